	.target	sm_80

	.elftype	@"ET_REL"


//--------------------- .note.nv.tkinfo           --------------------------
	.section	.note.nv.tkinfo,"",@"SHT_NOTE"
	.sectionflags	@"SHF_NOTE_NV_TKINFO"
	.tkinfo
        /*0018*/ 	.word	0x00000002
        /*0030*/ 	.string	""
        /*0030*/ 	.string	"ptxas"
        /*0030*/ 	.string	"Cuda compilation tools, release 13.0, V13.0.48"
        /*0030*/ 	.string	"Build cuda_13.0.r13.0/compiler.36260728_0"
        /*0030*/ 	.string	"-lineinfo  -O 3 -arch sm_80 -m 64 -c  -fmad true "



//--------------------- .note.nv.cuinfo           --------------------------
	.section	.note.nv.cuinfo,"",@"SHT_NOTE"
	.sectionflags	@"SHF_NOTE_NV_CUINFO"
        /*0018*/ 	.short	0x0002
        /*001a*/ 	.short	0x0050
        /*001c*/ 	.short	0x0082
	.zero		2


//--------------------- .nv.info                  --------------------------
	.section	.nv.info,"",@"SHT_CUDA_INFO"
	.align	4


	//----- nvinfo : EIATTR_REGCOUNT
	.align		4
        /*0000*/ 	.byte	0x04, 0x2f
        /*0002*/ 	.short	(.L_38 - .L_37)
	.align		4
.L_37:
        /*0004*/ 	.word	index@(_37header_files_fractional_step_solver_c_fractional_step_explicit_vectorised_29_gpu)
        /*0008*/ 	.word	0x00000018


	//----- nvinfo : EIATTR_MAX_STACK_SIZE
	.align		4
.L_38:
        /*000c*/ 	.byte	0x04, 0x23
        /*000e*/ 	.short	(.L_40 - .L_39)
	.align		4
.L_39:
        /*0010*/ 	.word	index@(_37header_files_fractional_step_solver_c_fractional_step_explicit_vectorised_29_gpu)
        /*0014*/ 	.word	0x00000000


	//----- nvinfo : EIATTR_FRAME_SIZE
	.align		4
.L_40:
        /*0018*/ 	.byte	0x04, 0x11
        /*001a*/ 	.short	(.L_42 - .L_41)
	.align		4
.L_41:
        /*001c*/ 	.word	index@(_37header_files_fractional_step_solver_c_fractional_step_explicit_vectorised_29_gpu)
        /*0020*/ 	.word	0x00000000


	//----- nvinfo : EIATTR_REGCOUNT
	.align		4
.L_42:
        /*0024*/ 	.byte	0x04, 0x2f
        /*0026*/ 	.short	(.L_44 - .L_43)
	.align		4
.L_43:
        /*0028*/ 	.word	index@(_37header_files_fractional_step_solver_c_fractional_step_explicit_vectorised_41_gpu)
        /*002c*/ 	.word	0x0000001a


	//----- nvinfo : EIATTR_MAX_STACK_SIZE
	.align		4
.L_44:
        /*0030*/ 	.byte	0x04, 0x23
        /*0032*/ 	.short	(.L_46 - .L_45)
	.align		4
.L_45:
        /*0034*/ 	.word	index@(_37header_files_fractional_step_solver_c_fractional_step_explicit_vectorised_41_gpu)
        /*0038*/ 	.word	0x00000000


	//----- nvinfo : EIATTR_FRAME_SIZE
	.align		4
.L_46:
        /*003c*/ 	.byte	0x04, 0x11
        /*003e*/ 	.short	(.L_48 - .L_47)
	.align		4
.L_47:
        /*0040*/ 	.word	index@(_37header_files_fractional_step_solver_c_fractional_step_explicit_vectorised_41_gpu)
        /*0044*/ 	.word	0x00000000


	//----- nvinfo : EIATTR_REGCOUNT
	.align		4
.L_48:
        /*0048*/ 	.byte	0x04, 0x2f
        /*004a*/ 	.short	(.L_50 - .L_49)
	.align		4
.L_49:
        /*004c*/ 	.word	index@(_37header_files_fractional_step_solver_c_fractional_step_explicit_vectorised_41_gpu__red)
        /*0050*/ 	.word	0x0000000c


	//----- nvinfo : EIATTR_MAX_STACK_SIZE
	.align		4
.L_50:
        /*0054*/ 	.byte	0x04, 0x23
        /*0056*/ 	.short	(.L_52 - .L_51)
	.align		4
.L_51:
        /*0058*/ 	.word	index@(_37header_files_fractional_step_solver_c_fractional_step_explicit_vectorised_41_gpu__red)
        /*005c*/ 	.word	0x00000000


	//----- nvinfo : EIATTR_FRAME_SIZE
	.align		4
.L_52:
        /*0060*/ 	.byte	0x04, 0x11
        /*0062*/ 	.short	(.L_54 - .L_53)
	.align		4
.L_53:
        /*0064*/ 	.word	index@(_37header_files_fractional_step_solver_c_fractional_step_explicit_vectorised_41_gpu__red)
        /*0068*/ 	.word	0x00000000


	//----- nvinfo : EIATTR_REGCOUNT
	.align		4
.L_54:
        /*006c*/ 	.byte	0x04, 0x2f
        /*006e*/ 	.short	(.L_56 - .L_55)
	.align		4
.L_55:
        /*0070*/ 	.word	index@(_37header_files_fractional_step_solver_c_fractional_step_explicit_vectorised_2d_54_gpu)
        /*0074*/ 	.word	0x00000016


	//----- nvinfo : EIATTR_MAX_STACK_SIZE
	.align		4
.L_56:
        /*0078*/ 	.byte	0x04, 0x23
        /*007a*/ 	.short	(.L_58 - .L_57)
	.align		4
.L_57:
        /*007c*/ 	.word	index@(_37header_files_fractional_step_solver_c_fractional_step_explicit_vectorised_2d_54_gpu)
        /*0080*/ 	.word	0x00000000


	//----- nvinfo : EIATTR_FRAME_SIZE
	.align		4
.L_58:
        /*0084*/ 	.byte	0x04, 0x11
        /*0086*/ 	.short	(.L_60 - .L_59)
	.align		4
.L_59:
        /*0088*/ 	.word	index@(_37header_files_fractional_step_solver_c_fractional_step_explicit_vectorised_2d_54_gpu)
        /*008c*/ 	.word	0x00000000


	//----- nvinfo : EIATTR_REGCOUNT
	.align		4
.L_60:
        /*0090*/ 	.byte	0x04, 0x2f
        /*0092*/ 	.short	(.L_62 - .L_61)
	.align		4
.L_61:
        /*0094*/ 	.word	index@(_37header_files_fractional_step_solver_c_fractional_step_explicit_vectorised_2d_69_gpu)
        /*0098*/ 	.word	0x00000016


	//----- nvinfo : EIATTR_MAX_STACK_SIZE
	.align		4
.L_62:
        /*009c*/ 	.byte	0x04, 0x23
        /*009e*/ 	.short	(.L_64 - .L_63)
	.align		4
.L_63:
        /*00a0*/ 	.word	index@(_37header_files_fractional_step_solver_c_fractional_step_explicit_vectorised_2d_69_gpu)
        /*00a4*/ 	.word	0x00000000


	//----- nvinfo : EIATTR_FRAME_SIZE
	.align		4
.L_64:
        /*00a8*/ 	.byte	0x04, 0x11
        /*00aa*/ 	.short	(.L_66 - .L_65)
	.align		4
.L_65:
        /*00ac*/ 	.word	index@(_37header_files_fractional_step_solver_c_fractional_step_explicit_vectorised_2d_69_gpu)
        /*00b0*/ 	.word	0x00000000


	//----- nvinfo : EIATTR_REGCOUNT
	.align		4
.L_66:
        /*00b4*/ 	.byte	0x04, 0x2f
        /*00b6*/ 	.short	(.L_68 - .L_67)
	.align		4
.L_67:
        /*00b8*/ 	.word	index@(_37header_files_fractional_step_solver_c_fractional_step_explicit_vectorised_2d_69_gpu__red)
        /*00bc*/ 	.word	0x0000000c


	//----- nvinfo : EIATTR_MAX_STACK_SIZE
	.align		4
.L_68:
        /*00c0*/ 	.byte	0x04, 0x23
        /*00c2*/ 	.short	(.L_70 - .L_69)
	.align		4
.L_69:
        /*00c4*/ 	.word	index@(_37header_files_fractional_step_solver_c_fractional_step_explicit_vectorised_2d_69_gpu__red)
        /*00c8*/ 	.word	0x00000000


	//----- nvinfo : EIATTR_FRAME_SIZE
	.align		4
.L_70:
        /*00cc*/ 	.byte	0x04, 0x11
        /*00ce*/ 	.short	(.L_72 - .L_71)
	.align		4
.L_71:
        /*00d0*/ 	.word	index@(_37header_files_fractional_step_solver_c_fractional_step_explicit_vectorised_2d_69_gpu__red)
        /*00d4*/ 	.word	0x00000000


	//----- nvinfo : EIATTR_REGCOUNT
	.align		4
.L_72:
        /*00d8*/ 	.byte	0x04, 0x2f
        /*00da*/ 	.short	(.L_74 - .L_73)
	.align		4
.L_73:
        /*00dc*/ 	.word	index@(_37header_files_fractional_step_solver_c_FS_calculate_intermediate_velocity_vectorised_96_gpu)
        /*00e0*/ 	.word	0x00000020


	//----- nvinfo : EIATTR_MAX_STACK_SIZE
	.align		4
.L_74:
        /*00e4*/ 	.byte	0x04, 0x23
        /*00e6*/ 	.short	(.L_76 - .L_75)
	.align		4
.L_75:
        /*00e8*/ 	.word	index@(_37header_files_fractional_step_solver_c_FS_calculate_intermediate_velocity_vectorised_96_gpu)
        /*00ec*/ 	.word	0x00000000


	//----- nvinfo : EIATTR_FRAME_SIZE
	.align		4
.L_76:
        /*00f0*/ 	.byte	0x04, 0x11
        /*00f2*/ 	.short	(.L_78 - .L_77)
	.align		4
.L_77:
        /*00f4*/ 	.word	index@(_37header_files_fractional_step_solver_c_FS_calculate_intermediate_velocity_vectorised_96_gpu)
        /*00f8*/ 	.word	0x00000000


	//----- nvinfo : EIATTR_REGCOUNT
	.align		4
.L_78:
        /*00fc*/ 	.byte	0x04, 0x2f
        /*00fe*/ 	.short	(.L_80 - .L_79)
	.align		4
.L_79:
        /*0100*/ 	.word	index@(_37header_files_fractional_step_solver_c_FS_calculate_intermediate_velocity_vectorised_105_gpu)
        /*0104*/ 	.word	0x00000020


	//----- nvinfo : EIATTR_MAX_STACK_SIZE
	.align		4
.L_80:
        /*0108*/ 	.byte	0x04, 0x23
        /*010a*/ 	.short	(.L_82 - .L_81)
	.align		4
.L_81:
        /*010c*/ 	.word	index@(_37header_files_fractional_step_solver_c_FS_calculate_intermediate_velocity_vectorised_105_gpu)
        /*0110*/ 	.word	0x00000000


	//----- nvinfo : EIATTR_FRAME_SIZE
	.align		4
.L_82:
        /*0114*/ 	.byte	0x04, 0x11
        /*0116*/ 	.short	(.L_84 - .L_83)
	.align		4
.L_83:
        /*0118*/ 	.word	index@(_37header_files_fractional_step_solver_c_FS_calculate_intermediate_velocity_vectorised_105_gpu)
        /*011c*/ 	.word	0x00000000


	//----- nvinfo : EIATTR_REGCOUNT
	.align		4
.L_84:
        /*0120*/ 	.byte	0x04, 0x2f
        /*0122*/ 	.short	(.L_86 - .L_85)
	.align		4
.L_85:
        /*0124*/ 	.word	index@(_37header_files_fractional_step_solver_c_FS_calculate_intermediate_velocity_vectorised_115_gpu)
        /*0128*/ 	.word	0x00000020


	//----- nvinfo : EIATTR_MAX_STACK_SIZE
	.align		4
.L_86:
        /*012c*/ 	.byte	0x04, 0x23
        /*012e*/ 	.short	(.L_88 - .L_87)
	.align		4
.L_87:
        /*0130*/ 	.word	index@(_37header_files_fractional_step_solver_c_FS_calculate_intermediate_velocity_vectorised_115_gpu)
        /*0134*/ 	.word	0x00000000


	//----- nvinfo : EIATTR_FRAME_SIZE
	.align		4
.L_88:
        /*0138*/ 	.byte	0x04, 0x11
        /*013a*/ 	.short	(.L_90 - .L_89)
	.align		4
.L_89:
        /*013c*/ 	.word	index@(_37header_files_fractional_step_solver_c_FS_calculate_intermediate_velocity_vectorised_115_gpu)
        /*0140*/ 	.word	0x00000000


	//----- nvinfo : EIATTR_REGCOUNT
	.align		4
.L_90:
        /*0144*/ 	.byte	0x04, 0x2f
        /*0146*/ 	.short	(.L_92 - .L_91)
	.align		4
.L_91:
        /*0148*/ 	.word	index@(_37header_files_fractional_step_solver_c_FS_calculate_intermediate_velocity_vectorised_2d_133_gpu)
        /*014c*/ 	.word	0x0000001c


	//----- nvinfo : EIATTR_MAX_STACK_SIZE
	.align		4
.L_92:
        /*0150*/ 	.byte	0x04, 0x23
        /*0152*/ 	.short	(.L_94 - .L_93)
	.align		4
.L_93:
        /*0154*/ 	.word	index@(_37header_files_fractional_step_solver_c_FS_calculate_intermediate_velocity_vectorised_2d_133_gpu)
        /*0158*/ 	.word	0x00000000


	//----- nvinfo : EIATTR_FRAME_SIZE
	.align		4
.L_94:
        /*015c*/ 	.byte	0x04, 0x11
        /*015e*/ 	.short	(.L_96 - .L_95)
	.align		4
.L_95:
        /*0160*/ 	.word	index@(_37header_files_fractional_step_solver_c_FS_calculate_intermediate_velocity_vectorised_2d_133_gpu)
        /*0164*/ 	.word	0x00000000


	//----- nvinfo : EIATTR_REGCOUNT
	.align		4
.L_96:
        /*0168*/ 	.byte	0x04, 0x2f
        /*016a*/ 	.short	(.L_98 - .L_97)
	.align		4
.L_97:
        /*016c*/ 	.word	index@(_37header_files_fractional_step_solver_c_FS_calculate_intermediate_velocity_vectorised_2d_142_gpu)
        /*0170*/ 	.word	0x0000001c


	//----- nvinfo : EIATTR_MAX_STACK_SIZE
	.align		4
.L_98:
        /*0174*/ 	.byte	0x04, 0x23
        /*0176*/ 	.short	(.L_100 - .L_99)
	.align		4
.L_99:
        /*0178*/ 	.word	index@(_37header_files_fractional_step_solver_c_FS_calculate_intermediate_velocity_vectorised_2d_142_gpu)
        /*017c*/ 	.word	0x00000000


	//----- nvinfo : EIATTR_FRAME_SIZE
	.align		4
.L_100:
        /*0180*/ 	.byte	0x04, 0x11
        /*0182*/ 	.short	(.L_102 - .L_101)
	.align		4
.L_101:
        /*0184*/ 	.word	index@(_37header_files_fractional_step_solver_c_FS_calculate_intermediate_velocity_vectorised_2d_142_gpu)
        /*0188*/ 	.word	0x00000000


	//----- nvinfo : EIATTR_REGCOUNT
	.align		4
.L_102:
        /*018c*/ 	.byte	0x04, 0x2f
        /*018e*/ 	.short	(.L_104 - .L_103)
	.align		4
.L_103:
        /*0190*/ 	.word	index@(_37header_files_fractional_step_solver_c_FS_calculate_mass_residual_vectorised_161_gpu)
        /*0194*/ 	.word	0x00000024


	//----- nvinfo : EIATTR_MAX_STACK_SIZE
	.align		4
.L_104:
        /*0198*/ 	.byte	0x04, 0x23
        /*019a*/ 	.short	(.L_106 - .L_105)
	.align		4
.L_105:
        /*019c*/ 	.word	index@(_37header_files_fractional_step_solver_c_FS_calculate_mass_residual_vectorised_161_gpu)
        /*01a0*/ 	.word	0x00000000


	//----- nvinfo : EIATTR_FRAME_SIZE
	.align		4
.L_106:
        /*01a4*/ 	.byte	0x04, 0x11
        /*01a6*/ 	.short	(.L_108 - .L_107)
	.align		4
.L_107:
        /*01a8*/ 	.word	index@(_37header_files_fractional_step_solver_c_FS_calculate_mass_residual_vectorised_161_gpu)
        /*01ac*/ 	.word	0x00000000


	//----- nvinfo : EIATTR_REGCOUNT
	.align		4
.L_108:
        /*01b0*/ 	.byte	0x04, 0x2f
        /*01b2*/ 	.short	(.L_110 - .L_109)
	.align		4
.L_109:
        /*01b4*/ 	.word	index@(_37header_files_fractional_step_solver_c_FS_calculate_mass_residual_vectorised_2d_177_gpu)
        /*01b8*/ 	.word	0x00000024


	//----- nvinfo : EIATTR_MAX_STACK_SIZE
	.align		4
.L_110:
        /*01bc*/ 	.byte	0x04, 0x23
        /*01be*/ 	.short	(.L_112 - .L_111)
	.align		4
.L_111:
        /*01c0*/ 	.word	index@(_37header_files_fractional_step_solver_c_FS_calculate_mass_residual_vectorised_2d_177_gpu)
        /*01c4*/ 	.word	0x00000000


	//----- nvinfo : EIATTR_FRAME_SIZE
	.align		4
.L_112:
        /*01c8*/ 	.byte	0x04, 0x11
        /*01ca*/ 	.short	(.L_114 - .L_113)
	.align		4
.L_113:
        /*01cc*/ 	.word	index@(_37header_files_fractional_step_solver_c_FS_calculate_mass_residual_vectorised_2d_177_gpu)
        /*01d0*/ 	.word	0x00000000


	//----- nvinfo : EIATTR_REGCOUNT
	.align		4
.L_114:
        /*01d4*/ 	.byte	0x04, 0x2f
        /*01d6*/ 	.short	(.L_116 - .L_115)
	.align		4
.L_115:
        /*01d8*/ 	.word	index@(_37header_files_fractional_step_solver_c_FS_calculate_boundary_dpdn_vectorised_192_gpu)
        /*01dc*/ 	.word	0x0000002f


	//----- nvinfo : EIATTR_MAX_STACK_SIZE
	.align		4
.L_116:
        /*01e0*/ 	.byte	0x04, 0x23
        /*01e2*/ 	.short	(.L_118 - .L_117)
	.align		4
.L_117:
        /*01e4*/ 	.word	index@(_37header_files_fractional_step_solver_c_FS_calculate_boundary_dpdn_vectorised_192_gpu)
        /*01e8*/ 	.word	0x00000000


	//----- nvinfo : EIATTR_FRAME_SIZE
	.align		4
.L_118:
        /*01ec*/ 	.byte	0x04, 0x11
        /*01ee*/ 	.short	(.L_120 - .L_119)
	.align		4
.L_119:
        /*01f0*/ 	.word	index@(_37header_files_fractional_step_solver_c_FS_calculate_boundary_dpdn_vectorised_192_gpu)
        /*01f4*/ 	.word	0x00000000


	//----- nvinfo : EIATTR_REGCOUNT
	.align		4
.L_120:
        /*01f8*/ 	.byte	0x04, 0x2f
        /*01fa*/ 	.short	(.L_122 - .L_121)
	.align		4
.L_121:
        /*01fc*/ 	.word	index@(_37header_files_fractional_step_solver_c_FS_calculate_boundary_dpdn_vectorised_2d_206_gpu)
        /*0200*/ 	.word	0x0000002d


	//----- nvinfo : EIATTR_MAX_STACK_SIZE
	.align		4
.L_122:
        /*0204*/ 	.byte	0x04, 0x23
        /*0206*/ 	.short	(.L_124 - .L_123)
	.align		4
.L_123:
        /*0208*/ 	.word	index@(_37header_files_fractional_step_solver_c_FS_calculate_boundary_dpdn_vectorised_2d_206_gpu)
        /*020c*/ 	.word	0x00000000


	//----- nvinfo : EIATTR_FRAME_SIZE
	.align		4
.L_124:
        /*0210*/ 	.byte	0x04, 0x11
        /*0212*/ 	.short	(.L_126 - .L_125)
	.align		4
.L_125:
        /*0214*/ 	.word	index@(_37header_files_fractional_step_solver_c_FS_calculate_boundary_dpdn_vectorised_2d_206_gpu)
        /*0218*/ 	.word	0x00000000


	//----- nvinfo : EIATTR_REGCOUNT
	.align		4
.L_126:
        /*021c*/ 	.byte	0x04, 0x2f
        /*021e*/ 	.short	(.L_128 - .L_127)
	.align		4
.L_127:
        /*0220*/ 	.word	index@(_37header_files_fractional_step_solver_c_FS_relaxation_vectorised_260_gpu)
        /*0224*/ 	.word	0x0000005b


	//----- nvinfo : EIATTR_MAX_STACK_SIZE
	.align		4
.L_128:
        /*0228*/ 	.byte	0x04, 0x23
        /*022a*/ 	.short	(.L_130 - .L_129)
	.align		4
.L_129:
        /*022c*/ 	.word	index@(_37header_files_fractional_step_solver_c_FS_relaxation_vectorised_260_gpu)
        /*0230*/ 	.word	0x00000000


	//----- nvinfo : EIATTR_FRAME_SIZE
	.align		4
.L_130:
        /*0234*/ 	.byte	0x04, 0x11
        /*0236*/ 	.short	(.L_132 - .L_131)
	.align		4
.L_131:
        /*0238*/ 	.word	index@(_37header_files_fractional_step_solver_c_FS_relaxation_vectorised_260_gpu)
        /*023c*/ 	.word	0x00000000


	//----- nvinfo : EIATTR_REGCOUNT
	.align		4
.L_132:
        /*0240*/ 	.byte	0x04, 0x2f
        /*0242*/ 	.short	(.L_134 - .L_133)
	.align		4
.L_133:
        /*0244*/ 	.word	index@(_37header_files_fractional_step_solver_c_FS_relaxation_vectorised_271_gpu)
        /*0248*/ 	.word	0x0000000c


	//----- nvinfo : EIATTR_MAX_STACK_SIZE
	.align		4
.L_134:
        /*024c*/ 	.byte	0x04, 0x23
        /*024e*/ 	.short	(.L_136 - .L_135)
	.align		4
.L_135:
        /*0250*/ 	.word	index@(_37header_files_fractional_step_solver_c_FS_relaxation_vectorised_271_gpu)
        /*0254*/ 	.word	0x00000000


	//----- nvinfo : EIATTR_FRAME_SIZE
	.align		4
.L_136:
        /*0258*/ 	.byte	0x04, 0x11
        /*025a*/ 	.short	(.L_138 - .L_137)
	.align		4
.L_137:
        /*025c*/ 	.word	index@(_37header_files_fractional_step_solver_c_FS_relaxation_vectorised_271_gpu)
        /*0260*/ 	.word	0x00000000


	//----- nvinfo : EIATTR_REGCOUNT
	.align		4
.L_138:
        /*0264*/ 	.byte	0x04, 0x2f
        /*0266*/ 	.short	(.L_140 - .L_139)
	.align		4
.L_139:
        /*0268*/ 	.word	index@(_37header_files_fractional_step_solver_c_FS_relaxation_vectorised_275_gpu)
        /*026c*/ 	.word	0x0000005b


	//----- nvinfo : EIATTR_MAX_STACK_SIZE
	.align		4
.L_140:
        /*0270*/ 	.byte	0x04, 0x23
        /*0272*/ 	.short	(.L_142 - .L_141)
	.align		4
.L_141:
        /*0274*/ 	.word	index@(_37header_files_fractional_step_solver_c_FS_relaxation_vectorised_275_gpu)
        /*0278*/ 	.word	0x00000000


	//----- nvinfo : EIATTR_FRAME_SIZE
	.align		4
.L_142:
        /*027c*/ 	.byte	0x04, 0x11
        /*027e*/ 	.short	(.L_144 - .L_143)
	.align		4
.L_143:
        /*0280*/ 	.word	index@(_37header_files_fractional_step_solver_c_FS_relaxation_vectorised_275_gpu)
        /*0284*/ 	.word	0x00000000


	//----- nvinfo : EIATTR_REGCOUNT
	.align		4
.L_144:
        /*0288*/ 	.byte	0x04, 0x2f
        /*028a*/ 	.short	(.L_146 - .L_145)
	.align		4
.L_145:
        /*028c*/ 	.word	index@(_37header_files_fractional_step_solver_c_FS_relaxation_vectorised_2d_302_gpu)
        /*0290*/ 	.word	0x0000005b


	//----- nvinfo : EIATTR_MAX_STACK_SIZE
	.align		4
.L_146:
        /*0294*/ 	.byte	0x04, 0x23
        /*0296*/ 	.short	(.L_148 - .L_147)
	.align		4
.L_147:
        /*0298*/ 	.word	index@(_37header_files_fractional_step_solver_c_FS_relaxation_vectorised_2d_302_gpu)
        /*029c*/ 	.word	0x00000000


	//----- nvinfo : EIATTR_FRAME_SIZE
	.align		4
.L_148:
        /*02a0*/ 	.byte	0x04, 0x11
        /*02a2*/ 	.short	(.L_150 - .L_149)
	.align		4
.L_149:
        /*02a4*/ 	.word	index@(_37header_files_fractional_step_solver_c_FS_relaxation_vectorised_2d_302_gpu)
        /*02a8*/ 	.word	0x00000000


	//----- nvinfo : EIATTR_REGCOUNT
	.align		4
.L_150:
        /*02ac*/ 	.byte	0x04, 0x2f
        /*02ae*/ 	.short	(.L_152 - .L_151)
	.align		4
.L_151:
        /*02b0*/ 	.word	index@(_37header_files_fractional_step_solver_c_FS_relaxation_vectorised_2d_314_gpu)
        /*02b4*/ 	.word	0x0000000c


	//----- nvinfo : EIATTR_MAX_STACK_SIZE
	.align		4
.L_152:
        /*02b8*/ 	.byte	0x04, 0x23
        /*02ba*/ 	.short	(.L_154 - .L_153)
	.align		4
.L_153:
        /*02bc*/ 	.word	index@(_37header_files_fractional_step_solver_c_FS_relaxation_vectorised_2d_314_gpu)
        /*02c0*/ 	.word	0x00000000


	//----- nvinfo : EIATTR_FRAME_SIZE
	.align		4
.L_154:
        /*02c4*/ 	.byte	0x04, 0x11
        /*02c6*/ 	.short	(.L_156 - .L_155)
	.align		4
.L_155:
        /*02c8*/ 	.word	index@(_37header_files_fractional_step_solver_c_FS_relaxation_vectorised_2d_314_gpu)
        /*02cc*/ 	.word	0x00000000


	//----- nvinfo : EIATTR_REGCOUNT
	.align		4
.L_156:
        /*02d0*/ 	.byte	0x04, 0x2f
        /*02d2*/ 	.short	(.L_158 - .L_157)
	.align		4
.L_157:
        /*02d4*/ 	.word	index@(_37header_files_fractional_step_solver_c_FS_relaxation_vectorised_2d_318_gpu)
        /*02d8*/ 	.word	0x00000020


	//----- nvinfo : EIATTR_MAX_STACK_SIZE
	.align		4
.L_158:
        /*02dc*/ 	.byte	0x04, 0x23
        /*02de*/ 	.short	(.L_160 - .L_159)
	.align		4
.L_159:
        /*02e0*/ 	.word	index@(_37header_files_fractional_step_solver_c_FS_relaxation_vectorised_2d_318_gpu)
        /*02e4*/ 	.word	0x00000000


	//----- nvinfo : EIATTR_FRAME_SIZE
	.align		4
.L_160:
        /*02e8*/ 	.byte	0x04, 0x11
        /*02ea*/ 	.short	(.L_162 - .L_161)
	.align		4
.L_161:
        /*02ec*/ 	.word	index@(_37header_files_fractional_step_solver_c_FS_relaxation_vectorised_2d_318_gpu)
        /*02f0*/ 	.word	0x00000000


	//----- nvinfo : EIATTR_REGCOUNT
	.align		4
.L_162:
        /*02f4*/ 	.byte	0x04, 0x2f
        /*02f6*/ 	.short	(.L_164 - .L_163)
	.align		4
.L_163:
        /*02f8*/ 	.word	index@(_37header_files_fractional_step_solver_c_FS_restrict_residuals_vectorised_336_gpu)
        /*02fc*/ 	.word	0x00000058


	//----- nvinfo : EIATTR_MAX_STACK_SIZE
	.align		4
.L_164:
        /*0300*/ 	.byte	0x04, 0x23
        /*0302*/ 	.short	(.L_166 - .L_165)
	.align		4
.L_165:
        /*0304*/ 	.word	index@(_37header_files_fractional_step_solver_c_FS_restrict_residuals_vectorised_336_gpu)
        /*0308*/ 	.word	0x00000000


	//----- nvinfo : EIATTR_FRAME_SIZE
	.align		4
.L_166:
        /*030c*/ 	.byte	0x04, 0x11
        /*030e*/ 	.short	(.L_168 - .L_167)
	.align		4
.L_167:
        /*0310*/ 	.word	index@(_37header_files_fractional_step_solver_c_FS_restrict_residuals_vectorised_336_gpu)
        /*0314*/ 	.word	0x00000000


	//----- nvinfo : EIATTR_REGCOUNT
	.align		4
.L_168:
        /*0318*/ 	.byte	0x04, 0x2f
        /*031a*/ 	.short	(.L_170 - .L_169)
	.align		4
.L_169:
        /*031c*/ 	.word	index@(_37header_files_fractional_step_solver_c_FS_restrict_residuals_vectorised_2d_353_gpu)
        /*0320*/ 	.word	0x00000058


	//----- nvinfo : EIATTR_MAX_STACK_SIZE
	.align		4
.L_170:
        /*0324*/ 	.byte	0x04, 0x23
        /*0326*/ 	.short	(.L_172 - .L_171)
	.align		4
.L_171:
        /*0328*/ 	.word	index@(_37header_files_fractional_step_solver_c_FS_restrict_residuals_vectorised_2d_353_gpu)
        /*032c*/ 	.word	0x00000000


	//----- nvinfo : EIATTR_FRAME_SIZE
	.align		4
.L_172:
        /*0330*/ 	.byte	0x04, 0x11
        /*0332*/ 	.short	(.L_174 - .L_173)
	.align		4
.L_173:
        /*0334*/ 	.word	index@(_37header_files_fractional_step_solver_c_FS_restrict_residuals_vectorised_2d_353_gpu)
        /*0338*/ 	.word	0x00000000


	//----- nvinfo : EIATTR_REGCOUNT
	.align		4
.L_174:
        /*033c*/ 	.byte	0x04, 0x2f
        /*033e*/ 	.short	(.L_176 - .L_175)
	.align		4
.L_175:
        /*0340*/ 	.word	index@(_37header_files_fractional_step_solver_c_FS_prolongate_corrections_vectorised_370_gpu)
        /*0344*/ 	.word	0x00000058


	//----- nvinfo : EIATTR_MAX_STACK_SIZE
	.align		4
.L_176:
        /*0348*/ 	.byte	0x04, 0x23
        /*034a*/ 	.short	(.L_178 - .L_177)
	.align		4
.L_177:
        /*034c*/ 	.word	index@(_37header_files_fractional_step_solver_c_FS_prolongate_corrections_vectorised_370_gpu)
        /*0350*/ 	.word	0x00000000


	//----- nvinfo : EIATTR_FRAME_SIZE
	.align		4
.L_178:
        /*0354*/ 	.byte	0x04, 0x11
        /*0356*/ 	.short	(.L_180 - .L_179)
	.align		4
.L_179:
        /*0358*/ 	.word	index@(_37header_files_fractional_step_solver_c_FS_prolongate_corrections_vectorised_370_gpu)
        /*035c*/ 	.word	0x00000000


	//----- nvinfo : EIATTR_REGCOUNT
	.align		4
.L_180:
        /*0360*/ 	.byte	0x04, 0x2f
        /*0362*/ 	.short	(.L_182 - .L_181)
	.align		4
.L_181:
        /*0364*/ 	.word	index@(_37header_files_fractional_step_solver_c_FS_prolongate_corrections_vectorised_382_gpu)
        /*0368*/ 	.word	0x0000000a


	//----- nvinfo : EIATTR_MAX_STACK_SIZE
	.align		4
.L_182:
        /*036c*/ 	.byte	0x04, 0x23
        /*036e*/ 	.short	(.L_184 - .L_183)
	.align		4
.L_183:
        /*0370*/ 	.word	index@(_37header_files_fractional_step_solver_c_FS_prolongate_corrections_vectorised_382_gpu)
        /*0374*/ 	.word	0x00000000


	//----- nvinfo : EIATTR_FRAME_SIZE
	.align		4
.L_184:
        /*0378*/ 	.byte	0x04, 0x11
        /*037a*/ 	.short	(.L_186 - .L_185)
	.align		4
.L_185:
        /*037c*/ 	.word	index@(_37header_files_fractional_step_solver_c_FS_prolongate_corrections_vectorised_382_gpu)
        /*0380*/ 	.word	0x00000000


	//----- nvinfo : EIATTR_REGCOUNT
	.align		4
.L_186:
        /*0384*/ 	.byte	0x04, 0x2f
        /*0386*/ 	.short	(.L_188 - .L_187)
	.align		4
.L_187:
        /*0388*/ 	.word	index@(_37header_files_fractional_step_solver_c_FS_prolongate_corrections_vectorised_2d_392_gpu)
        /*038c*/ 	.word	0x00000058


	//----- nvinfo : EIATTR_MAX_STACK_SIZE
	.align		4
.L_188:
        /*0390*/ 	.byte	0x04, 0x23
        /*0392*/ 	.short	(.L_190 - .L_189)
	.align		4
.L_189:
        /*0394*/ 	.word	index@(_37header_files_fractional_step_solver_c_FS_prolongate_corrections_vectorised_2d_392_gpu)
        /*0398*/ 	.word	0x00000000


	//----- nvinfo : EIATTR_FRAME_SIZE
	.align		4
.L_190:
        /*039c*/ 	.byte	0x04, 0x11
        /*039e*/ 	.short	(.L_192 - .L_191)
	.align		4
.L_191:
        /*03a0*/ 	.word	index@(_37header_files_fractional_step_solver_c_FS_prolongate_corrections_vectorised_2d_392_gpu)
        /*03a4*/ 	.word	0x00000000


	//----- nvinfo : EIATTR_REGCOUNT
	.align		4
.L_192:
        /*03a8*/ 	.byte	0x04, 0x2f
        /*03aa*/ 	.short	(.L_194 - .L_193)
	.align		4
.L_193:
        /*03ac*/ 	.word	index@(_37header_files_fractional_step_solver_c_FS_prolongate_corrections_vectorised_2d_404_gpu)
        /*03b0*/ 	.word	0x0000000a


	//----- nvinfo : EIATTR_MAX_STACK_SIZE
	.align		4
.L_194:
        /*03b4*/ 	.byte	0x04, 0x23
        /*03b6*/ 	.short	(.L_196 - .L_195)
	.align		4
.L_195:
        /*03b8*/ 	.word	index@(_37header_files_fractional_step_solver_c_FS_prolongate_corrections_vectorised_2d_404_gpu)
        /*03bc*/ 	.word	0x00000000


	//----- nvinfo : EIATTR_FRAME_SIZE
	.align		4
.L_196:
        /*03c0*/ 	.byte	0x04, 0x11
        /*03c2*/ 	.short	(.L_198 - .L_197)
	.align		4
.L_197:
        /*03c4*/ 	.word	index@(_37header_files_fractional_step_solver_c_FS_prolongate_corrections_vectorised_2d_404_gpu)
        /*03c8*/ 	.word	0x00000000


	//----- nvinfo : EIATTR_REGCOUNT
	.align		4
.L_198:
        /*03cc*/ 	.byte	0x04, 0x2f
        /*03ce*/ 	.short	(.L_200 - .L_199)
	.align		4
.L_199:
        /*03d0*/ 	.word	index@(_37header_files_fractional_step_solver_c_FS_calculate_residuals_vectorised_416_gpu)
        /*03d4*/ 	.word	0x00000058


	//----- nvinfo : EIATTR_MAX_STACK_SIZE
	.align		4
.L_200:
        /*03d8*/ 	.byte	0x04, 0x23
        /*03da*/ 	.short	(.L_202 - .L_201)
	.align		4
.L_201:
        /*03dc*/ 	.word	index@(_37header_files_fractional_step_solver_c_FS_calculate_residuals_vectorised_416_gpu)
        /*03e0*/ 	.word	0x00000000


	//----- nvinfo : EIATTR_FRAME_SIZE
	.align		4
.L_202:
        /*03e4*/ 	.byte	0x04, 0x11
        /*03e6*/ 	.short	(.L_204 - .L_203)
	.align		4
.L_203:
        /*03e8*/ 	.word	index@(_37header_files_fractional_step_solver_c_FS_calculate_residuals_vectorised_416_gpu)
        /*03ec*/ 	.word	0x00000000


	//----- nvinfo : EIATTR_REGCOUNT
	.align		4
.L_204:
        /*03f0*/ 	.byte	0x04, 0x2f
        /*03f2*/ 	.short	(.L_206 - .L_205)
	.align		4
.L_205:
        /*03f4*/ 	.word	index@(_37header_files_fractional_step_solver_c_FS_calculate_residuals_vectorised_2d_430_gpu)
        /*03f8*/ 	.word	0x00000058


	//----- nvinfo : EIATTR_MAX_STACK_SIZE
	.align		4
.L_206:
        /*03fc*/ 	.byte	0x04, 0x23
        /*03fe*/ 	.short	(.L_208 - .L_207)
	.align		4
.L_207:
        /*0400*/ 	.word	index@(_37header_files_fractional_step_solver_c_FS_calculate_residuals_vectorised_2d_430_gpu)
        /*0404*/ 	.word	0x00000000


	//----- nvinfo : EIATTR_FRAME_SIZE
	.align		4
.L_208:
        /*0408*/ 	.byte	0x04, 0x11
        /*040a*/ 	.short	(.L_210 - .L_209)
	.align		4
.L_209:
        /*040c*/ 	.word	index@(_37header_files_fractional_step_solver_c_FS_calculate_residuals_vectorised_2d_430_gpu)
        /*0410*/ 	.word	0x00000000


	//----- nvinfo : EIATTR_REGCOUNT
	.align		4
.L_210:
        /*0414*/ 	.byte	0x04, 0x2f
        /*0416*/ 	.short	(.L_212 - .L_211)
	.align		4
.L_211:
        /*0418*/ 	.word	index@(_37header_files_fractional_step_solver_c_FS_update_velocity_vectorised_448_gpu)
        /*041c*/ 	.word	0x0000002b


	//----- nvinfo : EIATTR_MAX_STACK_SIZE
	.align		4
.L_212:
        /*0420*/ 	.byte	0x04, 0x23
        /*0422*/ 	.short	(.L_214 - .L_213)
	.align		4
.L_213:
        /*0424*/ 	.word	index@(_37header_files_fractional_step_solver_c_FS_update_velocity_vectorised_448_gpu)
        /*0428*/ 	.word	0x00000000


	//----- nvinfo : EIATTR_FRAME_SIZE
	.align		4
.L_214:
        /*042c*/ 	.byte	0x04, 0x11
        /*042e*/ 	.short	(.L_216 - .L_215)
	.align		4
.L_215:
        /*0430*/ 	.word	index@(_37header_files_fractional_step_solver_c_FS_update_velocity_vectorised_448_gpu)
        /*0434*/ 	.word	0x00000000


	//----- nvinfo : EIATTR_REGCOUNT
	.align		4
.L_216:
        /*0438*/ 	.byte	0x04, 0x2f
        /*043a*/ 	.short	(.L_218 - .L_217)
	.align		4
.L_217:
        /*043c*/ 	.word	index@(_37header_files_fractional_step_solver_c_FS_update_velocity_vectorised_464_gpu)
        /*0440*/ 	.word	0x00000018


	//----- nvinfo : EIATTR_MAX_STACK_SIZE
	.align		4
.L_218:
        /*0444*/ 	.byte	0x04, 0x23
        /*0446*/ 	.short	(.L_220 - .L_219)
	.align		4
.L_219:
        /*0448*/ 	.word	index@(_37header_files_fractional_step_solver_c_FS_update_velocity_vectorised_464_gpu)
        /*044c*/ 	.word	0x00000000


	//----- nvinfo : EIATTR_FRAME_SIZE
	.align		4
.L_220:
        /*0450*/ 	.byte	0x04, 0x11
        /*0452*/ 	.short	(.L_222 - .L_221)
	.align		4
.L_221:
        /*0454*/ 	.word	index@(_37header_files_fractional_step_solver_c_FS_update_velocity_vectorised_464_gpu)
        /*0458*/ 	.word	0x00000000


	//----- nvinfo : EIATTR_REGCOUNT
	.align		4
.L_222:
        /*045c*/ 	.byte	0x04, 0x2f
        /*045e*/ 	.short	(.L_224 - .L_223)
	.align		4
.L_223:
        /*0460*/ 	.word	index@(_37header_files_fractional_step_solver_c_FS_update_velocity_vectorised_464_gpu__red)
        /*0464*/ 	.word	0x0000000c


	//----- nvinfo : EIATTR_MAX_STACK_SIZE
	.align		4
.L_224:
        /*0468*/ 	.byte	0x04, 0x23
        /*046a*/ 	.short	(.L_226 - .L_225)
	.align		4
.L_225:
        /*046c*/ 	.word	index@(_37header_files_fractional_step_solver_c_FS_update_velocity_vectorised_464_gpu__red)
        /*0470*/ 	.word	0x00000000


	//----- nvinfo : EIATTR_FRAME_SIZE
	.align		4
.L_226:
        /*0474*/ 	.byte	0x04, 0x11
        /*0476*/ 	.short	(.L_228 - .L_227)
	.align		4
.L_227:
        /*0478*/ 	.word	index@(_37header_files_fractional_step_solver_c_FS_update_velocity_vectorised_464_gpu__red)
        /*047c*/ 	.word	0x00000000


	//----- nvinfo : EIATTR_REGCOUNT
	.align		4
.L_228:
        /*0480*/ 	.byte	0x04, 0x2f
        /*0482*/ 	.short	(.L_230 - .L_229)
	.align		4
.L_229:
        /*0484*/ 	.word	index@(_37header_files_fractional_step_solver_c_FS_update_velocity_vectorised_2d_475_gpu)
        /*0488*/ 	.word	0x0000002b


	//----- nvinfo : EIATTR_MAX_STACK_SIZE
	.align		4
.L_230:
        /*048c*/ 	.byte	0x04, 0x23
        /*048e*/ 	.short	(.L_232 - .L_231)
	.align		4
.L_231:
        /*0490*/ 	.word	index@(_37header_files_fractional_step_solver_c_FS_update_velocity_vectorised_2d_475_gpu)
        /*0494*/ 	.word	0x00000000


	//----- nvinfo : EIATTR_FRAME_SIZE
	.align		4
.L_232:
        /*0498*/ 	.byte	0x04, 0x11
        /*049a*/ 	.short	(.L_234 - .L_233)
	.align		4
.L_233:
        /*049c*/ 	.word	index@(_37header_files_fractional_step_solver_c_FS_update_velocity_vectorised_2d_475_gpu)
        /*04a0*/ 	.word	0x00000000


	//----- nvinfo : EIATTR_REGCOUNT
	.align		4
.L_234:
        /*04a4*/ 	.byte	0x04, 0x2f
        /*04a6*/ 	.short	(.L_236 - .L_235)
	.align		4
.L_235:
        /*04a8*/ 	.word	index@(_37header_files_fractional_step_solver_c_FS_update_velocity_vectorised_2d_489_gpu)
        /*04ac*/ 	.word	0x00000014


	//----- nvinfo : EIATTR_MAX_STACK_SIZE
	.align		4
.L_236:
        /*04b0*/ 	.byte	0x04, 0x23
        /*04b2*/ 	.short	(.L_238 - .L_237)
	.align		4
.L_237:
        /*04b4*/ 	.word	index@(_37header_files_fractional_step_solver_c_FS_update_velocity_vectorised_2d_489_gpu)
        /*04b8*/ 	.word	0x00000000


	//----- nvinfo : EIATTR_FRAME_SIZE
	.align		4
.L_238:
        /*04bc*/ 	.byte	0x04, 0x11
        /*04be*/ 	.short	(.L_240 - .L_239)
	.align		4
.L_239:
        /*04c0*/ 	.word	index@(_37header_files_fractional_step_solver_c_FS_update_velocity_vectorised_2d_489_gpu)
        /*04c4*/ 	.word	0x00000000


	//----- nvinfo : EIATTR_REGCOUNT
	.align		4
.L_240:
        /*04c8*/ 	.byte	0x04, 0x2f
        /*04ca*/ 	.short	(.L_242 - .L_241)
	.align		4
.L_241:
        /*04cc*/ 	.word	index@(_37header_files_fractional_step_solver_c_FS_update_velocity_vectorised_2d_489_gpu__red)
        /*04d0*/ 	.word	0x0000000c


	//----- nvinfo : EIATTR_MAX_STACK_SIZE
	.align		4
.L_242:
        /*04d4*/ 	.byte	0x04, 0x23
        /*04d6*/ 	.short	(.L_244 - .L_243)
	.align		4
.L_243:
        /*04d8*/ 	.word	index@(_37header_files_fractional_step_solver_c_FS_update_velocity_vectorised_2d_489_gpu__red)
        /*04dc*/ 	.word	0x00000000


	//----- nvinfo : EIATTR_FRAME_SIZE
	.align		4
.L_244:
        /*04e0*/ 	.byte	0x04, 0x11
        /*04e2*/ 	.short	(.L_246 - .L_245)
	.align		4
.L_245:
        /*04e4*/ 	.word	index@(_37header_files_fractional_step_solver_c_FS_update_velocity_vectorised_2d_489_gpu__red)
        /*04e8*/ 	.word	0x00000000


	//----- nvinfo : EIATTR_REGCOUNT
	.align		4
.L_246:
        /*04ec*/ 	.byte	0x04, 0x2f
        /*04ee*/ 	.short	(.L_248 - .L_247)
	.align		4
.L_247:
        /*04f0*/ 	.word	index@(_37header_files_fractional_step_solver_c_FS_update_boundary_pressure_vectorised_502_gpu)
        /*04f4*/ 	.word	0x00000050


	//----- nvinfo : EIATTR_MAX_STACK_SIZE
	.align		4
.L_248:
        /*04f8*/ 	.byte	0x04, 0x23
        /*04fa*/ 	.short	(.L_250 - .L_249)
	.align		4
.L_249:
        /*04fc*/ 	.word	index@(_37header_files_fractional_step_solver_c_FS_update_boundary_pressure_vectorised_502_gpu)
        /*0500*/ 	.word	0x00000000


	//----- nvinfo : EIATTR_FRAME_SIZE
	.align		4
.L_250:
        /*0504*/ 	.byte	0x04, 0x11
        /*0506*/ 	.short	(.L_252 - .L_251)
	.align		4
.L_251:
        /*0508*/ 	.word	index@(_37header_files_fractional_step_solver_c_FS_update_boundary_pressure_vectorised_502_gpu)
        /*050c*/ 	.word	0x00000000


	//----- nvinfo : EIATTR_REGCOUNT
	.align		4
.L_252:
        /*0510*/ 	.byte	0x04, 0x2f
        /*0512*/ 	.short	(.L_254 - .L_253)
	.align		4
.L_253:
        /*0514*/ 	.word	index@(_37header_files_fractional_step_solver_c_FS_update_boundary_pressure_vectorised_2d_526_gpu)
        /*0518*/ 	.word	0x00000040


	//----- nvinfo : EIATTR_MAX_STACK_SIZE
	.align		4
.L_254:
        /*051c*/ 	.byte	0x04, 0x23
        /*051e*/ 	.short	(.L_256 - .L_255)
	.align		4
.L_255:
        /*0520*/ 	.word	index@(_37header_files_fractional_step_solver_c_FS_update_boundary_pressure_vectorised_2d_526_gpu)
        /*0524*/ 	.word	0x00000000


	//----- nvinfo : EIATTR_FRAME_SIZE
	.align		4
.L_256:
        /*0528*/ 	.byte	0x04, 0x11
        /*052a*/ 	.short	(.L_258 - .L_257)
	.align		4
.L_257:
        /*052c*/ 	.word	index@(_37header_files_fractional_step_solver_c_FS_update_boundary_pressure_vectorised_2d_526_gpu)
        /*0530*/ 	.word	0x00000000


	//----- nvinfo : EIATTR_REGCOUNT
	.align		4
.L_258:
        /*0534*/ 	.byte	0x04, 0x2f
        /*0536*/ 	.short	(.L_260 - .L_259)
	.align		4
.L_259:
        /*0538*/ 	.word	index@(__cuda_sm20_div_rn_f64_full)
        /*053c*/ 	.word	0x00000020


	//----- nvinfo : EIATTR_MAX_STACK_SIZE
	.align		4
.L_260:
        /*0540*/ 	.byte	0x04, 0x23
        /*0542*/ 	.short	(.L_262 - .L_261)
	.align		4
.L_261:
        /*0544*/ 	.word	index@(__cuda_sm20_div_rn_f64_full)
        /*0548*/ 	.word	0x00000000


	//----- nvinfo : EIATTR_FRAME_SIZE
	.align		4
.L_262:
        /*054c*/ 	.byte	0x04, 0x11
        /*054e*/ 	.short	(.L_264 - .L_263)
	.align		4
.L_263:
        /*0550*/ 	.word	index@(__cuda_sm20_div_rn_f64_full)
        /*0554*/ 	.word	0x00000000
.L_264:


//--------------------- .nv.info.__cuda_sm20_div_rn_f64_full --------------------------
	.section	.nv.info.__cuda_sm20_div_rn_f64_full,"",@"SHT_CUDA_INFO"
	.sectionflags	@""
	.align	4


	//----- nvinfo : EIATTR_CUDA_API_VERSION
	.align		4
        /*0000*/ 	.byte	0x04, 0x37
        /*0002*/ 	.short	(.L_266 - .L_265)
.L_265:
        /*0004*/ 	.word	0x00000082


	//----- nvinfo : EIATTR_SW2861232_WAR
	.align		4
.L_266:
        /*0008*/ 	.byte	0x01, 0x35
	.zero		2


	//----- nvinfo : EIATTR_MERCURY_ISA_VERSION
	.align		4
        /*000c*/ 	.byte	0x03, 0x5f
        /*000e*/ 	.short	0x0000


	//----- nvinfo : EIATTR_CRS_STACK_SIZE
	.align		4
        /*0010*/ 	.byte	0x04, 0x1e
        /*0012*/ 	.short	(.L_268 - .L_267)
.L_267:
        /*0014*/ 	.word	0x00000000
.L_268:


//--------------------- .nv.info._37header_files_fractional_step_solver_c_FS_update_boundary_pressure_vectorised_2d_526_gpu --------------------------
	.section	.nv.info._37header_files_fractional_step_solver_c_FS_update_boundary_pressure_vectorised_2d_526_gpu,"",@"SHT_CUDA_INFO"
	.sectionflags	@""
	.align	4


	//----- nvinfo : EIATTR_CUDA_API_VERSION
	.align		4
        /*0000*/ 	.byte	0x04, 0x37
        /*0002*/ 	.short	(.L_270 - .L_269)
.L_269:
        /*0004*/ 	.word	0x00000082


	//----- nvinfo : EIATTR_SW2861232_WAR
	.align		4
.L_270:
        /*0008*/ 	.byte	0x01, 0x35
	.zero		2


	//----- nvinfo : EIATTR_PARAM_CBANK
	.align		4
        /*000c*/ 	.byte	0x04, 0x0a
        /*000e*/ 	.short	(.L_272 - .L_271)
	.align		4
.L_271:
        /*0010*/ 	.word	index@(.nv.constant0._37header_files_fractional_step_solver_c_FS_update_boundary_pressure_vectorised_2d_526_gpu)
        /*0014*/ 	.short	0x0160
        /*0016*/ 	.short	0x001c


	//----- nvinfo : EIATTR_CBANK_PARAM_SIZE
	.align		4
.L_272:
        /*0018*/ 	.byte	0x03, 0x19
        /*001a*/ 	.short	0x001c


	//----- nvinfo : EIATTR_KPARAM_INFO
	.align		4
        /*001c*/ 	.byte	0x04, 0x17
        /*001e*/ 	.short	(.L_274 - .L_273)
.L_273:
        /*0020*/ 	.word	0x00000000
        /*0024*/ 	.short	0x0003
        /*0026*/ 	.short	0x0018
        /*0028*/ 	.byte	0x00, 0xf0, 0x11, 0x00


	//----- nvinfo : EIATTR_KPARAM_INFO
	.align		4
.L_274:
        /*002c*/ 	.byte	0x04, 0x17
        /*002e*/ 	.short	(.L_276 - .L_275)
.L_275:
        /*0030*/ 	.word	0x00000000
        /*0034*/ 	.short	0x0002
        /*0036*/ 	.short	0x0010
        /*0038*/ 	.byte	0x00, 0xf0, 0x21, 0x00


	//----- nvinfo : EIATTR_KPARAM_INFO
	.align		4
.L_276:
        /*003c*/ 	.byte	0x04, 0x17
        /*003e*/ 	.short	(.L_278 - .L_277)
.L_277:
        /*0040*/ 	.word	0x00000000
        /*0044*/ 	.short	0x0001
        /*0046*/ 	.short	0x0008
        /*0048*/ 	.byte	0x00, 0xf0, 0x21, 0x00


	//----- nvinfo : EIATTR_KPARAM_INFO
	.align		4
.L_278:
        /*004c*/ 	.byte	0x04, 0x17
        /*004e*/ 	.short	(.L_280 - .L_279)
.L_279:
        /*0050*/ 	.word	0x00000000
        /*0054*/ 	.short	0x0000
        /*0056*/ 	.short	0x0000
        /*0058*/ 	.byte	0x00, 0xf0, 0x11, 0x00


	//----- nvinfo : EIATTR_MAXREG_COUNT
	.align		4
.L_280:
        /*005c*/ 	.byte	0x03, 0x1b
        /*005e*/ 	.short	0x00ff


	//----- nvinfo : EIATTR_MERCURY_ISA_VERSION
	.align		4
        /*0060*/ 	.byte	0x03, 0x5f
        /*0062*/ 	.short	0x0000


	//----- nvinfo : EIATTR_EXIT_INSTR_OFFSETS
	.align		4
        /*0064*/ 	.byte	0x04, 0x1c
        /*0066*/ 	.short	(.L_282 - .L_281)


	//   ....[0]....
.L_281:
        /*0068*/ 	.word	0x00000060


	//   ....[1]....
        /*006c*/ 	.word	0x00000ac0


	//   ....[2]....
        /*0070*/ 	.word	0x00000f20


	//----- nvinfo : EIATTR_MAX_THREADS
	.align		4
.L_282:
        /*0074*/ 	.byte	0x04, 0x05
        /*0076*/ 	.short	(.L_284 - .L_283)
.L_283:
        /*0078*/ 	.word	0x00000080
        /*007c*/ 	.word	0x00000001
        /*0080*/ 	.word	0x00000001


	//----- nvinfo : EIATTR_CRS_STACK_SIZE
	.align		4
.L_284:
        /*0084*/ 	.byte	0x04, 0x1e
        /*0086*/ 	.short	(.L_286 - .L_285)
.L_285:
        /*0088*/ 	.word	0x00000000
.L_286:


//--------------------- .nv.info._37header_files_fractional_step_solver_c_FS_update_boundary_pressure_vectorised_502_gpu --------------------------
	.section	.nv.info._37header_files_fractional_step_solver_c_FS_update_boundary_pressure_vectorised_502_gpu,"",@"SHT_CUDA_INFO"
	.sectionflags	@""
	.align	4


	//----- nvinfo : EIATTR_CUDA_API_VERSION
	.align		4
        /*0000*/ 	.byte	0x04, 0x37
        /*0002*/ 	.short	(.L_288 - .L_287)
.L_287:
        /*0004*/ 	.word	0x00000082


	//----- nvinfo : EIATTR_SW2861232_WAR
	.align		4
.L_288:
        /*0008*/ 	.byte	0x01, 0x35
	.zero		2


	//----- nvinfo : EIATTR_PARAM_CBANK
	.align		4
        /*000c*/ 	.byte	0x04, 0x0a
        /*000e*/ 	.short	(.L_290 - .L_289)
	.align		4
.L_289:
        /*0010*/ 	.word	index@(.nv.constant0._37header_files_fractional_step_solver_c_FS_update_boundary_pressure_vectorised_502_gpu)
        /*0014*/ 	.short	0x0160
        /*0016*/ 	.short	0x001c


	//----- nvinfo : EIATTR_CBANK_PARAM_SIZE
	.align		4
.L_290:
        /*0018*/ 	.byte	0x03, 0x19
        /*001a*/ 	.short	0x001c


	//----- nvinfo : EIATTR_KPARAM_INFO
	.align		4
        /*001c*/ 	.byte	0x04, 0x17
        /*001e*/ 	.short	(.L_292 - .L_291)
.L_291:
        /*0020*/ 	.word	0x00000000
        /*0024*/ 	.short	0x0003
        /*0026*/ 	.short	0x0018
        /*0028*/ 	.byte	0x00, 0xf0, 0x11, 0x00


	//----- nvinfo : EIATTR_KPARAM_INFO
	.align		4
.L_292:
        /*002c*/ 	.byte	0x04, 0x17
        /*002e*/ 	.short	(.L_294 - .L_293)
.L_293:
        /*0030*/ 	.word	0x00000000
        /*0034*/ 	.short	0x0002
        /*0036*/ 	.short	0x0010
        /*0038*/ 	.byte	0x00, 0xf0, 0x21, 0x00


	//----- nvinfo : EIATTR_KPARAM_INFO
	.align		4
.L_294:
        /*003c*/ 	.byte	0x04, 0x17
        /*003e*/ 	.short	(.L_296 - .L_295)
.L_295:
        /*0040*/ 	.word	0x00000000
        /*0044*/ 	.short	0x0001
        /*0046*/ 	.short	0x0008
        /*0048*/ 	.byte	0x00, 0xf0, 0x21, 0x00


	//----- nvinfo : EIATTR_KPARAM_INFO
	.align		4
.L_296:
        /*004c*/ 	.byte	0x04, 0x17
        /*004e*/ 	.short	(.L_298 - .L_297)
.L_297:
        /*0050*/ 	.word	0x00000000
        /*0054*/ 	.short	0x0000
        /*0056*/ 	.short	0x0000
        /*0058*/ 	.byte	0x00, 0xf0, 0x11, 0x00


	//----- nvinfo : EIATTR_MAXREG_COUNT
	.align		4
.L_298:
        /*005c*/ 	.byte	0x03, 0x1b
        /*005e*/ 	.short	0x00ff


	//----- nvinfo : EIATTR_MERCURY_ISA_VERSION
	.align		4
        /*0060*/ 	.byte	0x03, 0x5f
        /*0062*/ 	.short	0x0000


	//----- nvinfo : EIATTR_EXIT_INSTR_OFFSETS
	.align		4
        /*0064*/ 	.byte	0x04, 0x1c
        /*0066*/ 	.short	(.L_300 - .L_299)


	//   ....[0]....
.L_299:
        /*0068*/ 	.word	0x00000060


	//   ....[1]....
        /*006c*/ 	.word	0x00000c30


	//   ....[2]....
        /*0070*/ 	.word	0x00001120


	//----- nvinfo : EIATTR_MAX_THREADS
	.align		4
.L_300:
        /*0074*/ 	.byte	0x04, 0x05
        /*0076*/ 	.short	(.L_302 - .L_301)
.L_301:
        /*0078*/ 	.word	0x00000080
        /*007c*/ 	.word	0x00000001
        /*0080*/ 	.word	0x00000001


	//----- nvinfo : EIATTR_CRS_STACK_SIZE
	.align		4
.L_302:
        /*0084*/ 	.byte	0x04, 0x1e
        /*0086*/ 	.short	(.L_304 - .L_303)
.L_303:
        /*0088*/ 	.word	0x00000000
.L_304:


//--------------------- .nv.info._37header_files_fractional_step_solver_c_FS_update_velocity_vectorised_2d_489_gpu__red --------------------------
	.section	.nv.info._37header_files_fractional_step_solver_c_FS_update_velocity_vectorised_2d_489_gpu__red,"",@"SHT_CUDA_INFO"
	.sectionflags	@""
	.align	4


	//----- nvinfo : EIATTR_CUDA_API_VERSION
	.align		4
        /*0000*/ 	.byte	0x04, 0x37
        /*0002*/ 	.short	(.L_306 - .L_305)
.L_305:
        /*0004*/ 	.word	0x00000082


	//----- nvinfo : EIATTR_SW2861232_WAR
	.align		4
.L_306:
        /*0008*/ 	.byte	0x01, 0x35
	.zero		2


	//----- nvinfo : EIATTR_PARAM_CBANK
	.align		4
        /*000c*/ 	.byte	0x04, 0x0a
        /*000e*/ 	.short	(.L_308 - .L_307)
	.align		4
.L_307:
        /*0010*/ 	.word	index@(.nv.constant0._37header_files_fractional_step_solver_c_FS_update_velocity_vectorised_2d_489_gpu__red)
        /*0014*/ 	.short	0x0160
        /*0016*/ 	.short	0x0030


	//----- nvinfo : EIATTR_CBANK_PARAM_SIZE
	.align		4
.L_308:
        /*0018*/ 	.byte	0x03, 0x19
        /*001a*/ 	.short	0x0030


	//----- nvinfo : EIATTR_KPARAM_INFO
	.align		4
        /*001c*/ 	.byte	0x04, 0x17
        /*001e*/ 	.short	(.L_310 - .L_309)
.L_309:
        /*0020*/ 	.word	0x00000000
        /*0024*/ 	.short	0x0005
        /*0026*/ 	.short	0x0028
        /*0028*/ 	.byte	0x00, 0xf0, 0x21, 0x00


	//----- nvinfo : EIATTR_KPARAM_INFO
	.align		4
.L_310:
        /*002c*/ 	.byte	0x04, 0x17
        /*002e*/ 	.short	(.L_312 - .L_311)
.L_311:
        /*0030*/ 	.word	0x00000000
        /*0034*/ 	.short	0x0004
        /*0036*/ 	.short	0x0020
        /*0038*/ 	.byte	0x00, 0xf0, 0x21, 0x00


	//----- nvinfo : EIATTR_KPARAM_INFO
	.align		4
.L_312:
        /*003c*/ 	.byte	0x04, 0x17
        /*003e*/ 	.short	(.L_314 - .L_313)
.L_313:
        /*0040*/ 	.word	0x00000000
        /*0044*/ 	.short	0x0003
        /*0046*/ 	.short	0x0018
        /*0048*/ 	.byte	0x00, 0xf0, 0x21, 0x00


	//----- nvinfo : EIATTR_KPARAM_INFO
	.align		4
.L_314:
        /*004c*/ 	.byte	0x04, 0x17
        /*004e*/ 	.short	(.L_316 - .L_315)
.L_315:
        /*0050*/ 	.word	0x00000000
        /*0054*/ 	.short	0x0002
        /*0056*/ 	.short	0x0010
        /*0058*/ 	.byte	0x00, 0xf0, 0x21, 0x00


	//----- nvinfo : EIATTR_KPARAM_INFO
	.align		4
.L_316:
        /*005c*/ 	.byte	0x04, 0x17
        /*005e*/ 	.short	(.L_318 - .L_317)
.L_317:
        /*0060*/ 	.word	0x00000000
        /*0064*/ 	.short	0x0001
        /*0066*/ 	.short	0x0008
        /*0068*/ 	.byte	0x00, 0xf0, 0x21, 0x00


	//----- nvinfo : EIATTR_KPARAM_INFO
	.align		4
.L_318:
        /*006c*/ 	.byte	0x04, 0x17
        /*006e*/ 	.short	(.L_320 - .L_319)
.L_319:
        /*0070*/ 	.word	0x00000000
        /*0074*/ 	.short	0x0000
        /*0076*/ 	.short	0x0000
        /*0078*/ 	.byte	0x00, 0xf0, 0x11, 0x00


	//----- nvinfo : EIATTR_MAXREG_COUNT
	.align		4
.L_320:
        /*007c*/ 	.byte	0x03, 0x1b
        /*007e*/ 	.short	0x00ff


	//----- nvinfo : EIATTR_NUM_BARRIERS
	.align		4
        /*0080*/ 	.byte	0x02, 0x4c
        /*0082*/ 	.byte	0x01
	.zero		1


	//----- nvinfo : EIATTR_MERCURY_ISA_VERSION
	.align		4
        /*0084*/ 	.byte	0x03, 0x5f
        /*0086*/ 	.short	0x0000


	//----- nvinfo : EIATTR_EXIT_INSTR_OFFSETS
	.align		4
        /*0088*/ 	.byte	0x04, 0x1c
        /*008a*/ 	.short	(.L_322 - .L_321)


	//   ....[0]....
.L_321:
        /*008c*/ 	.word	0x00000030


	//   ....[1]....
        /*0090*/ 	.word	0x00000410


	//   ....[2]....
        /*0094*/ 	.word	0x000004c0


	//   ....[3]....
        /*0098*/ 	.word	0x00000570


	//   ....[4]....
        /*009c*/ 	.word	0x00000620


	//   ....[5]....
        /*00a0*/ 	.word	0x000006d0


	//   ....[6]....
        /*00a4*/ 	.word	0x00000780


	//   ....[7]....
        /*00a8*/ 	.word	0x00000820


	//----- nvinfo : EIATTR_MAX_THREADS
	.align		4
.L_322:
        /*00ac*/ 	.byte	0x04, 0x05
        /*00ae*/ 	.short	(.L_324 - .L_323)
.L_323:
        /*00b0*/ 	.word	0x00000100
        /*00b4*/ 	.word	0x00000001
        /*00b8*/ 	.word	0x00000001


	//----- nvinfo : EIATTR_CRS_STACK_SIZE
	.align		4
.L_324:
        /*00bc*/ 	.byte	0x04, 0x1e
        /*00be*/ 	.short	(.L_326 - .L_325)
.L_325:
        /*00c0*/ 	.word	0x00000000
.L_326:


//--------------------- .nv.info._37header_files_fractional_step_solver_c_FS_update_velocity_vectorised_2d_489_gpu --------------------------
	.section	.nv.info._37header_files_fractional_step_solver_c_FS_update_velocity_vectorised_2d_489_gpu,"",@"SHT_CUDA_INFO"
	.sectionflags	@""
	.align	4


	//----- nvinfo : EIATTR_CUDA_API_VERSION
	.align		4
        /*0000*/ 	.byte	0x04, 0x37
        /*0002*/ 	.short	(.L_328 - .L_327)
.L_327:
        /*0004*/ 	.word	0x00000082


	//----- nvinfo : EIATTR_SW2861232_WAR
	.align		4
.L_328:
        /*0008*/ 	.byte	0x01, 0x35
	.zero		2


	//----- nvinfo : EIATTR_PARAM_CBANK
	.align		4
        /*000c*/ 	.byte	0x04, 0x0a
        /*000e*/ 	.short	(.L_330 - .L_329)
	.align		4
.L_329:
        /*0010*/ 	.word	index@(.nv.constant0._37header_files_fractional_step_solver_c_FS_update_velocity_vectorised_2d_489_gpu)
        /*0014*/ 	.short	0x0160
        /*0016*/ 	.short	0x0030


	//----- nvinfo : EIATTR_CBANK_PARAM_SIZE
	.align		4
.L_330:
        /*0018*/ 	.byte	0x03, 0x19
        /*001a*/ 	.short	0x0030


	//----- nvinfo : EIATTR_KPARAM_INFO
	.align		4
        /*001c*/ 	.byte	0x04, 0x17
        /*001e*/ 	.short	(.L_332 - .L_331)
.L_331:
        /*0020*/ 	.word	0x00000000
        /*0024*/ 	.short	0x0005
        /*0026*/ 	.short	0x0028
        /*0028*/ 	.byte	0x00, 0xf0, 0x21, 0x00


	//----- nvinfo : EIATTR_KPARAM_INFO
	.align		4
.L_332:
        /*002c*/ 	.byte	0x04, 0x17
        /*002e*/ 	.short	(.L_334 - .L_333)
.L_333:
        /*0030*/ 	.word	0x00000000
        /*0034*/ 	.short	0x0004
        /*0036*/ 	.short	0x0020
        /*0038*/ 	.byte	0x00, 0xf0, 0x21, 0x00


	//----- nvinfo : EIATTR_KPARAM_INFO
	.align		4
.L_334:
        /*003c*/ 	.byte	0x04, 0x17
        /*003e*/ 	.short	(.L_336 - .L_335)
.L_335:
        /*0040*/ 	.word	0x00000000
        /*0044*/ 	.short	0x0003
        /*0046*/ 	.short	0x0018
        /*0048*/ 	.byte	0x00, 0xf0, 0x21, 0x00


	//----- nvinfo : EIATTR_KPARAM_INFO
	.align		4
.L_336:
        /*004c*/ 	.byte	0x04, 0x17
        /*004e*/ 	.short	(.L_338 - .L_337)
.L_337:
        /*0050*/ 	.word	0x00000000
        /*0054*/ 	.short	0x0002
        /*0056*/ 	.short	0x0010
        /*0058*/ 	.byte	0x00, 0xf0, 0x21, 0x00


	//----- nvinfo : EIATTR_KPARAM_INFO
	.align		4
.L_338:
        /*005c*/ 	.byte	0x04, 0x17
        /*005e*/ 	.short	(.L_340 - .L_339)
.L_339:
        /*0060*/ 	.word	0x00000000
        /*0064*/ 	.short	0x0001
        /*0066*/ 	.short	0x0008
        /*0068*/ 	.byte	0x00, 0xf0, 0x21, 0x00


	//----- nvinfo : EIATTR_KPARAM_INFO
	.align		4
.L_340:
        /*006c*/ 	.byte	0x04, 0x17
        /*006e*/ 	.short	(.L_342 - .L_341)
.L_341:
        /*0070*/ 	.word	0x00000000
        /*0074*/ 	.short	0x0000
        /*0076*/ 	.short	0x0000
        /*0078*/ 	.byte	0x00, 0xf0, 0x11, 0x00


	//----- nvinfo : EIATTR_MAXREG_COUNT
	.align		4
.L_342:
        /*007c*/ 	.byte	0x03, 0x1b
        /*007e*/ 	.short	0x00ff


	//----- nvinfo : EIATTR_NUM_BARRIERS
	.align		4
        /*0080*/ 	.byte	0x02, 0x4c
        /*0082*/ 	.byte	0x01
	.zero		1


	//----- nvinfo : EIATTR_MERCURY_ISA_VERSION
	.align		4
        /*0084*/ 	.byte	0x03, 0x5f
        /*0086*/ 	.short	0x0000


	//----- nvinfo : EIATTR_EXIT_INSTR_OFFSETS
	.align		4
        /*0088*/ 	.byte	0x04, 0x1c
        /*008a*/ 	.short	(.L_344 - .L_343)


	//   ....[0]....
.L_343:
        /*008c*/ 	.word	0x000003e0


	//   ....[1]....
        /*0090*/ 	.word	0x00000490


	//   ....[2]....
        /*0094*/ 	.word	0x00000540


	//   ....[3]....
        /*0098*/ 	.word	0x000005f0


	//   ....[4]....
        /*009c*/ 	.word	0x000006a0


	//   ....[5]....
        /*00a0*/ 	.word	0x00000750


	//   ....[6]....
        /*00a4*/ 	.word	0x000007b0


	//   ....[7]....
        /*00a8*/ 	.word	0x00000840


	//----- nvinfo : EIATTR_MAX_THREADS
	.align		4
.L_344:
        /*00ac*/ 	.byte	0x04, 0x05
        /*00ae*/ 	.short	(.L_346 - .L_345)
.L_345:
        /*00b0*/ 	.word	0x00000080
        /*00b4*/ 	.word	0x00000001
        /*00b8*/ 	.word	0x00000001


	//----- nvinfo : EIATTR_CRS_STACK_SIZE
	.align		4
.L_346:
        /*00bc*/ 	.byte	0x04, 0x1e
        /*00be*/ 	.short	(.L_348 - .L_347)
.L_347:
        /*00c0*/ 	.word	0x00000000
.L_348:


//--------------------- .nv.info._37header_files_fractional_step_solver_c_FS_update_velocity_vectorised_2d_475_gpu --------------------------
	.section	.nv.info._37header_files_fractional_step_solver_c_FS_update_velocity_vectorised_2d_475_gpu,"",@"SHT_CUDA_INFO"
	.sectionflags	@""
	.align	4


	//----- nvinfo : EIATTR_CUDA_API_VERSION
	.align		4
        /*0000*/ 	.byte	0x04, 0x37
        /*0002*/ 	.short	(.L_350 - .L_349)
.L_349:
        /*0004*/ 	.word	0x00000082


	//----- nvinfo : EIATTR_SW2861232_WAR
	.align		4
.L_350:
        /*0008*/ 	.byte	0x01, 0x35
	.zero		2


	//----- nvinfo : EIATTR_PARAM_CBANK
	.align		4
        /*000c*/ 	.byte	0x04, 0x0a
        /*000e*/ 	.short	(.L_352 - .L_351)
	.align		4
.L_351:
        /*0010*/ 	.word	index@(.nv.constant0._37header_files_fractional_step_solver_c_FS_update_velocity_vectorised_2d_475_gpu)
        /*0014*/ 	.short	0x0160
        /*0016*/ 	.short	0x0018


	//----- nvinfo : EIATTR_CBANK_PARAM_SIZE
	.align		4
.L_352:
        /*0018*/ 	.byte	0x03, 0x19
        /*001a*/ 	.short	0x0018


	//----- nvinfo : EIATTR_KPARAM_INFO
	.align		4
        /*001c*/ 	.byte	0x04, 0x17
        /*001e*/ 	.short	(.L_354 - .L_353)
.L_353:
        /*0020*/ 	.word	0x00000000
        /*0024*/ 	.short	0x0002
        /*0026*/ 	.short	0x0010
        /*0028*/ 	.byte	0x00, 0xf0, 0x21, 0x00


	//----- nvinfo : EIATTR_KPARAM_INFO
	.align		4
.L_354:
        /*002c*/ 	.byte	0x04, 0x17
        /*002e*/ 	.short	(.L_356 - .L_355)
.L_355:
        /*0030*/ 	.word	0x00000000
        /*0034*/ 	.short	0x0001
        /*0036*/ 	.short	0x0008
        /*0038*/ 	.byte	0x00, 0xf0, 0x21, 0x00


	//----- nvinfo : EIATTR_KPARAM_INFO
	.align		4
.L_356:
        /*003c*/ 	.byte	0x04, 0x17
        /*003e*/ 	.short	(.L_358 - .L_357)
.L_357:
        /*0040*/ 	.word	0x00000000
        /*0044*/ 	.short	0x0000
        /*0046*/ 	.short	0x0000
        /*0048*/ 	.byte	0x00, 0xf0, 0x21, 0x00


	//----- nvinfo : EIATTR_MAXREG_COUNT
	.align		4
.L_358:
        /*004c*/ 	.byte	0x03, 0x1b
        /*004e*/ 	.short	0x00ff


	//----- nvinfo : EIATTR_MERCURY_ISA_VERSION
	.align		4
        /*0050*/ 	.byte	0x03, 0x5f
        /*0052*/ 	.short	0x0000


	//----- nvinfo : EIATTR_EXIT_INSTR_OFFSETS
	.align		4
        /*0054*/ 	.byte	0x04, 0x1c
        /*0056*/ 	.short	(.L_360 - .L_359)


	//   ....[0]....
.L_359:
        /*0058*/ 	.word	0x00000060


	//   ....[1]....
        /*005c*/ 	.word	0x000007c0


	//----- nvinfo : EIATTR_MAX_THREADS
	.align		4
.L_360:
        /*0060*/ 	.byte	0x04, 0x05
        /*0062*/ 	.short	(.L_362 - .L_361)
.L_361:
        /*0064*/ 	.word	0x00000080
        /*0068*/ 	.word	0x00000001
        /*006c*/ 	.word	0x00000001


	//----- nvinfo : EIATTR_CRS_STACK_SIZE
	.align		4
.L_362:
        /*0070*/ 	.byte	0x04, 0x1e
        /*0072*/ 	.short	(.L_364 - .L_363)
.L_363:
        /*0074*/ 	.word	0x00000000
.L_364:


//--------------------- .nv.info._37header_files_fractional_step_solver_c_FS_update_velocity_vectorised_464_gpu__red --------------------------
	.section	.nv.info._37header_files_fractional_step_solver_c_FS_update_velocity_vectorised_464_gpu__red,"",@"SHT_CUDA_INFO"
	.sectionflags	@""
	.align	4


	//----- nvinfo : EIATTR_CUDA_API_VERSION
	.align		4
        /*0000*/ 	.byte	0x04, 0x37
        /*0002*/ 	.short	(.L_366 - .L_365)
.L_365:
        /*0004*/ 	.word	0x00000082


	//----- nvinfo : EIATTR_SW2861232_WAR
	.align		4
.L_366:
        /*0008*/ 	.byte	0x01, 0x35
	.zero		2


	//----- nvinfo : EIATTR_PARAM_CBANK
	.align		4
        /*000c*/ 	.byte	0x04, 0x0a
        /*000e*/ 	.short	(.L_368 - .L_367)
	.align		4
.L_367:
        /*0010*/ 	.word	index@(.nv.constant0._37header_files_fractional_step_solver_c_FS_update_velocity_vectorised_464_gpu__red)
        /*0014*/ 	.short	0x0160
        /*0016*/ 	.short	0x0030


	//----- nvinfo : EIATTR_CBANK_PARAM_SIZE
	.align		4
.L_368:
        /*0018*/ 	.byte	0x03, 0x19
        /*001a*/ 	.short	0x0030


	//----- nvinfo : EIATTR_KPARAM_INFO
	.align		4
        /*001c*/ 	.byte	0x04, 0x17
        /*001e*/ 	.short	(.L_370 - .L_369)
.L_369:
        /*0020*/ 	.word	0x00000000
        /*0024*/ 	.short	0x0005
        /*0026*/ 	.short	0x0028
        /*0028*/ 	.byte	0x00, 0xf0, 0x21, 0x00


	//----- nvinfo : EIATTR_KPARAM_INFO
	.align		4
.L_370:
        /*002c*/ 	.byte	0x04, 0x17
        /*002e*/ 	.short	(.L_372 - .L_371)
.L_371:
        /*0030*/ 	.word	0x00000000
        /*0034*/ 	.short	0x0004
        /*0036*/ 	.short	0x0020
        /*0038*/ 	.byte	0x00, 0xf0, 0x21, 0x00


	//----- nvinfo : EIATTR_KPARAM_INFO
	.align		4
.L_372:
        /*003c*/ 	.byte	0x04, 0x17
        /*003e*/ 	.short	(.L_374 - .L_373)
.L_373:
        /*0040*/ 	.word	0x00000000
        /*0044*/ 	.short	0x0003
        /*0046*/ 	.short	0x0018
        /*0048*/ 	.byte	0x00, 0xf0, 0x21, 0x00


	//----- nvinfo : EIATTR_KPARAM_INFO
	.align		4
.L_374:
        /*004c*/ 	.byte	0x04, 0x17
        /*004e*/ 	.short	(.L_376 - .L_375)
.L_375:
        /*0050*/ 	.word	0x00000000
        /*0054*/ 	.short	0x0002
        /*0056*/ 	.short	0x0010
        /*0058*/ 	.byte	0x00, 0xf0, 0x21, 0x00


	//----- nvinfo : EIATTR_KPARAM_INFO
	.align		4
.L_376:
        /*005c*/ 	.byte	0x04, 0x17
        /*005e*/ 	.short	(.L_378 - .L_377)
.L_377:
        /*0060*/ 	.word	0x00000000
        /*0064*/ 	.short	0x0001
        /*0066*/ 	.short	0x0008
        /*0068*/ 	.byte	0x00, 0xf0, 0x21, 0x00


	//----- nvinfo : EIATTR_KPARAM_INFO
	.align		4
.L_378:
        /*006c*/ 	.byte	0x04, 0x17
        /*006e*/ 	.short	(.L_380 - .L_379)
.L_379:
        /*0070*/ 	.word	0x00000000
        /*0074*/ 	.short	0x0000
        /*0076*/ 	.short	0x0000
        /*0078*/ 	.byte	0x00, 0xf0, 0x11, 0x00


	//----- nvinfo : EIATTR_MAXREG_COUNT
	.align		4
.L_380:
        /*007c*/ 	.byte	0x03, 0x1b
        /*007e*/ 	.short	0x00ff


	//----- nvinfo : EIATTR_NUM_BARRIERS
	.align		4
        /*0080*/ 	.byte	0x02, 0x4c
        /*0082*/ 	.byte	0x01
	.zero		1


	//----- nvinfo : EIATTR_MERCURY_ISA_VERSION
	.align		4
        /*0084*/ 	.byte	0x03, 0x5f
        /*0086*/ 	.short	0x0000


	//----- nvinfo : EIATTR_EXIT_INSTR_OFFSETS
	.align		4
        /*0088*/ 	.byte	0x04, 0x1c
        /*008a*/ 	.short	(.L_382 - .L_381)


	//   ....[0]....
.L_381:
        /*008c*/ 	.word	0x00000030


	//   ....[1]....
        /*0090*/ 	.word	0x00000410


	//   ....[2]....
        /*0094*/ 	.word	0x000004c0


	//   ....[3]....
        /*0098*/ 	.word	0x00000570


	//   ....[4]....
        /*009c*/ 	.word	0x00000620


	//   ....[5]....
        /*00a0*/ 	.word	0x000006d0


	//   ....[6]....
        /*00a4*/ 	.word	0x00000780


	//   ....[7]....
        /*00a8*/ 	.word	0x00000820


	//----- nvinfo : EIATTR_MAX_THREADS
	.align		4
.L_382:
        /*00ac*/ 	.byte	0x04, 0x05
        /*00ae*/ 	.short	(.L_384 - .L_383)
.L_383:
        /*00b0*/ 	.word	0x00000100
        /*00b4*/ 	.word	0x00000001
        /*00b8*/ 	.word	0x00000001


	//----- nvinfo : EIATTR_CRS_STACK_SIZE
	.align		4
.L_384:
        /*00bc*/ 	.byte	0x04, 0x1e
        /*00be*/ 	.short	(.L_386 - .L_385)
.L_385:
        /*00c0*/ 	.word	0x00000000
.L_386:


//--------------------- .nv.info._37header_files_fractional_step_solver_c_FS_update_velocity_vectorised_464_gpu --------------------------
	.section	.nv.info._37header_files_fractional_step_solver_c_FS_update_velocity_vectorised_464_gpu,"",@"SHT_CUDA_INFO"
	.sectionflags	@""
	.align	4


	//----- nvinfo : EIATTR_CUDA_API_VERSION
	.align		4
        /*0000*/ 	.byte	0x04, 0x37
        /*0002*/ 	.short	(.L_388 - .L_387)
.L_387:
        /*0004*/ 	.word	0x00000082


	//----- nvinfo : EIATTR_SW2861232_WAR
	.align		4
.L_388:
        /*0008*/ 	.byte	0x01, 0x35
	.zero		2


	//----- nvinfo : EIATTR_PARAM_CBANK
	.align		4
        /*000c*/ 	.byte	0x04, 0x0a
        /*000e*/ 	.short	(.L_390 - .L_389)
	.align		4
.L_389:
        /*0010*/ 	.word	index@(.nv.constant0._37header_files_fractional_step_solver_c_FS_update_velocity_vectorised_464_gpu)
        /*0014*/ 	.short	0x0160
        /*0016*/ 	.short	0x0030


	//----- nvinfo : EIATTR_CBANK_PARAM_SIZE
	.align		4
.L_390:
        /*0018*/ 	.byte	0x03, 0x19
        /*001a*/ 	.short	0x0030


	//----- nvinfo : EIATTR_KPARAM_INFO
	.align		4
        /*001c*/ 	.byte	0x04, 0x17
        /*001e*/ 	.short	(.L_392 - .L_391)
.L_391:
        /*0020*/ 	.word	0x00000000
        /*0024*/ 	.short	0x0005
        /*0026*/ 	.short	0x0028
        /*0028*/ 	.byte	0x00, 0xf0, 0x21, 0x00


	//----- nvinfo : EIATTR_KPARAM_INFO
	.align		4
.L_392:
        /*002c*/ 	.byte	0x04, 0x17
        /*002e*/ 	.short	(.L_394 - .L_393)
.L_393:
        /*0030*/ 	.word	0x00000000
        /*0034*/ 	.short	0x0004
        /*0036*/ 	.short	0x0020
        /*0038*/ 	.byte	0x00, 0xf0, 0x21, 0x00


	//----- nvinfo : EIATTR_KPARAM_INFO
	.align		4
.L_394:
        /*003c*/ 	.byte	0x04, 0x17
        /*003e*/ 	.short	(.L_396 - .L_395)
.L_395:
        /*0040*/ 	.word	0x00000000
        /*0044*/ 	.short	0x0003
        /*0046*/ 	.short	0x0018
        /*0048*/ 	.byte	0x00, 0xf0, 0x21, 0x00


	//----- nvinfo : EIATTR_KPARAM_INFO
	.align		4
.L_396:
        /*004c*/ 	.byte	0x04, 0x17
        /*004e*/ 	.short	(.L_398 - .L_397)
.L_397:
        /*0050*/ 	.word	0x00000000
        /*0054*/ 	.short	0x0002
        /*0056*/ 	.short	0x0010
        /*0058*/ 	.byte	0x00, 0xf0, 0x21, 0x00


	//----- nvinfo : EIATTR_KPARAM_INFO
	.align		4
.L_398:
        /*005c*/ 	.byte	0x04, 0x17
        /*005e*/ 	.short	(.L_400 - .L_399)
.L_399:
        /*0060*/ 	.word	0x00000000
        /*0064*/ 	.short	0x0001
        /*0066*/ 	.short	0x0008
        /*0068*/ 	.byte	0x00, 0xf0, 0x21, 0x00


	//----- nvinfo : EIATTR_KPARAM_INFO
	.align		4
.L_400:
        /*006c*/ 	.byte	0x04, 0x17
        /*006e*/ 	.short	(.L_402 - .L_401)
.L_401:
        /*0070*/ 	.word	0x00000000
        /*0074*/ 	.short	0x0000
        /*0076*/ 	.short	0x0000
        /*0078*/ 	.byte	0x00, 0xf0, 0x11, 0x00


	//----- nvinfo : EIATTR_MAXREG_COUNT
	.align		4
.L_402:
        /*007c*/ 	.byte	0x03, 0x1b
        /*007e*/ 	.short	0x00ff


	//----- nvinfo : EIATTR_NUM_BARRIERS
	.align		4
        /*0080*/ 	.byte	0x02, 0x4c
        /*0082*/ 	.byte	0x01
	.zero		1


	//----- nvinfo : EIATTR_MERCURY_ISA_VERSION
	.align		4
        /*0084*/ 	.byte	0x03, 0x5f
        /*0086*/ 	.short	0x0000


	//----- nvinfo : EIATTR_EXIT_INSTR_OFFSETS
	.align		4
        /*0088*/ 	.byte	0x04, 0x1c
        /*008a*/ 	.short	(.L_404 - .L_403)


	//   ....[0]....
.L_403:
        /*008c*/ 	.word	0x00000460


	//   ....[1]....
        /*0090*/ 	.word	0x00000510


	//   ....[2]....
        /*0094*/ 	.word	0x000005c0


	//   ....[3]....
        /*0098*/ 	.word	0x00000670


	//   ....[4]....
        /*009c*/ 	.word	0x00000720


	//   ....[5]....
        /*00a0*/ 	.word	0x000007d0


	//   ....[6]....
        /*00a4*/ 	.word	0x00000830


	//   ....[7]....
        /*00a8*/ 	.word	0x000008c0


	//----- nvinfo : EIATTR_MAX_THREADS
	.align		4
.L_404:
        /*00ac*/ 	.byte	0x04, 0x05
        /*00ae*/ 	.short	(.L_406 - .L_405)
.L_405:
        /*00b0*/ 	.word	0x00000080
        /*00b4*/ 	.word	0x00000001
        /*00b8*/ 	.word	0x00000001


	//----- nvinfo : EIATTR_CRS_STACK_SIZE
	.align		4
.L_406:
        /*00bc*/ 	.byte	0x04, 0x1e
        /*00be*/ 	.short	(.L_408 - .L_407)
.L_407:
        /*00c0*/ 	.word	0x00000000
.L_408:


//--------------------- .nv.info._37header_files_fractional_step_solver_c_FS_update_velocity_vectorised_448_gpu --------------------------
	.section	.nv.info._37header_files_fractional_step_solver_c_FS_update_velocity_vectorised_448_gpu,"",@"SHT_CUDA_INFO"
	.sectionflags	@""
	.align	4


	//----- nvinfo : EIATTR_CUDA_API_VERSION
	.align		4
        /*0000*/ 	.byte	0x04, 0x37
        /*0002*/ 	.short	(.L_410 - .L_409)
.L_409:
        /*0004*/ 	.word	0x00000082


	//----- nvinfo : EIATTR_SW2861232_WAR
	.align		4
.L_410:
        /*0008*/ 	.byte	0x01, 0x35
	.zero		2


	//----- nvinfo : EIATTR_PARAM_CBANK
	.align		4
        /*000c*/ 	.byte	0x04, 0x0a
        /*000e*/ 	.short	(.L_412 - .L_411)
	.align		4
.L_411:
        /*0010*/ 	.word	index@(.nv.constant0._37header_files_fractional_step_solver_c_FS_update_velocity_vectorised_448_gpu)
        /*0014*/ 	.short	0x0160
        /*0016*/ 	.short	0x0018


	//----- nvinfo : EIATTR_CBANK_PARAM_SIZE
	.align		4
.L_412:
        /*0018*/ 	.byte	0x03, 0x19
        /*001a*/ 	.short	0x0018


	//----- nvinfo : EIATTR_KPARAM_INFO
	.align		4
        /*001c*/ 	.byte	0x04, 0x17
        /*001e*/ 	.short	(.L_414 - .L_413)
.L_413:
        /*0020*/ 	.word	0x00000000
        /*0024*/ 	.short	0x0002
        /*0026*/ 	.short	0x0010
        /*0028*/ 	.byte	0x00, 0xf0, 0x21, 0x00


	//----- nvinfo : EIATTR_KPARAM_INFO
	.align		4
.L_414:
        /*002c*/ 	.byte	0x04, 0x17
        /*002e*/ 	.short	(.L_416 - .L_415)
.L_415:
        /*0030*/ 	.word	0x00000000
        /*0034*/ 	.short	0x0001
        /*0036*/ 	.short	0x0008
        /*0038*/ 	.byte	0x00, 0xf0, 0x21, 0x00


	//----- nvinfo : EIATTR_KPARAM_INFO
	.align		4
.L_416:
        /*003c*/ 	.byte	0x04, 0x17
        /*003e*/ 	.short	(.L_418 - .L_417)
.L_417:
        /*0040*/ 	.word	0x00000000
        /*0044*/ 	.short	0x0000
        /*0046*/ 	.short	0x0000
        /*0048*/ 	.byte	0x00, 0xf0, 0x21, 0x00


	//----- nvinfo : EIATTR_MAXREG_COUNT
	.align		4
.L_418:
        /*004c*/ 	.byte	0x03, 0x1b
        /*004e*/ 	.short	0x00ff


	//----- nvinfo : EIATTR_MERCURY_ISA_VERSION
	.align		4
        /*0050*/ 	.byte	0x03, 0x5f
        /*0052*/ 	.short	0x0000


	//----- nvinfo : EIATTR_EXIT_INSTR_OFFSETS
	.align		4
        /*0054*/ 	.byte	0x04, 0x1c
        /*0056*/ 	.short	(.L_420 - .L_419)


	//   ....[0]....
.L_419:
        /*0058*/ 	.word	0x00000060


	//   ....[1]....
        /*005c*/ 	.word	0x00000a10


	//----- nvinfo : EIATTR_MAX_THREADS
	.align		4
.L_420:
        /*0060*/ 	.byte	0x04, 0x05
        /*0062*/ 	.short	(.L_422 - .L_421)
.L_421:
        /*0064*/ 	.word	0x00000080
        /*0068*/ 	.word	0x00000001
        /*006c*/ 	.word	0x00000001


	//----- nvinfo : EIATTR_CRS_STACK_SIZE
	.align		4
.L_422:
        /*0070*/ 	.byte	0x04, 0x1e
        /*0072*/ 	.short	(.L_424 - .L_423)
.L_423:
        /*0074*/ 	.word	0x00000000
.L_424:


//--------------------- .nv.info._37header_files_fractional_step_solver_c_FS_calculate_residuals_vectorised_2d_430_gpu --------------------------
	.section	.nv.info._37header_files_fractional_step_solver_c_FS_calculate_residuals_vectorised_2d_430_gpu,"",@"SHT_CUDA_INFO"
	.sectionflags	@""
	.align	4


	//----- nvinfo : EIATTR_CUDA_API_VERSION
	.align		4
        /*0000*/ 	.byte	0x04, 0x37
        /*0002*/ 	.short	(.L_426 - .L_425)
.L_425:
        /*0004*/ 	.word	0x00000082


	//----- nvinfo : EIATTR_SW2861232_WAR
	.align		4
.L_426:
        /*0008*/ 	.byte	0x01, 0x35
	.zero		2


	//----- nvinfo : EIATTR_PARAM_CBANK
	.align		4
        /*000c*/ 	.byte	0x04, 0x0a
        /*000e*/ 	.short	(.L_428 - .L_427)
	.align		4
.L_427:
        /*0010*/ 	.word	index@(.nv.constant0._37header_files_fractional_step_solver_c_FS_calculate_residuals_vectorised_2d_430_gpu)
        /*0014*/ 	.short	0x0160
        /*0016*/ 	.short	0x001c


	//----- nvinfo : EIATTR_CBANK_PARAM_SIZE
	.align		4
.L_428:
        /*0018*/ 	.byte	0x03, 0x19
        /*001a*/ 	.short	0x001c


	//----- nvinfo : EIATTR_KPARAM_INFO
	.align		4
        /*001c*/ 	.byte	0x04, 0x17
        /*001e*/ 	.short	(.L_430 - .L_429)
.L_429:
        /*0020*/ 	.word	0x00000000
        /*0024*/ 	.short	0x0003
        /*0026*/ 	.short	0x0018
        /*0028*/ 	.byte	0x00, 0xf0, 0x11, 0x00


	//----- nvinfo : EIATTR_KPARAM_INFO
	.align		4
.L_430:
        /*002c*/ 	.byte	0x04, 0x17
        /*002e*/ 	.short	(.L_432 - .L_431)
.L_431:
        /*0030*/ 	.word	0x00000000
        /*0034*/ 	.short	0x0002
        /*0036*/ 	.short	0x0010
        /*0038*/ 	.byte	0x00, 0xf0, 0x21, 0x00


	//----- nvinfo : EIATTR_KPARAM_INFO
	.align		4
.L_432:
        /*003c*/ 	.byte	0x04, 0x17
        /*003e*/ 	.short	(.L_434 - .L_433)
.L_433:
        /*0040*/ 	.word	0x00000000
        /*0044*/ 	.short	0x0001
        /*0046*/ 	.short	0x0008
        /*0048*/ 	.byte	0x00, 0xf0, 0x21, 0x00


	//----- nvinfo : EIATTR_KPARAM_INFO
	.align		4
.L_434:
        /*004c*/ 	.byte	0x04, 0x17
        /*004e*/ 	.short	(.L_436 - .L_435)
.L_435:
        /*0050*/ 	.word	0x00000000
        /*0054*/ 	.short	0x0000
        /*0056*/ 	.short	0x0000
        /*0058*/ 	.byte	0x00, 0xf0, 0x11, 0x00


	//----- nvinfo : EIATTR_MAXREG_COUNT
	.align		4
.L_436:
        /*005c*/ 	.byte	0x03, 0x1b
        /*005e*/ 	.short	0x00ff


	//----- nvinfo : EIATTR_MERCURY_ISA_VERSION
	.align		4
        /*0060*/ 	.byte	0x03, 0x5f
        /*0062*/ 	.short	0x0000


	//----- nvinfo : EIATTR_EXIT_INSTR_OFFSETS
	.align		4
        /*0064*/ 	.byte	0x04, 0x1c
        /*0066*/ 	.short	(.L_438 - .L_437)


	//   ....[0]....
.L_437:
        /*0068*/ 	.word	0x00000060


	//   ....[1]....
        /*006c*/ 	.word	0x00001070


	//   ....[2]....
        /*0070*/ 	.word	0x00001230


	//----- nvinfo : EIATTR_MAX_THREADS
	.align		4
.L_438:
        /*0074*/ 	.byte	0x04, 0x05
        /*0076*/ 	.short	(.L_440 - .L_439)
.L_439:
        /*0078*/ 	.word	0x00000080
        /*007c*/ 	.word	0x00000001
        /*0080*/ 	.word	0x00000001


	//----- nvinfo : EIATTR_CRS_STACK_SIZE
	.align		4
.L_440:
        /*0084*/ 	.byte	0x04, 0x1e
        /*0086*/ 	.short	(.L_442 - .L_441)
.L_441:
        /*0088*/ 	.word	0x00000000
.L_442:


//--------------------- .nv.info._37header_files_fractional_step_solver_c_FS_calculate_residuals_vectorised_416_gpu --------------------------
	.section	.nv.info._37header_files_fractional_step_solver_c_FS_calculate_residuals_vectorised_416_gpu,"",@"SHT_CUDA_INFO"
	.sectionflags	@""
	.align	4


	//----- nvinfo : EIATTR_CUDA_API_VERSION
	.align		4
        /*0000*/ 	.byte	0x04, 0x37
        /*0002*/ 	.short	(.L_444 - .L_443)
.L_443:
        /*0004*/ 	.word	0x00000082


	//----- nvinfo : EIATTR_SW2861232_WAR
	.align		4
.L_444:
        /*0008*/ 	.byte	0x01, 0x35
	.zero		2


	//----- nvinfo : EIATTR_PARAM_CBANK
	.align		4
        /*000c*/ 	.byte	0x04, 0x0a
        /*000e*/ 	.short	(.L_446 - .L_445)
	.align		4
.L_445:
        /*0010*/ 	.word	index@(.nv.constant0._37header_files_fractional_step_solver_c_FS_calculate_residuals_vectorised_416_gpu)
        /*0014*/ 	.short	0x0160
        /*0016*/ 	.short	0x001c


	//----- nvinfo : EIATTR_CBANK_PARAM_SIZE
	.align		4
.L_446:
        /*0018*/ 	.byte	0x03, 0x19
        /*001a*/ 	.short	0x001c


	//----- nvinfo : EIATTR_KPARAM_INFO
	.align		4
        /*001c*/ 	.byte	0x04, 0x17
        /*001e*/ 	.short	(.L_448 - .L_447)
.L_447:
        /*0020*/ 	.word	0x00000000
        /*0024*/ 	.short	0x0003
        /*0026*/ 	.short	0x0018
        /*0028*/ 	.byte	0x00, 0xf0, 0x11, 0x00


	//----- nvinfo : EIATTR_KPARAM_INFO
	.align		4
.L_448:
        /*002c*/ 	.byte	0x04, 0x17
        /*002e*/ 	.short	(.L_450 - .L_449)
.L_449:
        /*0030*/ 	.word	0x00000000
        /*0034*/ 	.short	0x0002
        /*0036*/ 	.short	0x0010
        /*0038*/ 	.byte	0x00, 0xf0, 0x21, 0x00


	//----- nvinfo : EIATTR_KPARAM_INFO
	.align		4
.L_450:
        /*003c*/ 	.byte	0x04, 0x17
        /*003e*/ 	.short	(.L_452 - .L_451)
.L_451:
        /*0040*/ 	.word	0x00000000
        /*0044*/ 	.short	0x0001
        /*0046*/ 	.short	0x0008
        /*0048*/ 	.byte	0x00, 0xf0, 0x21, 0x00


	//----- nvinfo : EIATTR_KPARAM_INFO
	.align		4
.L_452:
        /*004c*/ 	.byte	0x04, 0x17
        /*004e*/ 	.short	(.L_454 - .L_453)
.L_453:
        /*0050*/ 	.word	0x00000000
        /*0054*/ 	.short	0x0000
        /*0056*/ 	.short	0x0000
        /*0058*/ 	.byte	0x00, 0xf0, 0x11, 0x00


	//----- nvinfo : EIATTR_MAXREG_COUNT
	.align		4
.L_454:
        /*005c*/ 	.byte	0x03, 0x1b
        /*005e*/ 	.short	0x00ff


	//----- nvinfo : EIATTR_MERCURY_ISA_VERSION
	.align		4
        /*0060*/ 	.byte	0x03, 0x5f
        /*0062*/ 	.short	0x0000


	//----- nvinfo : EIATTR_EXIT_INSTR_OFFSETS
	.align		4
        /*0064*/ 	.byte	0x04, 0x1c
        /*0066*/ 	.short	(.L_456 - .L_455)


	//   ....[0]....
.L_455:
        /*0068*/ 	.word	0x00000060


	//   ....[1]....
        /*006c*/ 	.word	0x00001070


	//   ....[2]....
        /*0070*/ 	.word	0x00001230


	//----- nvinfo : EIATTR_MAX_THREADS
	.align		4
.L_456:
        /*0074*/ 	.byte	0x04, 0x05
        /*0076*/ 	.short	(.L_458 - .L_457)
.L_457:
        /*0078*/ 	.word	0x00000080
        /*007c*/ 	.word	0x00000001
        /*0080*/ 	.word	0x00000001


	//----- nvinfo : EIATTR_CRS_STACK_SIZE
	.align		4
.L_458:
        /*0084*/ 	.byte	0x04, 0x1e
        /*0086*/ 	.short	(.L_460 - .L_459)
.L_459:
        /*0088*/ 	.word	0x00000000
.L_460:


//--------------------- .nv.info._37header_files_fractional_step_solver_c_FS_prolongate_corrections_vectorised_2d_404_gpu --------------------------
	.section	.nv.info._37header_files_fractional_step_solver_c_FS_prolongate_corrections_vectorised_2d_404_gpu,"",@"SHT_CUDA_INFO"
	.sectionflags	@""
	.align	4


	//----- nvinfo : EIATTR_CUDA_API_VERSION
	.align		4
        /*0000*/ 	.byte	0x04, 0x37
        /*0002*/ 	.short	(.L_462 - .L_461)
.L_461:
        /*0004*/ 	.word	0x00000082


	//----- nvinfo : EIATTR_SW2861232_WAR
	.align		4
.L_462:
        /*0008*/ 	.byte	0x01, 0x35
	.zero		2


	//----- nvinfo : EIATTR_PARAM_CBANK
	.align		4
        /*000c*/ 	.byte	0x04, 0x0a
        /*000e*/ 	.short	(.L_464 - .L_463)
	.align		4
.L_463:
        /*0010*/ 	.word	index@(.nv.constant0._37header_files_fractional_step_solver_c_FS_prolongate_corrections_vectorised_2d_404_gpu)
        /*0014*/ 	.short	0x0160
        /*0016*/ 	.short	0x0010


	//----- nvinfo : EIATTR_CBANK_PARAM_SIZE
	.align		4
.L_464:
        /*0018*/ 	.byte	0x03, 0x19
        /*001a*/ 	.short	0x0010


	//----- nvinfo : EIATTR_KPARAM_INFO
	.align		4
        /*001c*/ 	.byte	0x04, 0x17
        /*001e*/ 	.short	(.L_466 - .L_465)
.L_465:
        /*0020*/ 	.word	0x00000000
        /*0024*/ 	.short	0x0001
        /*0026*/ 	.short	0x0008
        /*0028*/ 	.byte	0x00, 0xf0, 0x21, 0x00


	//----- nvinfo : EIATTR_KPARAM_INFO
	.align		4
.L_466:
        /*002c*/ 	.byte	0x04, 0x17
        /*002e*/ 	.short	(.L_468 - .L_467)
.L_467:
        /*0030*/ 	.word	0x00000000
        /*0034*/ 	.short	0x0000
        /*0036*/ 	.short	0x0000
        /*0038*/ 	.byte	0x00, 0xf0, 0x21, 0x00


	//----- nvinfo : EIATTR_MAXREG_COUNT
	.align		4
.L_468:
        /*003c*/ 	.byte	0x03, 0x1b
        /*003e*/ 	.short	0x00ff


	//----- nvinfo : EIATTR_MERCURY_ISA_VERSION
	.align		4
        /*0040*/ 	.byte	0x03, 0x5f
        /*0042*/ 	.short	0x0000


	//----- nvinfo : EIATTR_EXIT_INSTR_OFFSETS
	.align		4
        /*0044*/ 	.byte	0x04, 0x1c
        /*0046*/ 	.short	(.L_470 - .L_469)


	//   ....[0]....
.L_469:
        /*0048*/ 	.word	0x00000060


	//   ....[1]....
        /*004c*/ 	.word	0x00000270


	//----- nvinfo : EIATTR_MAX_THREADS
	.align		4
.L_470:
        /*0050*/ 	.byte	0x04, 0x05
        /*0052*/ 	.short	(.L_472 - .L_471)
.L_471:
        /*0054*/ 	.word	0x00000080
        /*0058*/ 	.word	0x00000001
        /*005c*/ 	.word	0x00000001


	//----- nvinfo : EIATTR_CRS_STACK_SIZE
	.align		4
.L_472:
        /*0060*/ 	.byte	0x04, 0x1e
        /*0062*/ 	.short	(.L_474 - .L_473)
.L_473:
        /*0064*/ 	.word	0x00000000
.L_474:


//--------------------- .nv.info._37header_files_fractional_step_solver_c_FS_prolongate_corrections_vectorised_2d_392_gpu --------------------------
	.section	.nv.info._37header_files_fractional_step_solver_c_FS_prolongate_corrections_vectorised_2d_392_gpu,"",@"SHT_CUDA_INFO"
	.sectionflags	@""
	.align	4


	//----- nvinfo : EIATTR_CUDA_API_VERSION
	.align		4
        /*0000*/ 	.byte	0x04, 0x37
        /*0002*/ 	.short	(.L_476 - .L_475)
.L_475:
        /*0004*/ 	.word	0x00000082


	//----- nvinfo : EIATTR_SW2861232_WAR
	.align		4
.L_476:
        /*0008*/ 	.byte	0x01, 0x35
	.zero		2


	//----- nvinfo : EIATTR_PARAM_CBANK
	.align		4
        /*000c*/ 	.byte	0x04, 0x0a
        /*000e*/ 	.short	(.L_478 - .L_477)
	.align		4
.L_477:
        /*0010*/ 	.word	index@(.nv.constant0._37header_files_fractional_step_solver_c_FS_prolongate_corrections_vectorised_2d_392_gpu)
        /*0014*/ 	.short	0x0160
        /*0016*/ 	.short	0x002c


	//----- nvinfo : EIATTR_CBANK_PARAM_SIZE
	.align		4
.L_478:
        /*0018*/ 	.byte	0x03, 0x19
        /*001a*/ 	.short	0x002c


	//----- nvinfo : EIATTR_KPARAM_INFO
	.align		4
        /*001c*/ 	.byte	0x04, 0x17
        /*001e*/ 	.short	(.L_480 - .L_479)
.L_479:
        /*0020*/ 	.word	0x00000000
        /*0024*/ 	.short	0x0005
        /*0026*/ 	.short	0x0028
        /*0028*/ 	.byte	0x00, 0xf0, 0x11, 0x00


	//----- nvinfo : EIATTR_KPARAM_INFO
	.align		4
.L_480:
        /*002c*/ 	.byte	0x04, 0x17
        /*002e*/ 	.short	(.L_482 - .L_481)
.L_481:
        /*0030*/ 	.word	0x00000000
        /*0034*/ 	.short	0x0004
        /*0036*/ 	.short	0x0020
        /*0038*/ 	.byte	0x00, 0xf0, 0x21, 0x00


	//----- nvinfo : EIATTR_KPARAM_INFO
	.align		4
.L_482:
        /*003c*/ 	.byte	0x04, 0x17
        /*003e*/ 	.short	(.L_484 - .L_483)
.L_483:
        /*0040*/ 	.word	0x00000000
        /*0044*/ 	.short	0x0003
        /*0046*/ 	.short	0x0018
        /*0048*/ 	.byte	0x00, 0xf0, 0x21, 0x00


	//----- nvinfo : EIATTR_KPARAM_INFO
	.align		4
.L_484:
        /*004c*/ 	.byte	0x04, 0x17
        /*004e*/ 	.short	(.L_486 - .L_485)
.L_485:
        /*0050*/ 	.word	0x00000000
        /*0054*/ 	.short	0x0002
        /*0056*/ 	.short	0x0010
        /*0058*/ 	.byte	0x00, 0xf0, 0x21, 0x00


	//----- nvinfo : EIATTR_KPARAM_INFO
	.align		4
.L_486:
        /*005c*/ 	.byte	0x04, 0x17
        /*005e*/ 	.short	(.L_488 - .L_487)
.L_487:
        /*0060*/ 	.word	0x00000000
        /*0064*/ 	.short	0x0001
        /*0066*/ 	.short	0x0008
        /*0068*/ 	.byte	0x00, 0xf0, 0x21, 0x00


	//----- nvinfo : EIATTR_KPARAM_INFO
	.align		4
.L_488:
        /*006c*/ 	.byte	0x04, 0x17
        /*006e*/ 	.short	(.L_490 - .L_489)
.L_489:
        /*0070*/ 	.word	0x00000000
        /*0074*/ 	.short	0x0000
        /*0076*/ 	.short	0x0000
        /*0078*/ 	.byte	0x00, 0xf0, 0x11, 0x00


	//----- nvinfo : EIATTR_MAXREG_COUNT
	.align		4
.L_490:
        /*007c*/ 	.byte	0x03, 0x1b
        /*007e*/ 	.short	0x00ff


	//----- nvinfo : EIATTR_MERCURY_ISA_VERSION
	.align		4
        /*0080*/ 	.byte	0x03, 0x5f
        /*0082*/ 	.short	0x0000


	//----- nvinfo : EIATTR_EXIT_INSTR_OFFSETS
	.align		4
        /*0084*/ 	.byte	0x04, 0x1c
        /*0086*/ 	.short	(.L_492 - .L_491)


	//   ....[0]....
.L_491:
        /*0088*/ 	.word	0x00000060


	//   ....[1]....
        /*008c*/ 	.word	0x00001180


	//   ....[2]....
        /*0090*/ 	.word	0x00001310


	//----- nvinfo : EIATTR_MAX_THREADS
	.align		4
.L_492:
        /*0094*/ 	.byte	0x04, 0x05
        /*0096*/ 	.short	(.L_494 - .L_493)
.L_493:
        /*0098*/ 	.word	0x00000080
        /*009c*/ 	.word	0x00000001
        /*00a0*/ 	.word	0x00000001


	//----- nvinfo : EIATTR_CRS_STACK_SIZE
	.align		4
.L_494:
        /*00a4*/ 	.byte	0x04, 0x1e
        /*00a6*/ 	.short	(.L_496 - .L_495)
.L_495:
        /*00a8*/ 	.word	0x00000000
.L_496:


//--------------------- .nv.info._37header_files_fractional_step_solver_c_FS_prolongate_corrections_vectorised_382_gpu --------------------------
	.section	.nv.info._37header_files_fractional_step_solver_c_FS_prolongate_corrections_vectorised_382_gpu,"",@"SHT_CUDA_INFO"
	.sectionflags	@""
	.align	4


	//----- nvinfo : EIATTR_CUDA_API_VERSION
	.align		4
        /*0000*/ 	.byte	0x04, 0x37
        /*0002*/ 	.short	(.L_498 - .L_497)
.L_497:
        /*0004*/ 	.word	0x00000082


	//----- nvinfo : EIATTR_SW2861232_WAR
	.align		4
.L_498:
        /*0008*/ 	.byte	0x01, 0x35
	.zero		2


	//----- nvinfo : EIATTR_PARAM_CBANK
	.align		4
        /*000c*/ 	.byte	0x04, 0x0a
        /*000e*/ 	.short	(.L_500 - .L_499)
	.align		4
.L_499:
        /*0010*/ 	.word	index@(.nv.constant0._37header_files_fractional_step_solver_c_FS_prolongate_corrections_vectorised_382_gpu)
        /*0014*/ 	.short	0x0160
        /*0016*/ 	.short	0x0010


	//----- nvinfo : EIATTR_CBANK_PARAM_SIZE
	.align		4
.L_500:
        /*0018*/ 	.byte	0x03, 0x19
        /*001a*/ 	.short	0x0010


	//----- nvinfo : EIATTR_KPARAM_INFO
	.align		4
        /*001c*/ 	.byte	0x04, 0x17
        /*001e*/ 	.short	(.L_502 - .L_501)
.L_501:
        /*0020*/ 	.word	0x00000000
        /*0024*/ 	.short	0x0001
        /*0026*/ 	.short	0x0008
        /*0028*/ 	.byte	0x00, 0xf0, 0x21, 0x00


	//----- nvinfo : EIATTR_KPARAM_INFO
	.align		4
.L_502:
        /*002c*/ 	.byte	0x04, 0x17
        /*002e*/ 	.short	(.L_504 - .L_503)
.L_503:
        /*0030*/ 	.word	0x00000000
        /*0034*/ 	.short	0x0000
        /*0036*/ 	.short	0x0000
        /*0038*/ 	.byte	0x00, 0xf0, 0x21, 0x00


	//----- nvinfo : EIATTR_MAXREG_COUNT
	.align		4
.L_504:
        /*003c*/ 	.byte	0x03, 0x1b
        /*003e*/ 	.short	0x00ff


	//----- nvinfo : EIATTR_MERCURY_ISA_VERSION
	.align		4
        /*0040*/ 	.byte	0x03, 0x5f
        /*0042*/ 	.short	0x0000


	//----- nvinfo : EIATTR_EXIT_INSTR_OFFSETS
	.align		4
        /*0044*/ 	.byte	0x04, 0x1c
        /*0046*/ 	.short	(.L_506 - .L_505)


	//   ....[0]....
.L_505:
        /*0048*/ 	.word	0x00000060


	//   ....[1]....
        /*004c*/ 	.word	0x00000270


	//----- nvinfo : EIATTR_MAX_THREADS
	.align		4
.L_506:
        /*0050*/ 	.byte	0x04, 0x05
        /*0052*/ 	.short	(.L_508 - .L_507)
.L_507:
        /*0054*/ 	.word	0x00000080
        /*0058*/ 	.word	0x00000001
        /*005c*/ 	.word	0x00000001


	//----- nvinfo : EIATTR_CRS_STACK_SIZE
	.align		4
.L_508:
        /*0060*/ 	.byte	0x04, 0x1e
        /*0062*/ 	.short	(.L_510 - .L_509)
.L_509:
        /*0064*/ 	.word	0x00000000
.L_510:


//--------------------- .nv.info._37header_files_fractional_step_solver_c_FS_prolongate_corrections_vectorised_370_gpu --------------------------
	.section	.nv.info._37header_files_fractional_step_solver_c_FS_prolongate_corrections_vectorised_370_gpu,"",@"SHT_CUDA_INFO"
	.sectionflags	@""
	.align	4


	//----- nvinfo : EIATTR_CUDA_API_VERSION
	.align		4
        /*0000*/ 	.byte	0x04, 0x37
        /*0002*/ 	.short	(.L_512 - .L_511)
.L_511:
        /*0004*/ 	.word	0x00000082


	//----- nvinfo : EIATTR_SW2861232_WAR
	.align		4
.L_512:
        /*0008*/ 	.byte	0x01, 0x35
	.zero		2


	//----- nvinfo : EIATTR_PARAM_CBANK
	.align		4
        /*000c*/ 	.byte	0x04, 0x0a
        /*000e*/ 	.short	(.L_514 - .L_513)
	.align		4
.L_513:
        /*0010*/ 	.word	index@(.nv.constant0._37header_files_fractional_step_solver_c_FS_prolongate_corrections_vectorised_370_gpu)
        /*0014*/ 	.short	0x0160
        /*0016*/ 	.short	0x002c


	//----- nvinfo : EIATTR_CBANK_PARAM_SIZE
	.align		4
.L_514:
        /*0018*/ 	.byte	0x03, 0x19
        /*001a*/ 	.short	0x002c


	//----- nvinfo : EIATTR_KPARAM_INFO
	.align		4
        /*001c*/ 	.byte	0x04, 0x17
        /*001e*/ 	.short	(.L_516 - .L_515)
.L_515:
        /*0020*/ 	.word	0x00000000
        /*0024*/ 	.short	0x0005
        /*0026*/ 	.short	0x0028
        /*0028*/ 	.byte	0x00, 0xf0, 0x11, 0x00


	//----- nvinfo : EIATTR_KPARAM_INFO
	.align		4
.L_516:
        /*002c*/ 	.byte	0x04, 0x17
        /*002e*/ 	.short	(.L_518 - .L_517)
.L_517:
        /*0030*/ 	.word	0x00000000
        /*0034*/ 	.short	0x0004
        /*0036*/ 	.short	0x0020
        /*0038*/ 	.byte	0x00, 0xf0, 0x21, 0x00


	//----- nvinfo : EIATTR_KPARAM_INFO
	.align		4
.L_518:
        /*003c*/ 	.byte	0x04, 0x17
        /*003e*/ 	.short	(.L_520 - .L_519)
.L_519:
        /*0040*/ 	.word	0x00000000
        /*0044*/ 	.short	0x0003
        /*0046*/ 	.short	0x0018
        /*0048*/ 	.byte	0x00, 0xf0, 0x21, 0x00


	//----- nvinfo : EIATTR_KPARAM_INFO
	.align		4
.L_520:
        /*004c*/ 	.byte	0x04, 0x17
        /*004e*/ 	.short	(.L_522 - .L_521)
.L_521:
        /*0050*/ 	.word	0x00000000
        /*0054*/ 	.short	0x0002
        /*0056*/ 	.short	0x0010
        /*0058*/ 	.byte	0x00, 0xf0, 0x21, 0x00


	//----- nvinfo : EIATTR_KPARAM_INFO
	.align		4
.L_522:
        /*005c*/ 	.byte	0x04, 0x17
        /*005e*/ 	.short	(.L_524 - .L_523)
.L_523:
        /*0060*/ 	.word	0x00000000
        /*0064*/ 	.short	0x0001
        /*0066*/ 	.short	0x0008
        /*0068*/ 	.byte	0x00, 0xf0, 0x21, 0x00


	//----- nvinfo : EIATTR_KPARAM_INFO
	.align		4
.L_524:
        /*006c*/ 	.byte	0x04, 0x17
        /*006e*/ 	.short	(.L_526 - .L_525)
.L_525:
        /*0070*/ 	.word	0x00000000
        /*0074*/ 	.short	0x0000
        /*0076*/ 	.short	0x0000
        /*0078*/ 	.byte	0x00, 0xf0, 0x11, 0x00


	//----- nvinfo : EIATTR_MAXREG_COUNT
	.align		4
.L_526:
        /*007c*/ 	.byte	0x03, 0x1b
        /*007e*/ 	.short	0x00ff


	//----- nvinfo : EIATTR_MERCURY_ISA_VERSION
	.align		4
        /*0080*/ 	.byte	0x03, 0x5f
        /*0082*/ 	.short	0x0000


	//----- nvinfo : EIATTR_EXIT_INSTR_OFFSETS
	.align		4
        /*0084*/ 	.byte	0x04, 0x1c
        /*0086*/ 	.short	(.L_528 - .L_527)


	//   ....[0]....
.L_527:
        /*0088*/ 	.word	0x00000060


	//   ....[1]....
        /*008c*/ 	.word	0x00001180


	//   ....[2]....
        /*0090*/ 	.word	0x00001310


	//----- nvinfo : EIATTR_MAX_THREADS
	.align		4
.L_528:
        /*0094*/ 	.byte	0x04, 0x05
        /*0096*/ 	.short	(.L_530 - .L_529)
.L_529:
        /*0098*/ 	.word	0x00000080
        /*009c*/ 	.word	0x00000001
        /*00a0*/ 	.word	0x00000001


	//----- nvinfo : EIATTR_CRS_STACK_SIZE
	.align		4
.L_530:
        /*00a4*/ 	.byte	0x04, 0x1e
        /*00a6*/ 	.short	(.L_532 - .L_531)
.L_531:
        /*00a8*/ 	.word	0x00000000
.L_532:


//--------------------- .nv.info._37header_files_fractional_step_solver_c_FS_restrict_residuals_vectorised_2d_353_gpu --------------------------
	.section	.nv.info._37header_files_fractional_step_solver_c_FS_restrict_residuals_vectorised_2d_353_gpu,"",@"SHT_CUDA_INFO"
	.sectionflags	@""
	.align	4


	//----- nvinfo : EIATTR_CUDA_API_VERSION
	.align		4
        /*0000*/ 	.byte	0x04, 0x37
        /*0002*/ 	.short	(.L_534 - .L_533)
.L_533:
        /*0004*/ 	.word	0x00000082


	//----- nvinfo : EIATTR_SW2861232_WAR
	.align		4
.L_534:
        /*0008*/ 	.byte	0x01, 0x35
	.zero		2


	//----- nvinfo : EIATTR_PARAM_CBANK
	.align		4
        /*000c*/ 	.byte	0x04, 0x0a
        /*000e*/ 	.short	(.L_536 - .L_535)
	.align		4
.L_535:
        /*0010*/ 	.word	index@(.nv.constant0._37header_files_fractional_step_solver_c_FS_restrict_residuals_vectorised_2d_353_gpu)
        /*0014*/ 	.short	0x0160
        /*0016*/ 	.short	0x002c


	//----- nvinfo : EIATTR_CBANK_PARAM_SIZE
	.align		4
.L_536:
        /*0018*/ 	.byte	0x03, 0x19
        /*001a*/ 	.short	0x002c


	//----- nvinfo : EIATTR_KPARAM_INFO
	.align		4
        /*001c*/ 	.byte	0x04, 0x17
        /*001e*/ 	.short	(.L_538 - .L_537)
.L_537:
        /*0020*/ 	.word	0x00000000
        /*0024*/ 	.short	0x0005
        /*0026*/ 	.short	0x0028
        /*0028*/ 	.byte	0x00, 0xf0, 0x11, 0x00


	//----- nvinfo : EIATTR_KPARAM_INFO
	.align		4
.L_538:
        /*002c*/ 	.byte	0x04, 0x17
        /*002e*/ 	.short	(.L_540 - .L_539)
.L_539:
        /*0030*/ 	.word	0x00000000
        /*0034*/ 	.short	0x0004
        /*0036*/ 	.short	0x0020
        /*0038*/ 	.byte	0x00, 0xf0, 0x21, 0x00


	//----- nvinfo : EIATTR_KPARAM_INFO
	.align		4
.L_540:
        /*003c*/ 	.byte	0x04, 0x17
        /*003e*/ 	.short	(.L_542 - .L_541)
.L_541:
        /*0040*/ 	.word	0x00000000
        /*0044*/ 	.short	0x0003
        /*0046*/ 	.short	0x0018
        /*0048*/ 	.byte	0x00, 0xf0, 0x21, 0x00


	//----- nvinfo : EIATTR_KPARAM_INFO
	.align		4
.L_542:
        /*004c*/ 	.byte	0x04, 0x17
        /*004e*/ 	.short	(.L_544 - .L_543)
.L_543:
        /*0050*/ 	.word	0x00000000
        /*0054*/ 	.short	0x0002
        /*0056*/ 	.short	0x0010
        /*0058*/ 	.byte	0x00, 0xf0, 0x21, 0x00


	//----- nvinfo : EIATTR_KPARAM_INFO
	.align		4
.L_544:
        /*005c*/ 	.byte	0x04, 0x17
        /*005e*/ 	.short	(.L_546 - .L_545)
.L_545:
        /*0060*/ 	.word	0x00000000
        /*0064*/ 	.short	0x0001
        /*0066*/ 	.short	0x0008
        /*0068*/ 	.byte	0x00, 0xf0, 0x21, 0x00


	//----- nvinfo : EIATTR_KPARAM_INFO
	.align		4
.L_546:
        /*006c*/ 	.byte	0x04, 0x17
        /*006e*/ 	.short	(.L_548 - .L_547)
.L_547:
        /*0070*/ 	.word	0x00000000
        /*0074*/ 	.short	0x0000
        /*0076*/ 	.short	0x0000
        /*0078*/ 	.byte	0x00, 0xf0, 0x11, 0x00


	//----- nvinfo : EIATTR_MAXREG_COUNT
	.align		4
.L_548:
        /*007c*/ 	.byte	0x03, 0x1b
        /*007e*/ 	.short	0x00ff


	//----- nvinfo : EIATTR_MERCURY_ISA_VERSION
	.align		4
        /*0080*/ 	.byte	0x03, 0x5f
        /*0082*/ 	.short	0x0000


	//----- nvinfo : EIATTR_EXIT_INSTR_OFFSETS
	.align		4
        /*0084*/ 	.byte	0x04, 0x1c
        /*0086*/ 	.short	(.L_550 - .L_549)


	//   ....[0]....
.L_549:
        /*0088*/ 	.word	0x00000060


	//   ....[1]....
        /*008c*/ 	.word	0x00001160


	//   ....[2]....
        /*0090*/ 	.word	0x000012d0


	//----- nvinfo : EIATTR_MAX_THREADS
	.align		4
.L_550:
        /*0094*/ 	.byte	0x04, 0x05
        /*0096*/ 	.short	(.L_552 - .L_551)
.L_551:
        /*0098*/ 	.word	0x00000080
        /*009c*/ 	.word	0x00000001
        /*00a0*/ 	.word	0x00000001


	//----- nvinfo : EIATTR_CRS_STACK_SIZE
	.align		4
.L_552:
        /*00a4*/ 	.byte	0x04, 0x1e
        /*00a6*/ 	.short	(.L_554 - .L_553)
.L_553:
        /*00a8*/ 	.word	0x00000000
.L_554:


//--------------------- .nv.info._37header_files_fractional_step_solver_c_FS_restrict_residuals_vectorised_336_gpu --------------------------
	.section	.nv.info._37header_files_fractional_step_solver_c_FS_restrict_residuals_vectorised_336_gpu,"",@"SHT_CUDA_INFO"
	.sectionflags	@""
	.align	4


	//----- nvinfo : EIATTR_CUDA_API_VERSION
	.align		4
        /*0000*/ 	.byte	0x04, 0x37
        /*0002*/ 	.short	(.L_556 - .L_555)
.L_555:
        /*0004*/ 	.word	0x00000082


	//----- nvinfo : EIATTR_SW2861232_WAR
	.align		4
.L_556:
        /*0008*/ 	.byte	0x01, 0x35
	.zero		2


	//----- nvinfo : EIATTR_PARAM_CBANK
	.align		4
        /*000c*/ 	.byte	0x04, 0x0a
        /*000e*/ 	.short	(.L_558 - .L_557)
	.align		4
.L_557:
        /*0010*/ 	.word	index@(.nv.constant0._37header_files_fractional_step_solver_c_FS_restrict_residuals_vectorised_336_gpu)
        /*0014*/ 	.short	0x0160
        /*0016*/ 	.short	0x002c


	//----- nvinfo : EIATTR_CBANK_PARAM_SIZE
	.align		4
.L_558:
        /*0018*/ 	.byte	0x03, 0x19
        /*001a*/ 	.short	0x002c


	//----- nvinfo : EIATTR_KPARAM_INFO
	.align		4
        /*001c*/ 	.byte	0x04, 0x17
        /*001e*/ 	.short	(.L_560 - .L_559)
.L_559:
        /*0020*/ 	.word	0x00000000
        /*0024*/ 	.short	0x0005
        /*0026*/ 	.short	0x0028
        /*0028*/ 	.byte	0x00, 0xf0, 0x11, 0x00


	//----- nvinfo : EIATTR_KPARAM_INFO
	.align		4
.L_560:
        /*002c*/ 	.byte	0x04, 0x17
        /*002e*/ 	.short	(.L_562 - .L_561)
.L_561:
        /*0030*/ 	.word	0x00000000
        /*0034*/ 	.short	0x0004
        /*0036*/ 	.short	0x0020
        /*0038*/ 	.byte	0x00, 0xf0, 0x21, 0x00


	//----- nvinfo : EIATTR_KPARAM_INFO
	.align		4
.L_562:
        /*003c*/ 	.byte	0x04, 0x17
        /*003e*/ 	.short	(.L_564 - .L_563)
.L_563:
        /*0040*/ 	.word	0x00000000
        /*0044*/ 	.short	0x0003
        /*0046*/ 	.short	0x0018
        /*0048*/ 	.byte	0x00, 0xf0, 0x21, 0x00


	//----- nvinfo : EIATTR_KPARAM_INFO
	.align		4
.L_564:
        /*004c*/ 	.byte	0x04, 0x17
        /*004e*/ 	.short	(.L_566 - .L_565)
.L_565:
        /*0050*/ 	.word	0x00000000
        /*0054*/ 	.short	0x0002
        /*0056*/ 	.short	0x0010
        /*0058*/ 	.byte	0x00, 0xf0, 0x21, 0x00


	//----- nvinfo : EIATTR_KPARAM_INFO
	.align		4
.L_566:
        /*005c*/ 	.byte	0x04, 0x17
        /*005e*/ 	.short	(.L_568 - .L_567)
.L_567:
        /*0060*/ 	.word	0x00000000
        /*0064*/ 	.short	0x0001
        /*0066*/ 	.short	0x0008
        /*0068*/ 	.byte	0x00, 0xf0, 0x21, 0x00


	//----- nvinfo : EIATTR_KPARAM_INFO
	.align		4
.L_568:
        /*006c*/ 	.byte	0x04, 0x17
        /*006e*/ 	.short	(.L_570 - .L_569)
.L_569:
        /*0070*/ 	.word	0x00000000
        /*0074*/ 	.short	0x0000
        /*0076*/ 	.short	0x0000
        /*0078*/ 	.byte	0x00, 0xf0, 0x11, 0x00


	//----- nvinfo : EIATTR_MAXREG_COUNT
	.align		4
.L_570:
        /*007c*/ 	.byte	0x03, 0x1b
        /*007e*/ 	.short	0x00ff


	//----- nvinfo : EIATTR_MERCURY_ISA_VERSION
	.align		4
        /*0080*/ 	.byte	0x03, 0x5f
        /*0082*/ 	.short	0x0000


	//----- nvinfo : EIATTR_EXIT_INSTR_OFFSETS
	.align		4
        /*0084*/ 	.byte	0x04, 0x1c
        /*0086*/ 	.short	(.L_572 - .L_571)


	//   ....[0]....
.L_571:
        /*0088*/ 	.word	0x00000060


	//   ....[1]....
        /*008c*/ 	.word	0x00001160


	//   ....[2]....
        /*0090*/ 	.word	0x000012d0


	//----- nvinfo : EIATTR_MAX_THREADS
	.align		4
.L_572:
        /*0094*/ 	.byte	0x04, 0x05
        /*0096*/ 	.short	(.L_574 - .L_573)
.L_573:
        /*0098*/ 	.word	0x00000080
        /*009c*/ 	.word	0x00000001
        /*00a0*/ 	.word	0x00000001


	//----- nvinfo : EIATTR_CRS_STACK_SIZE
	.align		4
.L_574:
        /*00a4*/ 	.byte	0x04, 0x1e
        /*00a6*/ 	.short	(.L_576 - .L_575)
.L_575:
        /*00a8*/ 	.word	0x00000000
.L_576:


//--------------------- .nv.info._37header_files_fractional_step_solver_c_FS_relaxation_vectorised_2d_318_gpu --------------------------
	.section	.nv.info._37header_files_fractional_step_solver_c_FS_relaxation_vectorised_2d_318_gpu,"",@"SHT_CUDA_INFO"
	.sectionflags	@""
	.align	4


	//----- nvinfo : EIATTR_CUDA_API_VERSION
	.align		4
        /*0000*/ 	.byte	0x04, 0x37
        /*0002*/ 	.short	(.L_578 - .L_577)
.L_577:
        /*0004*/ 	.word	0x00000082


	//----- nvinfo : EIATTR_SW2861232_WAR
	.align		4
.L_578:
        /*0008*/ 	.byte	0x01, 0x35
	.zero		2


	//----- nvinfo : EIATTR_PARAM_CBANK
	.align		4
        /*000c*/ 	.byte	0x04, 0x0a
        /*000e*/ 	.short	(.L_580 - .L_579)
	.align		4
.L_579:
        /*0010*/ 	.word	index@(.nv.constant0._37header_files_fractional_step_solver_c_FS_relaxation_vectorised_2d_318_gpu)
        /*0014*/ 	.short	0x0160
        /*0016*/ 	.short	0x001c


	//----- nvinfo : EIATTR_CBANK_PARAM_SIZE
	.align		4
.L_580:
        /*0018*/ 	.byte	0x03, 0x19
        /*001a*/ 	.short	0x001c


	//----- nvinfo : EIATTR_KPARAM_INFO
	.align		4
        /*001c*/ 	.byte	0x04, 0x17
        /*001e*/ 	.short	(.L_582 - .L_581)
.L_581:
        /*0020*/ 	.word	0x00000000
        /*0024*/ 	.short	0x0003
        /*0026*/ 	.short	0x0018
        /*0028*/ 	.byte	0x00, 0xf0, 0x11, 0x00


	//----- nvinfo : EIATTR_KPARAM_INFO
	.align		4
.L_582:
        /*002c*/ 	.byte	0x04, 0x17
        /*002e*/ 	.short	(.L_584 - .L_583)
.L_583:
        /*0030*/ 	.word	0x00000000
        /*0034*/ 	.short	0x0002
        /*0036*/ 	.short	0x0010
        /*0038*/ 	.byte	0x00, 0xf0, 0x21, 0x00


	//----- nvinfo : EIATTR_KPARAM_INFO
	.align		4
.L_584:
        /*003c*/ 	.byte	0x04, 0x17
        /*003e*/ 	.short	(.L_586 - .L_585)
.L_585:
        /*0040*/ 	.word	0x00000000
        /*0044*/ 	.short	0x0001
        /*0046*/ 	.short	0x0008
        /*0048*/ 	.byte	0x00, 0xf0, 0x21, 0x00


	//----- nvinfo : EIATTR_KPARAM_INFO
	.align		4
.L_586:
        /*004c*/ 	.byte	0x04, 0x17
        /*004e*/ 	.short	(.L_588 - .L_587)
.L_587:
        /*0050*/ 	.word	0x00000000
        /*0054*/ 	.short	0x0000
        /*0056*/ 	.short	0x0000
        /*0058*/ 	.byte	0x00, 0xf0, 0x11, 0x00


	//----- nvinfo : EIATTR_MAXREG_COUNT
	.align		4
.L_588:
        /*005c*/ 	.byte	0x03, 0x1b
        /*005e*/ 	.short	0x00ff


	//----- nvinfo : EIATTR_MERCURY_ISA_VERSION
	.align		4
        /*0060*/ 	.byte	0x03, 0x5f
        /*0062*/ 	.short	0x0000


	//----- nvinfo : EIATTR_EXIT_INSTR_OFFSETS
	.align		4
        /*0064*/ 	.byte	0x04, 0x1c
        /*0066*/ 	.short	(.L_590 - .L_589)


	//   ....[0]....
.L_589:
        /*0068*/ 	.word	0x00000060


	//   ....[1]....
        /*006c*/ 	.word	0x000011f0


	//   ....[2]....
        /*0070*/ 	.word	0x00001320


	//----- nvinfo : EIATTR_MAX_THREADS
	.align		4
.L_590:
        /*0074*/ 	.byte	0x04, 0x05
        /*0076*/ 	.short	(.L_592 - .L_591)
.L_591:
        /*0078*/ 	.word	0x00000080
        /*007c*/ 	.word	0x00000001
        /*0080*/ 	.word	0x00000001


	//----- nvinfo : EIATTR_CRS_STACK_SIZE
	.align		4
.L_592:
        /*0084*/ 	.byte	0x04, 0x1e
        /*0086*/ 	.short	(.L_594 - .L_593)
.L_593:
        /*0088*/ 	.word	0x00000000
.L_594:


//--------------------- .nv.info._37header_files_fractional_step_solver_c_FS_relaxation_vectorised_2d_314_gpu --------------------------
	.section	.nv.info._37header_files_fractional_step_solver_c_FS_relaxation_vectorised_2d_314_gpu,"",@"SHT_CUDA_INFO"
	.sectionflags	@""
	.align	4


	//----- nvinfo : EIATTR_CUDA_API_VERSION
	.align		4
        /*0000*/ 	.byte	0x04, 0x37
        /*0002*/ 	.short	(.L_596 - .L_595)
.L_595:
        /*0004*/ 	.word	0x00000082


	//----- nvinfo : EIATTR_SW2861232_WAR
	.align		4
.L_596:
        /*0008*/ 	.byte	0x01, 0x35
	.zero		2


	//----- nvinfo : EIATTR_PARAM_CBANK
	.align		4
        /*000c*/ 	.byte	0x04, 0x0a
        /*000e*/ 	.short	(.L_598 - .L_597)
	.align		4
.L_597:
        /*0010*/ 	.word	index@(.nv.constant0._37header_files_fractional_step_solver_c_FS_relaxation_vectorised_2d_314_gpu)
        /*0014*/ 	.short	0x0160
        /*0016*/ 	.short	0x0018


	//----- nvinfo : EIATTR_CBANK_PARAM_SIZE
	.align		4
.L_598:
        /*0018*/ 	.byte	0x03, 0x19
        /*001a*/ 	.short	0x0018


	//----- nvinfo : EIATTR_KPARAM_INFO
	.align		4
        /*001c*/ 	.byte	0x04, 0x17
        /*001e*/ 	.short	(.L_600 - .L_599)
.L_599:
        /*0020*/ 	.word	0x00000000
        /*0024*/ 	.short	0x0002
        /*0026*/ 	.short	0x0010
        /*0028*/ 	.byte	0x00, 0xf0, 0x21, 0x00


	//----- nvinfo : EIATTR_KPARAM_INFO
	.align		4
.L_600:
        /*002c*/ 	.byte	0x04, 0x17
        /*002e*/ 	.short	(.L_602 - .L_601)
.L_601:
        /*0030*/ 	.word	0x00000000
        /*0034*/ 	.short	0x0001
        /*0036*/ 	.short	0x0008
        /*0038*/ 	.byte	0x00, 0xf0, 0x21, 0x00


	//----- nvinfo : EIATTR_KPARAM_INFO
	.align		4
.L_602:
        /*003c*/ 	.byte	0x04, 0x17
        /*003e*/ 	.short	(.L_604 - .L_603)
.L_603:
        /*0040*/ 	.word	0x00000000
        /*0044*/ 	.short	0x0000
        /*0046*/ 	.short	0x0000
        /*0048*/ 	.byte	0x00, 0xf0, 0x21, 0x00


	//----- nvinfo : EIATTR_MAXREG_COUNT
	.align		4
.L_604:
        /*004c*/ 	.byte	0x03, 0x1b
        /*004e*/ 	.short	0x00ff


	//----- nvinfo : EIATTR_MERCURY_ISA_VERSION
	.align		4
        /*0050*/ 	.byte	0x03, 0x5f
        /*0052*/ 	.short	0x0000


	//----- nvinfo : EIATTR_EXIT_INSTR_OFFSETS
	.align		4
        /*0054*/ 	.byte	0x04, 0x1c
        /*0056*/ 	.short	(.L_606 - .L_605)


	//   ....[0]....
.L_605:
        /*0058*/ 	.word	0x00000060


	//   ....[1]....
        /*005c*/ 	.word	0x000001b0


	//----- nvinfo : EIATTR_MAX_THREADS
	.align		4
.L_606:
        /*0060*/ 	.byte	0x04, 0x05
        /*0062*/ 	.short	(.L_608 - .L_607)
.L_607:
        /*0064*/ 	.word	0x00000080
        /*0068*/ 	.word	0x00000001
        /*006c*/ 	.word	0x00000001
.L_608:


//--------------------- .nv.info._37header_files_fractional_step_solver_c_FS_relaxation_vectorised_2d_302_gpu --------------------------
	.section	.nv.info._37header_files_fractional_step_solver_c_FS_relaxation_vectorised_2d_302_gpu,"",@"SHT_CUDA_INFO"
	.sectionflags	@""
	.align	4


	//----- nvinfo : EIATTR_CUDA_API_VERSION
	.align		4
        /*0000*/ 	.byte	0x04, 0x37
        /*0002*/ 	.short	(.L_610 - .L_609)
.L_609:
        /*0004*/ 	.word	0x00000082


	//----- nvinfo : EIATTR_SW2861232_WAR
	.align		4
.L_610:
        /*0008*/ 	.byte	0x01, 0x35
	.zero		2


	//----- nvinfo : EIATTR_PARAM_CBANK
	.align		4
        /*000c*/ 	.byte	0x04, 0x0a
        /*000e*/ 	.short	(.L_612 - .L_611)
	.align		4
.L_611:
        /*0010*/ 	.word	index@(.nv.constant0._37header_files_fractional_step_solver_c_FS_relaxation_vectorised_2d_302_gpu)
        /*0014*/ 	.short	0x0160
        /*0016*/ 	.short	0x0024


	//----- nvinfo : EIATTR_CBANK_PARAM_SIZE
	.align		4
.L_612:
        /*0018*/ 	.byte	0x03, 0x19
        /*001a*/ 	.short	0x0024


	//----- nvinfo : EIATTR_KPARAM_INFO
	.align		4
        /*001c*/ 	.byte	0x04, 0x17
        /*001e*/ 	.short	(.L_614 - .L_613)
.L_613:
        /*0020*/ 	.word	0x00000000
        /*0024*/ 	.short	0x0004
        /*0026*/ 	.short	0x0020
        /*0028*/ 	.byte	0x00, 0xf0, 0x11, 0x00


	//----- nvinfo : EIATTR_KPARAM_INFO
	.align		4
.L_614:
        /*002c*/ 	.byte	0x04, 0x17
        /*002e*/ 	.short	(.L_616 - .L_615)
.L_615:
        /*0030*/ 	.word	0x00000000
        /*0034*/ 	.short	0x0003
        /*0036*/ 	.short	0x0018
        /*0038*/ 	.byte	0x00, 0xf0, 0x21, 0x00


	//----- nvinfo : EIATTR_KPARAM_INFO
	.align		4
.L_616:
        /*003c*/ 	.byte	0x04, 0x17
        /*003e*/ 	.short	(.L_618 - .L_617)
.L_617:
        /*0040*/ 	.word	0x00000000
        /*0044*/ 	.short	0x0002
        /*0046*/ 	.short	0x0010
        /*0048*/ 	.byte	0x00, 0xf0, 0x21, 0x00


	//----- nvinfo : EIATTR_KPARAM_INFO
	.align		4
.L_618:
        /*004c*/ 	.byte	0x04, 0x17
        /*004e*/ 	.short	(.L_620 - .L_619)
.L_619:
        /*0050*/ 	.word	0x00000000
        /*0054*/ 	.short	0x0001
        /*0056*/ 	.short	0x0008
        /*0058*/ 	.byte	0x00, 0xf0, 0x21, 0x00


	//----- nvinfo : EIATTR_KPARAM_INFO
	.align		4
.L_620:
        /*005c*/ 	.byte	0x04, 0x17
        /*005e*/ 	.short	(.L_622 - .L_621)
.L_621:
        /*0060*/ 	.word	0x00000000
        /*0064*/ 	.short	0x0000
        /*0066*/ 	.short	0x0000
        /*0068*/ 	.byte	0x00, 0xf0, 0x11, 0x00


	//----- nvinfo : EIATTR_MAXREG_COUNT
	.align		4
.L_622:
        /*006c*/ 	.byte	0x03, 0x1b
        /*006e*/ 	.short	0x00ff


	//----- nvinfo : EIATTR_MERCURY_ISA_VERSION
	.align		4
        /*0070*/ 	.byte	0x03, 0x5f
        /*0072*/ 	.short	0x0000


	//----- nvinfo : EIATTR_EXIT_INSTR_OFFSETS
	.align		4
        /*0074*/ 	.byte	0x04, 0x1c
        /*0076*/ 	.short	(.L_624 - .L_623)


	//   ....[0]....
.L_623:
        /*0078*/ 	.word	0x00000060


	//   ....[1]....
        /*007c*/ 	.word	0x00001280


	//   ....[2]....
        /*0080*/ 	.word	0x00001640


	//----- nvinfo : EIATTR_MAX_THREADS
	.align		4
.L_624:
        /*0084*/ 	.byte	0x04, 0x05
        /*0086*/ 	.short	(.L_626 - .L_625)
.L_625:
        /*0088*/ 	.word	0x00000080
        /*008c*/ 	.word	0x00000001
        /*0090*/ 	.word	0x00000001


	//----- nvinfo : EIATTR_CRS_STACK_SIZE
	.align		4
.L_626:
        /*0094*/ 	.byte	0x04, 0x1e
        /*0096*/ 	.short	(.L_628 - .L_627)
.L_627:
        /*0098*/ 	.word	0x00000000
.L_628:


//--------------------- .nv.info._37header_files_fractional_step_solver_c_FS_relaxation_vectorised_275_gpu --------------------------
	.section	.nv.info._37header_files_fractional_step_solver_c_FS_relaxation_vectorised_275_gpu,"",@"SHT_CUDA_INFO"
	.sectionflags	@""
	.align	4


	//----- nvinfo : EIATTR_CUDA_API_VERSION
	.align		4
        /*0000*/ 	.byte	0x04, 0x37
        /*0002*/ 	.short	(.L_630 - .L_629)
.L_629:
        /*0004*/ 	.word	0x00000082


	//----- nvinfo : EIATTR_SW2861232_WAR
	.align		4
.L_630:
        /*0008*/ 	.byte	0x01, 0x35
	.zero		2


	//----- nvinfo : EIATTR_PARAM_CBANK
	.align		4
        /*000c*/ 	.byte	0x04, 0x0a
        /*000e*/ 	.short	(.L_632 - .L_631)
	.align		4
.L_631:
        /*0010*/ 	.word	index@(.nv.constant0._37header_files_fractional_step_solver_c_FS_relaxation_vectorised_275_gpu)
        /*0014*/ 	.short	0x0160
        /*0016*/ 	.short	0x001c


	//----- nvinfo : EIATTR_CBANK_PARAM_SIZE
	.align		4
.L_632:
        /*0018*/ 	.byte	0x03, 0x19
        /*001a*/ 	.short	0x001c


	//----- nvinfo : EIATTR_KPARAM_INFO
	.align		4
        /*001c*/ 	.byte	0x04, 0x17
        /*001e*/ 	.short	(.L_634 - .L_633)
.L_633:
        /*0020*/ 	.word	0x00000000
        /*0024*/ 	.short	0x0003
        /*0026*/ 	.short	0x0018
        /*0028*/ 	.byte	0x00, 0xf0, 0x11, 0x00


	//----- nvinfo : EIATTR_KPARAM_INFO
	.align		4
.L_634:
        /*002c*/ 	.byte	0x04, 0x17
        /*002e*/ 	.short	(.L_636 - .L_635)
.L_635:
        /*0030*/ 	.word	0x00000000
        /*0034*/ 	.short	0x0002
        /*0036*/ 	.short	0x0010
        /*0038*/ 	.byte	0x00, 0xf0, 0x21, 0x00


	//----- nvinfo : EIATTR_KPARAM_INFO
	.align		4
.L_636:
        /*003c*/ 	.byte	0x04, 0x17
        /*003e*/ 	.short	(.L_638 - .L_637)
.L_637:
        /*0040*/ 	.word	0x00000000
        /*0044*/ 	.short	0x0001
        /*0046*/ 	.short	0x0008
        /*0048*/ 	.byte	0x00, 0xf0, 0x21, 0x00


	//----- nvinfo : EIATTR_KPARAM_INFO
	.align		4
.L_638:
        /*004c*/ 	.byte	0x04, 0x17
        /*004e*/ 	.short	(.L_640 - .L_639)
.L_639:
        /*0050*/ 	.word	0x00000000
        /*0054*/ 	.short	0x0000
        /*0056*/ 	.short	0x0000
        /*0058*/ 	.byte	0x00, 0xf0, 0x11, 0x00


	//----- nvinfo : EIATTR_MAXREG_COUNT
	.align		4
.L_640:
        /*005c*/ 	.byte	0x03, 0x1b
        /*005e*/ 	.short	0x00ff


	//----- nvinfo : EIATTR_MERCURY_ISA_VERSION
	.align		4
        /*0060*/ 	.byte	0x03, 0x5f
        /*0062*/ 	.short	0x0000


	//----- nvinfo : EIATTR_EXIT_INSTR_OFFSETS
	.align		4
        /*0064*/ 	.byte	0x04, 0x1c
        /*0066*/ 	.short	(.L_642 - .L_641)


	//   ....[0]....
.L_641:
        /*0068*/ 	.word	0x00000060


	//   ....[1]....
        /*006c*/ 	.word	0x00001000


	//   ....[2]....
        /*0070*/ 	.word	0x00001130


	//----- nvinfo : EIATTR_MAX_THREADS
	.align		4
.L_642:
        /*0074*/ 	.byte	0x04, 0x05
        /*0076*/ 	.short	(.L_644 - .L_643)
.L_643:
        /*0078*/ 	.word	0x00000080
        /*007c*/ 	.word	0x00000001
        /*0080*/ 	.word	0x00000001


	//----- nvinfo : EIATTR_CRS_STACK_SIZE
	.align		4
.L_644:
        /*0084*/ 	.byte	0x04, 0x1e
        /*0086*/ 	.short	(.L_646 - .L_645)
.L_645:
        /*0088*/ 	.word	0x00000000
.L_646:


//--------------------- .nv.info._37header_files_fractional_step_solver_c_FS_relaxation_vectorised_271_gpu --------------------------
	.section	.nv.info._37header_files_fractional_step_solver_c_FS_relaxation_vectorised_271_gpu,"",@"SHT_CUDA_INFO"
	.sectionflags	@""
	.align	4


	//----- nvinfo : EIATTR_CUDA_API_VERSION
	.align		4
        /*0000*/ 	.byte	0x04, 0x37
        /*0002*/ 	.short	(.L_648 - .L_647)
.L_647:
        /*0004*/ 	.word	0x00000082


	//----- nvinfo : EIATTR_SW2861232_WAR
	.align		4
.L_648:
        /*0008*/ 	.byte	0x01, 0x35
	.zero		2


	//----- nvinfo : EIATTR_PARAM_CBANK
	.align		4
        /*000c*/ 	.byte	0x04, 0x0a
        /*000e*/ 	.short	(.L_650 - .L_649)
	.align		4
.L_649:
        /*0010*/ 	.word	index@(.nv.constant0._37header_files_fractional_step_solver_c_FS_relaxation_vectorised_271_gpu)
        /*0014*/ 	.short	0x0160
        /*0016*/ 	.short	0x0018


	//----- nvinfo : EIATTR_CBANK_PARAM_SIZE
	.align		4
.L_650:
        /*0018*/ 	.byte	0x03, 0x19
        /*001a*/ 	.short	0x0018


	//----- nvinfo : EIATTR_KPARAM_INFO
	.align		4
        /*001c*/ 	.byte	0x04, 0x17
        /*001e*/ 	.short	(.L_652 - .L_651)
.L_651:
        /*0020*/ 	.word	0x00000000
        /*0024*/ 	.short	0x0002
        /*0026*/ 	.short	0x0010
        /*0028*/ 	.byte	0x00, 0xf0, 0x21, 0x00


	//----- nvinfo : EIATTR_KPARAM_INFO
	.align		4
.L_652:
        /*002c*/ 	.byte	0x04, 0x17
        /*002e*/ 	.short	(.L_654 - .L_653)
.L_653:
        /*0030*/ 	.word	0x00000000
        /*0034*/ 	.short	0x0001
        /*0036*/ 	.short	0x0008
        /*0038*/ 	.byte	0x00, 0xf0, 0x21, 0x00


	//----- nvinfo : EIATTR_KPARAM_INFO
	.align		4
.L_654:
        /*003c*/ 	.byte	0x04, 0x17
        /*003e*/ 	.short	(.L_656 - .L_655)
.L_655:
        /*0040*/ 	.word	0x00000000
        /*0044*/ 	.short	0x0000
        /*0046*/ 	.short	0x0000
        /*0048*/ 	.byte	0x00, 0xf0, 0x21, 0x00


	//----- nvinfo : EIATTR_MAXREG_COUNT
	.align		4
.L_656:
        /*004c*/ 	.byte	0x03, 0x1b
        /*004e*/ 	.short	0x00ff


	//----- nvinfo : EIATTR_MERCURY_ISA_VERSION
	.align		4
        /*0050*/ 	.byte	0x03, 0x5f
        /*0052*/ 	.short	0x0000


	//----- nvinfo : EIATTR_EXIT_INSTR_OFFSETS
	.align		4
        /*0054*/ 	.byte	0x04, 0x1c
        /*0056*/ 	.short	(.L_658 - .L_657)


	//   ....[0]....
.L_657:
        /*0058*/ 	.word	0x00000060


	//   ....[1]....
        /*005c*/ 	.word	0x000001b0


	//----- nvinfo : EIATTR_MAX_THREADS
	.align		4
.L_658:
        /*0060*/ 	.byte	0x04, 0x05
        /*0062*/ 	.short	(.L_660 - .L_659)
.L_659:
        /*0064*/ 	.word	0x00000080
        /*0068*/ 	.word	0x00000001
        /*006c*/ 	.word	0x00000001
.L_660:


//--------------------- .nv.info._37header_files_fractional_step_solver_c_FS_relaxation_vectorised_260_gpu --------------------------
	.section	.nv.info._37header_files_fractional_step_solver_c_FS_relaxation_vectorised_260_gpu,"",@"SHT_CUDA_INFO"
	.sectionflags	@""
	.align	4


	//----- nvinfo : EIATTR_CUDA_API_VERSION
	.align		4
        /*0000*/ 	.byte	0x04, 0x37
        /*0002*/ 	.short	(.L_662 - .L_661)
.L_661:
        /*0004*/ 	.word	0x00000082


	//----- nvinfo : EIATTR_SW2861232_WAR
	.align		4
.L_662:
        /*0008*/ 	.byte	0x01, 0x35
	.zero		2


	//----- nvinfo : EIATTR_PARAM_CBANK
	.align		4
        /*000c*/ 	.byte	0x04, 0x0a
        /*000e*/ 	.short	(.L_664 - .L_663)
	.align		4
.L_663:
        /*0010*/ 	.word	index@(.nv.constant0._37header_files_fractional_step_solver_c_FS_relaxation_vectorised_260_gpu)
        /*0014*/ 	.short	0x0160
        /*0016*/ 	.short	0x0024


	//----- nvinfo : EIATTR_CBANK_PARAM_SIZE
	.align		4
.L_664:
        /*0018*/ 	.byte	0x03, 0x19
        /*001a*/ 	.short	0x0024


	//----- nvinfo : EIATTR_KPARAM_INFO
	.align		4
        /*001c*/ 	.byte	0x04, 0x17
        /*001e*/ 	.short	(.L_666 - .L_665)
.L_665:
        /*0020*/ 	.word	0x00000000
        /*0024*/ 	.short	0x0004
        /*0026*/ 	.short	0x0020
        /*0028*/ 	.byte	0x00, 0xf0, 0x11, 0x00


	//----- nvinfo : EIATTR_KPARAM_INFO
	.align		4
.L_666:
        /*002c*/ 	.byte	0x04, 0x17
        /*002e*/ 	.short	(.L_668 - .L_667)
.L_667:
        /*0030*/ 	.word	0x00000000
        /*0034*/ 	.short	0x0003
        /*0036*/ 	.short	0x0018
        /*0038*/ 	.byte	0x00, 0xf0, 0x21, 0x00


	//----- nvinfo : EIATTR_KPARAM_INFO
	.align		4
.L_668:
        /*003c*/ 	.byte	0x04, 0x17
        /*003e*/ 	.short	(.L_670 - .L_669)
.L_669:
        /*0040*/ 	.word	0x00000000
        /*0044*/ 	.short	0x0002
        /*0046*/ 	.short	0x0010
        /*0048*/ 	.byte	0x00, 0xf0, 0x21, 0x00


	//----- nvinfo : EIATTR_KPARAM_INFO
	.align		4
.L_670:
        /*004c*/ 	.byte	0x04, 0x17
        /*004e*/ 	.short	(.L_672 - .L_671)
.L_671:
        /*0050*/ 	.word	0x00000000
        /*0054*/ 	.short	0x0001
        /*0056*/ 	.short	0x0008
        /*0058*/ 	.byte	0x00, 0xf0, 0x21, 0x00


	//----- nvinfo : EIATTR_KPARAM_INFO
	.align		4
.L_672:
        /*005c*/ 	.byte	0x04, 0x17
        /*005e*/ 	.short	(.L_674 - .L_673)
.L_673:
        /*0060*/ 	.word	0x00000000
        /*0064*/ 	.short	0x0000
        /*0066*/ 	.short	0x0000
        /*0068*/ 	.byte	0x00, 0xf0, 0x11, 0x00


	//----- nvinfo : EIATTR_MAXREG_COUNT
	.align		4
.L_674:
        /*006c*/ 	.byte	0x03, 0x1b
        /*006e*/ 	.short	0x00ff


	//----- nvinfo : EIATTR_MERCURY_ISA_VERSION
	.align		4
        /*0070*/ 	.byte	0x03, 0x5f
        /*0072*/ 	.short	0x0000


	//----- nvinfo : EIATTR_EXIT_INSTR_OFFSETS
	.align		4
        /*0074*/ 	.byte	0x04, 0x1c
        /*0076*/ 	.short	(.L_676 - .L_675)


	//   ....[0]....
.L_675:
        /*0078*/ 	.word	0x00000060


	//   ....[1]....
        /*007c*/ 	.word	0x00001280


	//   ....[2]....
        /*0080*/ 	.word	0x00001640


	//----- nvinfo : EIATTR_MAX_THREADS
	.align		4
.L_676:
        /*0084*/ 	.byte	0x04, 0x05
        /*0086*/ 	.short	(.L_678 - .L_677)
.L_677:
        /*0088*/ 	.word	0x00000080
        /*008c*/ 	.word	0x00000001
        /*0090*/ 	.word	0x00000001


	//----- nvinfo : EIATTR_CRS_STACK_SIZE
	.align		4
.L_678:
        /*0094*/ 	.byte	0x04, 0x1e
        /*0096*/ 	.short	(.L_680 - .L_679)
.L_679:
        /*0098*/ 	.word	0x00000000
.L_680:


//--------------------- .nv.info._37header_files_fractional_step_solver_c_FS_calculate_boundary_dpdn_vectorised_2d_206_gpu --------------------------
	.section	.nv.info._37header_files_fractional_step_solver_c_FS_calculate_boundary_dpdn_vectorised_2d_206_gpu,"",@"SHT_CUDA_INFO"
	.sectionflags	@""
	.align	4


	//----- nvinfo : EIATTR_CUDA_API_VERSION
	.align		4
        /*0000*/ 	.byte	0x04, 0x37
        /*0002*/ 	.short	(.L_682 - .L_681)
.L_681:
        /*0004*/ 	.word	0x00000082


	//----- nvinfo : EIATTR_SW2861232_WAR
	.align		4
.L_682:
        /*0008*/ 	.byte	0x01, 0x35
	.zero		2


	//----- nvinfo : EIATTR_PARAM_CBANK
	.align		4
        /*000c*/ 	.byte	0x04, 0x0a
        /*000e*/ 	.short	(.L_684 - .L_683)
	.align		4
.L_683:
        /*0010*/ 	.word	index@(.nv.constant0._37header_files_fractional_step_solver_c_FS_calculate_boundary_dpdn_vectorised_2d_206_gpu)
        /*0014*/ 	.short	0x0160
        /*0016*/ 	.short	0x0018


	//----- nvinfo : EIATTR_CBANK_PARAM_SIZE
	.align		4
.L_684:
        /*0018*/ 	.byte	0x03, 0x19
        /*001a*/ 	.short	0x0018


	//----- nvinfo : EIATTR_KPARAM_INFO
	.align		4
        /*001c*/ 	.byte	0x04, 0x17
        /*001e*/ 	.short	(.L_686 - .L_685)
.L_685:
        /*0020*/ 	.word	0x00000000
        /*0024*/ 	.short	0x0002
        /*0026*/ 	.short	0x0010
        /*0028*/ 	.byte	0x00, 0xf0, 0x21, 0x00


	//----- nvinfo : EIATTR_KPARAM_INFO
	.align		4
.L_686:
        /*002c*/ 	.byte	0x04, 0x17
        /*002e*/ 	.short	(.L_688 - .L_687)
.L_687:
        /*0030*/ 	.word	0x00000000
        /*0034*/ 	.short	0x0001
        /*0036*/ 	.short	0x0008
        /*0038*/ 	.byte	0x00, 0xf0, 0x21, 0x00


	//----- nvinfo : EIATTR_KPARAM_INFO
	.align		4
.L_688:
        /*003c*/ 	.byte	0x04, 0x17
        /*003e*/ 	.short	(.L_690 - .L_689)
.L_689:
        /*0040*/ 	.word	0x00000000
        /*0044*/ 	.short	0x0000
        /*0046*/ 	.short	0x0000
        /*0048*/ 	.byte	0x00, 0xf0, 0x21, 0x00


	//----- nvinfo : EIATTR_MAXREG_COUNT
	.align		4
.L_690:
        /*004c*/ 	.byte	0x03, 0x1b
        /*004e*/ 	.short	0x00ff


	//----- nvinfo : EIATTR_MERCURY_ISA_VERSION
	.align		4
        /*0050*/ 	.byte	0x03, 0x5f
        /*0052*/ 	.short	0x0000


	//----- nvinfo : EIATTR_EXIT_INSTR_OFFSETS
	.align		4
        /*0054*/ 	.byte	0x04, 0x1c
        /*0056*/ 	.short	(.L_692 - .L_691)


	//   ....[0]....
.L_691:
        /*0058*/ 	.word	0x00000060


	//   ....[1]....
        /*005c*/ 	.word	0x00000820


	//----- nvinfo : EIATTR_MAX_THREADS
	.align		4
.L_692:
        /*0060*/ 	.byte	0x04, 0x05
        /*0062*/ 	.short	(.L_694 - .L_693)
.L_693:
        /*0064*/ 	.word	0x00000080
        /*0068*/ 	.word	0x00000001
        /*006c*/ 	.word	0x00000001


	//----- nvinfo : EIATTR_CRS_STACK_SIZE
	.align		4
.L_694:
        /*0070*/ 	.byte	0x04, 0x1e
        /*0072*/ 	.short	(.L_696 - .L_695)
.L_695:
        /*0074*/ 	.word	0x00000000
.L_696:


//--------------------- .nv.info._37header_files_fractional_step_solver_c_FS_calculate_boundary_dpdn_vectorised_192_gpu --------------------------
	.section	.nv.info._37header_files_fractional_step_solver_c_FS_calculate_boundary_dpdn_vectorised_192_gpu,"",@"SHT_CUDA_INFO"
	.sectionflags	@""
	.align	4


	//----- nvinfo : EIATTR_CUDA_API_VERSION
	.align		4
        /*0000*/ 	.byte	0x04, 0x37
        /*0002*/ 	.short	(.L_698 - .L_697)
.L_697:
        /*0004*/ 	.word	0x00000082


	//----- nvinfo : EIATTR_SW2861232_WAR
	.align		4
.L_698:
        /*0008*/ 	.byte	0x01, 0x35
	.zero		2


	//----- nvinfo : EIATTR_PARAM_CBANK
	.align		4
        /*000c*/ 	.byte	0x04, 0x0a
        /*000e*/ 	.short	(.L_700 - .L_699)
	.align		4
.L_699:
        /*0010*/ 	.word	index@(.nv.constant0._37header_files_fractional_step_solver_c_FS_calculate_boundary_dpdn_vectorised_192_gpu)
        /*0014*/ 	.short	0x0160
        /*0016*/ 	.short	0x0018


	//----- nvinfo : EIATTR_CBANK_PARAM_SIZE
	.align		4
.L_700:
        /*0018*/ 	.byte	0x03, 0x19
        /*001a*/ 	.short	0x0018


	//----- nvinfo : EIATTR_KPARAM_INFO
	.align		4
        /*001c*/ 	.byte	0x04, 0x17
        /*001e*/ 	.short	(.L_702 - .L_701)
.L_701:
        /*0020*/ 	.word	0x00000000
        /*0024*/ 	.short	0x0002
        /*0026*/ 	.short	0x0010
        /*0028*/ 	.byte	0x00, 0xf0, 0x21, 0x00


	//----- nvinfo : EIATTR_KPARAM_INFO
	.align		4
.L_702:
        /*002c*/ 	.byte	0x04, 0x17
        /*002e*/ 	.short	(.L_704 - .L_703)
.L_703:
        /*0030*/ 	.word	0x00000000
        /*0034*/ 	.short	0x0001
        /*0036*/ 	.short	0x0008
        /*0038*/ 	.byte	0x00, 0xf0, 0x21, 0x00


	//----- nvinfo : EIATTR_KPARAM_INFO
	.align		4
.L_704:
        /*003c*/ 	.byte	0x04, 0x17
        /*003e*/ 	.short	(.L_706 - .L_705)
.L_705:
        /*0040*/ 	.word	0x00000000
        /*0044*/ 	.short	0x0000
        /*0046*/ 	.short	0x0000
        /*0048*/ 	.byte	0x00, 0xf0, 0x21, 0x00


	//----- nvinfo : EIATTR_MAXREG_COUNT
	.align		4
.L_706:
        /*004c*/ 	.byte	0x03, 0x1b
        /*004e*/ 	.short	0x00ff


	//----- nvinfo : EIATTR_MERCURY_ISA_VERSION
	.align		4
        /*0050*/ 	.byte	0x03, 0x5f
        /*0052*/ 	.short	0x0000


	//----- nvinfo : EIATTR_EXIT_INSTR_OFFSETS
	.align		4
        /*0054*/ 	.byte	0x04, 0x1c
        /*0056*/ 	.short	(.L_708 - .L_707)


	//   ....[0]....
.L_707:
        /*0058*/ 	.word	0x00000060


	//   ....[1]....
        /*005c*/ 	.word	0x00000a80


	//----- nvinfo : EIATTR_MAX_THREADS
	.align		4
.L_708:
        /*0060*/ 	.byte	0x04, 0x05
        /*0062*/ 	.short	(.L_710 - .L_709)
.L_709:
        /*0064*/ 	.word	0x00000080
        /*0068*/ 	.word	0x00000001
        /*006c*/ 	.word	0x00000001


	//----- nvinfo : EIATTR_CRS_STACK_SIZE
	.align		4
.L_710:
        /*0070*/ 	.byte	0x04, 0x1e
        /*0072*/ 	.short	(.L_712 - .L_711)
.L_711:
        /*0074*/ 	.word	0x00000000
.L_712:


//--------------------- .nv.info._37header_files_fractional_step_solver_c_FS_calculate_mass_residual_vectorised_2d_177_gpu --------------------------
	.section	.nv.info._37header_files_fractional_step_solver_c_FS_calculate_mass_residual_vectorised_2d_177_gpu,"",@"SHT_CUDA_INFO"
	.sectionflags	@""
	.align	4


	//----- nvinfo : EIATTR_CUDA_API_VERSION
	.align		4
        /*0000*/ 	.byte	0x04, 0x37
        /*0002*/ 	.short	(.L_714 - .L_713)
.L_713:
        /*0004*/ 	.word	0x00000082


	//----- nvinfo : EIATTR_SW2861232_WAR
	.align		4
.L_714:
        /*0008*/ 	.byte	0x01, 0x35
	.zero		2


	//----- nvinfo : EIATTR_PARAM_CBANK
	.align		4
        /*000c*/ 	.byte	0x04, 0x0a
        /*000e*/ 	.short	(.L_716 - .L_715)
	.align		4
.L_715:
        /*0010*/ 	.word	index@(.nv.constant0._37header_files_fractional_step_solver_c_FS_calculate_mass_residual_vectorised_2d_177_gpu)
        /*0014*/ 	.short	0x0160
        /*0016*/ 	.short	0x0020


	//----- nvinfo : EIATTR_CBANK_PARAM_SIZE
	.align		4
.L_716:
        /*0018*/ 	.byte	0x03, 0x19
        /*001a*/ 	.short	0x0020


	//----- nvinfo : EIATTR_KPARAM_INFO
	.align		4
        /*001c*/ 	.byte	0x04, 0x17
        /*001e*/ 	.short	(.L_718 - .L_717)
.L_717:
        /*0020*/ 	.word	0x00000000
        /*0024*/ 	.short	0x0003
        /*0026*/ 	.short	0x0018
        /*0028*/ 	.byte	0x00, 0xf0, 0x21, 0x00


	//----- nvinfo : EIATTR_KPARAM_INFO
	.align		4
.L_718:
        /*002c*/ 	.byte	0x04, 0x17
        /*002e*/ 	.short	(.L_720 - .L_719)
.L_719:
        /*0030*/ 	.word	0x00000000
        /*0034*/ 	.short	0x0002
        /*0036*/ 	.short	0x0010
        /*0038*/ 	.byte	0x00, 0xf0, 0x21, 0x00


	//----- nvinfo : EIATTR_KPARAM_INFO
	.align		4
.L_720:
        /*003c*/ 	.byte	0x04, 0x17
        /*003e*/ 	.short	(.L_722 - .L_721)
.L_721:
        /*0040*/ 	.word	0x00000000
        /*0044*/ 	.short	0x0001
        /*0046*/ 	.short	0x0008
        /*0048*/ 	.byte	0x00, 0xf0, 0x21, 0x00


	//----- nvinfo : EIATTR_KPARAM_INFO
	.align		4
.L_722:
        /*004c*/ 	.byte	0x04, 0x17
        /*004e*/ 	.short	(.L_724 - .L_723)
.L_723:
        /*0050*/ 	.word	0x00000000
        /*0054*/ 	.short	0x0000
        /*0056*/ 	.short	0x0000
        /*0058*/ 	.byte	0x00, 0xf0, 0x11, 0x00


	//----- nvinfo : EIATTR_MAXREG_COUNT
	.align		4
.L_724:
        /*005c*/ 	.byte	0x03, 0x1b
        /*005e*/ 	.short	0x00ff


	//----- nvinfo : EIATTR_MERCURY_ISA_VERSION
	.align		4
        /*0060*/ 	.byte	0x03, 0x5f
        /*0062*/ 	.short	0x0000


	//----- nvinfo : EIATTR_EXIT_INSTR_OFFSETS
	.align		4
        /*0064*/ 	.byte	0x04, 0x1c
        /*0066*/ 	.short	(.L_726 - .L_725)


	//   ....[0]....
.L_725:
        /*0068*/ 	.word	0x000004b0


	//----- nvinfo : EIATTR_MAX_THREADS
	.align		4
.L_726:
        /*006c*/ 	.byte	0x04, 0x05
        /*006e*/ 	.short	(.L_728 - .L_727)
.L_727:
        /*0070*/ 	.word	0x00000080
        /*0074*/ 	.word	0x00000001
        /*0078*/ 	.word	0x00000001


	//----- nvinfo : EIATTR_CRS_STACK_SIZE
	.align		4
.L_728:
        /*007c*/ 	.byte	0x04, 0x1e
        /*007e*/ 	.short	(.L_730 - .L_729)
.L_729:
        /*0080*/ 	.word	0x00000000
.L_730:


//--------------------- .nv.info._37header_files_fractional_step_solver_c_FS_calculate_mass_residual_vectorised_161_gpu --------------------------
	.section	.nv.info._37header_files_fractional_step_solver_c_FS_calculate_mass_residual_vectorised_161_gpu,"",@"SHT_CUDA_INFO"
	.sectionflags	@""
	.align	4


	//----- nvinfo : EIATTR_CUDA_API_VERSION
	.align		4
        /*0000*/ 	.byte	0x04, 0x37
        /*0002*/ 	.short	(.L_732 - .L_731)
.L_731:
        /*0004*/ 	.word	0x00000082


	//----- nvinfo : EIATTR_SW2861232_WAR
	.align		4
.L_732:
        /*0008*/ 	.byte	0x01, 0x35
	.zero		2


	//----- nvinfo : EIATTR_PARAM_CBANK
	.align		4
        /*000c*/ 	.byte	0x04, 0x0a
        /*000e*/ 	.short	(.L_734 - .L_733)
	.align		4
.L_733:
        /*0010*/ 	.word	index@(.nv.constant0._37header_files_fractional_step_solver_c_FS_calculate_mass_residual_vectorised_161_gpu)
        /*0014*/ 	.short	0x0160
        /*0016*/ 	.short	0x0020


	//----- nvinfo : EIATTR_CBANK_PARAM_SIZE
	.align		4
.L_734:
        /*0018*/ 	.byte	0x03, 0x19
        /*001a*/ 	.short	0x0020


	//----- nvinfo : EIATTR_KPARAM_INFO
	.align		4
        /*001c*/ 	.byte	0x04, 0x17
        /*001e*/ 	.short	(.L_736 - .L_735)
.L_735:
        /*0020*/ 	.word	0x00000000
        /*0024*/ 	.short	0x0003
        /*0026*/ 	.short	0x0018
        /*0028*/ 	.byte	0x00, 0xf0, 0x21, 0x00


	//----- nvinfo : EIATTR_KPARAM_INFO
	.align		4
.L_736:
        /*002c*/ 	.byte	0x04, 0x17
        /*002e*/ 	.short	(.L_738 - .L_737)
.L_737:
        /*0030*/ 	.word	0x00000000
        /*0034*/ 	.short	0x0002
        /*0036*/ 	.short	0x0010
        /*0038*/ 	.byte	0x00, 0xf0, 0x21, 0x00


	//----- nvinfo : EIATTR_KPARAM_INFO
	.align		4
.L_738:
        /*003c*/ 	.byte	0x04, 0x17
        /*003e*/ 	.short	(.L_740 - .L_739)
.L_739:
        /*0040*/ 	.word	0x00000000
        /*0044*/ 	.short	0x0001
        /*0046*/ 	.short	0x0008
        /*0048*/ 	.byte	0x00, 0xf0, 0x21, 0x00


	//----- nvinfo : EIATTR_KPARAM_INFO
	.align		4
.L_740:
        /*004c*/ 	.byte	0x04, 0x17
        /*004e*/ 	.short	(.L_742 - .L_741)
.L_741:
        /*0050*/ 	.word	0x00000000
        /*0054*/ 	.short	0x0000
        /*0056*/ 	.short	0x0000
        /*0058*/ 	.byte	0x00, 0xf0, 0x11, 0x00


	//----- nvinfo : EIATTR_MAXREG_COUNT
	.align		4
.L_742:
        /*005c*/ 	.byte	0x03, 0x1b
        /*005e*/ 	.short	0x00ff


	//----- nvinfo : EIATTR_MERCURY_ISA_VERSION
	.align		4
        /*0060*/ 	.byte	0x03, 0x5f
        /*0062*/ 	.short	0x0000


	//----- nvinfo : EIATTR_EXIT_INSTR_OFFSETS
	.align		4
        /*0064*/ 	.byte	0x04, 0x1c
        /*0066*/ 	.short	(.L_744 - .L_743)


	//   ....[0]....
.L_743:
        /*0068*/ 	.word	0x00000500


	//----- nvinfo : EIATTR_MAX_THREADS
	.align		4
.L_744:
        /*006c*/ 	.byte	0x04, 0x05
        /*006e*/ 	.short	(.L_746 - .L_745)
.L_745:
        /*0070*/ 	.word	0x00000080
        /*0074*/ 	.word	0x00000001
        /*0078*/ 	.word	0x00000001


	//----- nvinfo : EIATTR_CRS_STACK_SIZE
	.align		4
.L_746:
        /*007c*/ 	.byte	0x04, 0x1e
        /*007e*/ 	.short	(.L_748 - .L_747)
.L_747:
        /*0080*/ 	.word	0x00000000
.L_748:


//--------------------- .nv.info._37header_files_fractional_step_solver_c_FS_calculate_intermediate_velocity_vectorised_2d_142_gpu --------------------------
	.section	.nv.info._37header_files_fractional_step_solver_c_FS_calculate_intermediate_velocity_vectorised_2d_142_gpu,"",@"SHT_CUDA_INFO"
	.sectionflags	@""
	.align	4


	//----- nvinfo : EIATTR_CUDA_API_VERSION
	.align		4
        /*0000*/ 	.byte	0x04, 0x37
        /*0002*/ 	.short	(.L_750 - .L_749)
.L_749:
        /*0004*/ 	.word	0x00000082


	//----- nvinfo : EIATTR_SW2861232_WAR
	.align		4
.L_750:
        /*0008*/ 	.byte	0x01, 0x35
	.zero		2


	//----- nvinfo : EIATTR_PARAM_CBANK
	.align		4
        /*000c*/ 	.byte	0x04, 0x0a
        /*000e*/ 	.short	(.L_752 - .L_751)
	.align		4
.L_751:
        /*0010*/ 	.word	index@(.nv.constant0._37header_files_fractional_step_solver_c_FS_calculate_intermediate_velocity_vectorised_2d_142_gpu)
        /*0014*/ 	.short	0x0160
        /*0016*/ 	.short	0x0018


	//----- nvinfo : EIATTR_CBANK_PARAM_SIZE
	.align		4
.L_752:
        /*0018*/ 	.byte	0x03, 0x19
        /*001a*/ 	.short	0x0018


	//----- nvinfo : EIATTR_KPARAM_INFO
	.align		4
        /*001c*/ 	.byte	0x04, 0x17
        /*001e*/ 	.short	(.L_754 - .L_753)
.L_753:
        /*0020*/ 	.word	0x00000000
        /*0024*/ 	.short	0x0002
        /*0026*/ 	.short	0x0010
        /*0028*/ 	.byte	0x00, 0xf0, 0x21, 0x00


	//----- nvinfo : EIATTR_KPARAM_INFO
	.align		4
.L_754:
        /*002c*/ 	.byte	0x04, 0x17
        /*002e*/ 	.short	(.L_756 - .L_755)
.L_755:
        /*0030*/ 	.word	0x00000000
        /*0034*/ 	.short	0x0001
        /*0036*/ 	.short	0x0008
        /*0038*/ 	.byte	0x00, 0xf0, 0x21, 0x00


	//----- nvinfo : EIATTR_KPARAM_INFO
	.align		4
.L_756:
        /*003c*/ 	.byte	0x04, 0x17
        /*003e*/ 	.short	(.L_758 - .L_757)
.L_757:
        /*0040*/ 	.word	0x00000000
        /*0044*/ 	.short	0x0000
        /*0046*/ 	.short	0x0000
        /*0048*/ 	.byte	0x00, 0xf0, 0x21, 0x00


	//----- nvinfo : EIATTR_MAXREG_COUNT
	.align		4
.L_758:
        /*004c*/ 	.byte	0x03, 0x1b
        /*004e*/ 	.short	0x00ff


	//----- nvinfo : EIATTR_MERCURY_ISA_VERSION
	.align		4
        /*0050*/ 	.byte	0x03, 0x5f
        /*0052*/ 	.short	0x0000


	//----- nvinfo : EIATTR_EXIT_INSTR_OFFSETS
	.align		4
        /*0054*/ 	.byte	0x04, 0x1c
        /*0056*/ 	.short	(.L_760 - .L_759)


	//   ....[0]....
.L_759:
        /*0058*/ 	.word	0x00000060


	//   ....[1]....
        /*005c*/ 	.word	0x000003c0


	//----- nvinfo : EIATTR_MAX_THREADS
	.align		4
.L_760:
        /*0060*/ 	.byte	0x04, 0x05
        /*0062*/ 	.short	(.L_762 - .L_761)
.L_761:
        /*0064*/ 	.word	0x00000080
        /*0068*/ 	.word	0x00000001
        /*006c*/ 	.word	0x00000001


	//----- nvinfo : EIATTR_CRS_STACK_SIZE
	.align		4
.L_762:
        /*0070*/ 	.byte	0x04, 0x1e
        /*0072*/ 	.short	(.L_764 - .L_763)
.L_763:
        /*0074*/ 	.word	0x00000000
.L_764:


//--------------------- .nv.info._37header_files_fractional_step_solver_c_FS_calculate_intermediate_velocity_vectorised_2d_133_gpu --------------------------
	.section	.nv.info._37header_files_fractional_step_solver_c_FS_calculate_intermediate_velocity_vectorised_2d_133_gpu,"",@"SHT_CUDA_INFO"
	.sectionflags	@""
	.align	4


	//----- nvinfo : EIATTR_CUDA_API_VERSION
	.align		4
        /*0000*/ 	.byte	0x04, 0x37
        /*0002*/ 	.short	(.L_766 - .L_765)
.L_765:
        /*0004*/ 	.word	0x00000082


	//----- nvinfo : EIATTR_SW2861232_WAR
	.align		4
.L_766:
        /*0008*/ 	.byte	0x01, 0x35
	.zero		2


	//----- nvinfo : EIATTR_PARAM_CBANK
	.align		4
        /*000c*/ 	.byte	0x04, 0x0a
        /*000e*/ 	.short	(.L_768 - .L_767)
	.align		4
.L_767:
        /*0010*/ 	.word	index@(.nv.constant0._37header_files_fractional_step_solver_c_FS_calculate_intermediate_velocity_vectorised_2d_133_gpu)
        /*0014*/ 	.short	0x0160
        /*0016*/ 	.short	0x0018


	//----- nvinfo : EIATTR_CBANK_PARAM_SIZE
	.align		4
.L_768:
        /*0018*/ 	.byte	0x03, 0x19
        /*001a*/ 	.short	0x0018


	//----- nvinfo : EIATTR_KPARAM_INFO
	.align		4
        /*001c*/ 	.byte	0x04, 0x17
        /*001e*/ 	.short	(.L_770 - .L_769)
.L_769:
        /*0020*/ 	.word	0x00000000
        /*0024*/ 	.short	0x0002
        /*0026*/ 	.short	0x0010
        /*0028*/ 	.byte	0x00, 0xf0, 0x21, 0x00


	//----- nvinfo : EIATTR_KPARAM_INFO
	.align		4
.L_770:
        /*002c*/ 	.byte	0x04, 0x17
        /*002e*/ 	.short	(.L_772 - .L_771)
.L_771:
        /*0030*/ 	.word	0x00000000
        /*0034*/ 	.short	0x0001
        /*0036*/ 	.short	0x0008
        /*0038*/ 	.byte	0x00, 0xf0, 0x21, 0x00


	//----- nvinfo : EIATTR_KPARAM_INFO
	.align		4
.L_772:
        /*003c*/ 	.byte	0x04, 0x17
        /*003e*/ 	.short	(.L_774 - .L_773)
.L_773:
        /*0040*/ 	.word	0x00000000
        /*0044*/ 	.short	0x0000
        /*0046*/ 	.short	0x0000
        /*0048*/ 	.byte	0x00, 0xf0, 0x21, 0x00


	//----- nvinfo : EIATTR_MAXREG_COUNT
	.align		4
.L_774:
        /*004c*/ 	.byte	0x03, 0x1b
        /*004e*/ 	.short	0x00ff


	//----- nvinfo : EIATTR_MERCURY_ISA_VERSION
	.align		4
        /*0050*/ 	.byte	0x03, 0x5f
        /*0052*/ 	.short	0x0000


	//----- nvinfo : EIATTR_EXIT_INSTR_OFFSETS
	.align		4
        /*0054*/ 	.byte	0x04, 0x1c
        /*0056*/ 	.short	(.L_776 - .L_775)


	//   ....[0]....
.L_775:
        /*0058*/ 	.word	0x00000060


	//   ....[1]....
        /*005c*/ 	.word	0x000003c0


	//----- nvinfo : EIATTR_MAX_THREADS
	.align		4
.L_776:
        /*0060*/ 	.byte	0x04, 0x05
        /*0062*/ 	.short	(.L_778 - .L_777)
.L_777:
        /*0064*/ 	.word	0x00000080
        /*0068*/ 	.word	0x00000001
        /*006c*/ 	.word	0x00000001


	//----- nvinfo : EIATTR_CRS_STACK_SIZE
	.align		4
.L_778:
        /*0070*/ 	.byte	0x04, 0x1e
        /*0072*/ 	.short	(.L_780 - .L_779)
.L_779:
        /*0074*/ 	.word	0x00000000
.L_780:


//--------------------- .nv.info._37header_files_fractional_step_solver_c_FS_calculate_intermediate_velocity_vectorised_115_gpu --------------------------
	.section	.nv.info._37header_files_fractional_step_solver_c_FS_calculate_intermediate_velocity_vectorised_115_gpu,"",@"SHT_CUDA_INFO"
	.sectionflags	@""
	.align	4


	//----- nvinfo : EIATTR_CUDA_API_VERSION
	.align		4
        /*0000*/ 	.byte	0x04, 0x37
        /*0002*/ 	.short	(.L_782 - .L_781)
.L_781:
        /*0004*/ 	.word	0x00000082


	//----- nvinfo : EIATTR_SW2861232_WAR
	.align		4
.L_782:
        /*0008*/ 	.byte	0x01, 0x35
	.zero		2


	//----- nvinfo : EIATTR_PARAM_CBANK
	.align		4
        /*000c*/ 	.byte	0x04, 0x0a
        /*000e*/ 	.short	(.L_784 - .L_783)
	.align		4
.L_783:
        /*0010*/ 	.word	index@(.nv.constant0._37header_files_fractional_step_solver_c_FS_calculate_intermediate_velocity_vectorised_115_gpu)
        /*0014*/ 	.short	0x0160
        /*0016*/ 	.short	0x0018


	//----- nvinfo : EIATTR_CBANK_PARAM_SIZE
	.align		4
.L_784:
        /*0018*/ 	.byte	0x03, 0x19
        /*001a*/ 	.short	0x0018


	//----- nvinfo : EIATTR_KPARAM_INFO
	.align		4
        /*001c*/ 	.byte	0x04, 0x17
        /*001e*/ 	.short	(.L_786 - .L_785)
.L_785:
        /*0020*/ 	.word	0x00000000
        /*0024*/ 	.short	0x0002
        /*0026*/ 	.short	0x0010
        /*0028*/ 	.byte	0x00, 0xf0, 0x21, 0x00


	//----- nvinfo : EIATTR_KPARAM_INFO
	.align		4
.L_786:
        /*002c*/ 	.byte	0x04, 0x17
        /*002e*/ 	.short	(.L_788 - .L_787)
.L_787:
        /*0030*/ 	.word	0x00000000
        /*0034*/ 	.short	0x0001
        /*0036*/ 	.short	0x0008
        /*0038*/ 	.byte	0x00, 0xf0, 0x21, 0x00


	//----- nvinfo : EIATTR_KPARAM_INFO
	.align		4
.L_788:
        /*003c*/ 	.byte	0x04, 0x17
        /*003e*/ 	.short	(.L_790 - .L_789)
.L_789:
        /*0040*/ 	.word	0x00000000
        /*0044*/ 	.short	0x0000
        /*0046*/ 	.short	0x0000
        /*0048*/ 	.byte	0x00, 0xf0, 0x21, 0x00


	//----- nvinfo : EIATTR_MAXREG_COUNT
	.align		4
.L_790:
        /*004c*/ 	.byte	0x03, 0x1b
        /*004e*/ 	.short	0x00ff


	//----- nvinfo : EIATTR_MERCURY_ISA_VERSION
	.align		4
        /*0050*/ 	.byte	0x03, 0x5f
        /*0052*/ 	.short	0x0000


	//----- nvinfo : EIATTR_EXIT_INSTR_OFFSETS
	.align		4
        /*0054*/ 	.byte	0x04, 0x1c
        /*0056*/ 	.short	(.L_792 - .L_791)


	//   ....[0]....
.L_791:
        /*0058*/ 	.word	0x00000060


	//   ....[1]....
        /*005c*/ 	.word	0x00000450


	//----- nvinfo : EIATTR_MAX_THREADS
	.align		4
.L_792:
        /*0060*/ 	.byte	0x04, 0x05
        /*0062*/ 	.short	(.L_794 - .L_793)
.L_793:
        /*0064*/ 	.word	0x00000080
        /*0068*/ 	.word	0x00000001
        /*006c*/ 	.word	0x00000001


	//----- nvinfo : EIATTR_CRS_STACK_SIZE
	.align		4
.L_794:
        /*0070*/ 	.byte	0x04, 0x1e
        /*0072*/ 	.short	(.L_796 - .L_795)
.L_795:
        /*0074*/ 	.word	0x00000000
.L_796:


//--------------------- .nv.info._37header_files_fractional_step_solver_c_FS_calculate_intermediate_velocity_vectorised_105_gpu --------------------------
	.section	.nv.info._37header_files_fractional_step_solver_c_FS_calculate_intermediate_velocity_vectorised_105_gpu,"",@"SHT_CUDA_INFO"
	.sectionflags	@""
	.align	4


	//----- nvinfo : EIATTR_CUDA_API_VERSION
	.align		4
        /*0000*/ 	.byte	0x04, 0x37
        /*0002*/ 	.short	(.L_798 - .L_797)
.L_797:
        /*0004*/ 	.word	0x00000082


	//----- nvinfo : EIATTR_SW2861232_WAR
	.align		4
.L_798:
        /*0008*/ 	.byte	0x01, 0x35
	.zero		2


	//----- nvinfo : EIATTR_PARAM_CBANK
	.align		4
        /*000c*/ 	.byte	0x04, 0x0a
        /*000e*/ 	.short	(.L_800 - .L_799)
	.align		4
.L_799:
        /*0010*/ 	.word	index@(.nv.constant0._37header_files_fractional_step_solver_c_FS_calculate_intermediate_velocity_vectorised_105_gpu)
        /*0014*/ 	.short	0x0160
        /*0016*/ 	.short	0x0018


	//----- nvinfo : EIATTR_CBANK_PARAM_SIZE
	.align		4
.L_800:
        /*0018*/ 	.byte	0x03, 0x19
        /*001a*/ 	.short	0x0018


	//----- nvinfo : EIATTR_KPARAM_INFO
	.align		4
        /*001c*/ 	.byte	0x04, 0x17
        /*001e*/ 	.short	(.L_802 - .L_801)
.L_801:
        /*0020*/ 	.word	0x00000000
        /*0024*/ 	.short	0x0002
        /*0026*/ 	.short	0x0010
        /*0028*/ 	.byte	0x00, 0xf0, 0x21, 0x00


	//----- nvinfo : EIATTR_KPARAM_INFO
	.align		4
.L_802:
        /*002c*/ 	.byte	0x04, 0x17
        /*002e*/ 	.short	(.L_804 - .L_803)
.L_803:
        /*0030*/ 	.word	0x00000000
        /*0034*/ 	.short	0x0001
        /*0036*/ 	.short	0x0008
        /*0038*/ 	.byte	0x00, 0xf0, 0x21, 0x00


	//----- nvinfo : EIATTR_KPARAM_INFO
	.align		4
.L_804:
        /*003c*/ 	.byte	0x04, 0x17
        /*003e*/ 	.short	(.L_806 - .L_805)
.L_805:
        /*0040*/ 	.word	0x00000000
        /*0044*/ 	.short	0x0000
        /*0046*/ 	.short	0x0000
        /*0048*/ 	.byte	0x00, 0xf0, 0x21, 0x00


	//----- nvinfo : EIATTR_MAXREG_COUNT
	.align		4
.L_806:
        /*004c*/ 	.byte	0x03, 0x1b
        /*004e*/ 	.short	0x00ff


	//----- nvinfo : EIATTR_MERCURY_ISA_VERSION
	.align		4
        /*0050*/ 	.byte	0x03, 0x5f
        /*0052*/ 	.short	0x0000


	//----- nvinfo : EIATTR_EXIT_INSTR_OFFSETS
	.align		4
        /*0054*/ 	.byte	0x04, 0x1c
        /*0056*/ 	.short	(.L_808 - .L_807)


	//   ....[0]....
.L_807:
        /*0058*/ 	.word	0x00000060


	//   ....[1]....
        /*005c*/ 	.word	0x00000450


	//----- nvinfo : EIATTR_MAX_THREADS
	.align		4
.L_808:
        /*0060*/ 	.byte	0x04, 0x05
        /*0062*/ 	.short	(.L_810 - .L_809)
.L_809:
        /*0064*/ 	.word	0x00000080
        /*0068*/ 	.word	0x00000001
        /*006c*/ 	.word	0x00000001


	//----- nvinfo : EIATTR_CRS_STACK_SIZE
	.align		4
.L_810:
        /*0070*/ 	.byte	0x04, 0x1e
        /*0072*/ 	.short	(.L_812 - .L_811)
.L_811:
        /*0074*/ 	.word	0x00000000
.L_812:


//--------------------- .nv.info._37header_files_fractional_step_solver_c_FS_calculate_intermediate_velocity_vectorised_96_gpu --------------------------
	.section	.nv.info._37header_files_fractional_step_solver_c_FS_calculate_intermediate_velocity_vectorised_96_gpu,"",@"SHT_CUDA_INFO"
	.sectionflags	@""
	.align	4


	//----- nvinfo : EIATTR_CUDA_API_VERSION
	.align		4
        /*0000*/ 	.byte	0x04, 0x37
        /*0002*/ 	.short	(.L_814 - .L_813)
.L_813:
        /*0004*/ 	.word	0x00000082


	//----- nvinfo : EIATTR_SW2861232_WAR
	.align		4
.L_814:
        /*0008*/ 	.byte	0x01, 0x35
	.zero		2


	//----- nvinfo : EIATTR_PARAM_CBANK
	.align		4
        /*000c*/ 	.byte	0x04, 0x0a
        /*000e*/ 	.short	(.L_816 - .L_815)
	.align		4
.L_815:
        /*0010*/ 	.word	index@(.nv.constant0._37header_files_fractional_step_solver_c_FS_calculate_intermediate_velocity_vectorised_96_gpu)
        /*0014*/ 	.short	0x0160
        /*0016*/ 	.short	0x0018


	//----- nvinfo : EIATTR_CBANK_PARAM_SIZE
	.align		4
.L_816:
        /*0018*/ 	.byte	0x03, 0x19
        /*001a*/ 	.short	0x0018


	//----- nvinfo : EIATTR_KPARAM_INFO
	.align		4
        /*001c*/ 	.byte	0x04, 0x17
        /*001e*/ 	.short	(.L_818 - .L_817)
.L_817:
        /*0020*/ 	.word	0x00000000
        /*0024*/ 	.short	0x0002
        /*0026*/ 	.short	0x0010
        /*0028*/ 	.byte	0x00, 0xf0, 0x21, 0x00


	//----- nvinfo : EIATTR_KPARAM_INFO
	.align		4
.L_818:
        /*002c*/ 	.byte	0x04, 0x17
        /*002e*/ 	.short	(.L_820 - .L_819)
.L_819:
        /*0030*/ 	.word	0x00000000
        /*0034*/ 	.short	0x0001
        /*0036*/ 	.short	0x0008
        /*0038*/ 	.byte	0x00, 0xf0, 0x21, 0x00


	//----- nvinfo : EIATTR_KPARAM_INFO
	.align		4
.L_820:
        /*003c*/ 	.byte	0x04, 0x17
        /*003e*/ 	.short	(.L_822 - .L_821)
.L_821:
        /*0040*/ 	.word	0x00000000
        /*0044*/ 	.short	0x0000
        /*0046*/ 	.short	0x0000
        /*0048*/ 	.byte	0x00, 0xf0, 0x21, 0x00


	//----- nvinfo : EIATTR_MAXREG_COUNT
	.align		4
.L_822:
        /*004c*/ 	.byte	0x03, 0x1b
        /*004e*/ 	.short	0x00ff


	//----- nvinfo : EIATTR_MERCURY_ISA_VERSION
	.align		4
        /*0050*/ 	.byte	0x03, 0x5f
        /*0052*/ 	.short	0x0000


	//----- nvinfo : EIATTR_EXIT_INSTR_OFFSETS
	.align		4
        /*0054*/ 	.byte	0x04, 0x1c
        /*0056*/ 	.short	(.L_824 - .L_823)


	//   ....[0]....
.L_823:
        /*0058*/ 	.word	0x00000060


	//   ....[1]....
        /*005c*/ 	.word	0x00000450


	//----- nvinfo : EIATTR_MAX_THREADS
	.align		4
.L_824:
        /*0060*/ 	.byte	0x04, 0x05
        /*0062*/ 	.short	(.L_826 - .L_825)
.L_825:
        /*0064*/ 	.word	0x00000080
        /*0068*/ 	.word	0x00000001
        /*006c*/ 	.word	0x00000001


	//----- nvinfo : EIATTR_CRS_STACK_SIZE
	.align		4
.L_826:
        /*0070*/ 	.byte	0x04, 0x1e
        /*0072*/ 	.short	(.L_828 - .L_827)
.L_827:
        /*0074*/ 	.word	0x00000000
.L_828:


//--------------------- .nv.info._37header_files_fractional_step_solver_c_fractional_step_explicit_vectorised_2d_69_gpu__red --------------------------
	.section	.nv.info._37header_files_fractional_step_solver_c_fractional_step_explicit_vectorised_2d_69_gpu__red,"",@"SHT_CUDA_INFO"
	.sectionflags	@""
	.align	4


	//----- nvinfo : EIATTR_CUDA_API_VERSION
	.align		4
        /*0000*/ 	.byte	0x04, 0x37
        /*0002*/ 	.short	(.L_830 - .L_829)
.L_829:
        /*0004*/ 	.word	0x00000082


	//----- nvinfo : EIATTR_SW2861232_WAR
	.align		4
.L_830:
        /*0008*/ 	.byte	0x01, 0x35
	.zero		2


	//----- nvinfo : EIATTR_PARAM_CBANK
	.align		4
        /*000c*/ 	.byte	0x04, 0x0a
        /*000e*/ 	.short	(.L_832 - .L_831)
	.align		4
.L_831:
        /*0010*/ 	.word	index@(.nv.constant0._37header_files_fractional_step_solver_c_fractional_step_explicit_vectorised_2d_69_gpu__red)
        /*0014*/ 	.short	0x0160
        /*0016*/ 	.short	0x0028


	//----- nvinfo : EIATTR_CBANK_PARAM_SIZE
	.align		4
.L_832:
        /*0018*/ 	.byte	0x03, 0x19
        /*001a*/ 	.short	0x0028


	//----- nvinfo : EIATTR_KPARAM_INFO
	.align		4
        /*001c*/ 	.byte	0x04, 0x17
        /*001e*/ 	.short	(.L_834 - .L_833)
.L_833:
        /*0020*/ 	.word	0x00000000
        /*0024*/ 	.short	0x0004
        /*0026*/ 	.short	0x0020
        /*0028*/ 	.byte	0x00, 0xf0, 0x21, 0x00


	//----- nvinfo : EIATTR_KPARAM_INFO
	.align		4
.L_834:
        /*002c*/ 	.byte	0x04, 0x17
        /*002e*/ 	.short	(.L_836 - .L_835)
.L_835:
        /*0030*/ 	.word	0x00000000
        /*0034*/ 	.short	0x0003
        /*0036*/ 	.short	0x0018
        /*0038*/ 	.byte	0x00, 0xf0, 0x21, 0x00


	//----- nvinfo : EIATTR_KPARAM_INFO
	.align		4
.L_836:
        /*003c*/ 	.byte	0x04, 0x17
        /*003e*/ 	.short	(.L_838 - .L_837)
.L_837:
        /*0040*/ 	.word	0x00000000
        /*0044*/ 	.short	0x0002
        /*0046*/ 	.short	0x0010
        /*0048*/ 	.byte	0x00, 0xf0, 0x21, 0x00


	//----- nvinfo : EIATTR_KPARAM_INFO
	.align		4
.L_838:
        /*004c*/ 	.byte	0x04, 0x17
        /*004e*/ 	.short	(.L_840 - .L_839)
.L_839:
        /*0050*/ 	.word	0x00000000
        /*0054*/ 	.short	0x0001
        /*0056*/ 	.short	0x0008
        /*0058*/ 	.byte	0x00, 0xf0, 0x21, 0x00


	//----- nvinfo : EIATTR_KPARAM_INFO
	.align		4
.L_840:
        /*005c*/ 	.byte	0x04, 0x17
        /*005e*/ 	.short	(.L_842 - .L_841)
.L_841:
        /*0060*/ 	.word	0x00000000
        /*0064*/ 	.short	0x0000
        /*0066*/ 	.short	0x0000
        /*0068*/ 	.byte	0x00, 0xf0, 0x11, 0x00


	//----- nvinfo : EIATTR_MAXREG_COUNT
	.align		4
.L_842:
        /*006c*/ 	.byte	0x03, 0x1b
        /*006e*/ 	.short	0x00ff


	//----- nvinfo : EIATTR_NUM_BARRIERS
	.align		4
        /*0070*/ 	.byte	0x02, 0x4c
        /*0072*/ 	.byte	0x01
	.zero		1


	//----- nvinfo : EIATTR_MERCURY_ISA_VERSION
	.align		4
        /*0074*/ 	.byte	0x03, 0x5f
        /*0076*/ 	.short	0x0000


	//----- nvinfo : EIATTR_EXIT_INSTR_OFFSETS
	.align		4
        /*0078*/ 	.byte	0x04, 0x1c
        /*007a*/ 	.short	(.L_844 - .L_843)


	//   ....[0]....
.L_843:
        /*007c*/ 	.word	0x00000030


	//   ....[1]....
        /*0080*/ 	.word	0x00000410


	//   ....[2]....
        /*0084*/ 	.word	0x000004c0


	//   ....[3]....
        /*0088*/ 	.word	0x00000570


	//   ....[4]....
        /*008c*/ 	.word	0x00000620


	//   ....[5]....
        /*0090*/ 	.word	0x000006d0


	//   ....[6]....
        /*0094*/ 	.word	0x00000780


	//   ....[7]....
        /*0098*/ 	.word	0x00000820


	//----- nvinfo : EIATTR_MAX_THREADS
	.align		4
.L_844:
        /*009c*/ 	.byte	0x04, 0x05
        /*009e*/ 	.short	(.L_846 - .L_845)
.L_845:
        /*00a0*/ 	.word	0x00000100
        /*00a4*/ 	.word	0x00000001
        /*00a8*/ 	.word	0x00000001


	//----- nvinfo : EIATTR_CRS_STACK_SIZE
	.align		4
.L_846:
        /*00ac*/ 	.byte	0x04, 0x1e
        /*00ae*/ 	.short	(.L_848 - .L_847)
.L_847:
        /*00b0*/ 	.word	0x00000000
.L_848:


//--------------------- .nv.info._37header_files_fractional_step_solver_c_fractional_step_explicit_vectorised_2d_69_gpu --------------------------
	.section	.nv.info._37header_files_fractional_step_solver_c_fractional_step_explicit_vectorised_2d_69_gpu,"",@"SHT_CUDA_INFO"
	.sectionflags	@""
	.align	4


	//----- nvinfo : EIATTR_CUDA_API_VERSION
	.align		4
        /*0000*/ 	.byte	0x04, 0x37
        /*0002*/ 	.short	(.L_850 - .L_849)
.L_849:
        /*0004*/ 	.word	0x00000082


	//----- nvinfo : EIATTR_SW2861232_WAR
	.align		4
.L_850:
        /*0008*/ 	.byte	0x01, 0x35
	.zero		2


	//----- nvinfo : EIATTR_PARAM_CBANK
	.align		4
        /*000c*/ 	.byte	0x04, 0x0a
        /*000e*/ 	.short	(.L_852 - .L_851)
	.align		4
.L_851:
        /*0010*/ 	.word	index@(.nv.constant0._37header_files_fractional_step_solver_c_fractional_step_explicit_vectorised_2d_69_gpu)
        /*0014*/ 	.short	0x0160
        /*0016*/ 	.short	0x0028


	//----- nvinfo : EIATTR_CBANK_PARAM_SIZE
	.align		4
.L_852:
        /*0018*/ 	.byte	0x03, 0x19
        /*001a*/ 	.short	0x0028


	//----- nvinfo : EIATTR_KPARAM_INFO
	.align		4
        /*001c*/ 	.byte	0x04, 0x17
        /*001e*/ 	.short	(.L_854 - .L_853)
.L_853:
        /*0020*/ 	.word	0x00000000
        /*0024*/ 	.short	0x0004
        /*0026*/ 	.short	0x0020
        /*0028*/ 	.byte	0x00, 0xf0, 0x21, 0x00


	//----- nvinfo : EIATTR_KPARAM_INFO
	.align		4
.L_854:
        /*002c*/ 	.byte	0x04, 0x17
        /*002e*/ 	.short	(.L_856 - .L_855)
.L_855:
        /*0030*/ 	.word	0x00000000
        /*0034*/ 	.short	0x0003
        /*0036*/ 	.short	0x0018
        /*0038*/ 	.byte	0x00, 0xf0, 0x21, 0x00


	//----- nvinfo : EIATTR_KPARAM_INFO
	.align		4
.L_856:
        /*003c*/ 	.byte	0x04, 0x17
        /*003e*/ 	.short	(.L_858 - .L_857)
.L_857:
        /*0040*/ 	.word	0x00000000
        /*0044*/ 	.short	0x0002
        /*0046*/ 	.short	0x0010
        /*0048*/ 	.byte	0x00, 0xf0, 0x21, 0x00


	//----- nvinfo : EIATTR_KPARAM_INFO
	.align		4
.L_858:
        /*004c*/ 	.byte	0x04, 0x17
        /*004e*/ 	.short	(.L_860 - .L_859)
.L_859:
        /*0050*/ 	.word	0x00000000
        /*0054*/ 	.short	0x0001
        /*0056*/ 	.short	0x0008
        /*0058*/ 	.byte	0x00, 0xf0, 0x21, 0x00


	//----- nvinfo : EIATTR_KPARAM_INFO
	.align		4
.L_860:
        /*005c*/ 	.byte	0x04, 0x17
        /*005e*/ 	.short	(.L_862 - .L_861)
.L_861:
        /*0060*/ 	.word	0x00000000
        /*0064*/ 	.short	0x0000
        /*0066*/ 	.short	0x0000
        /*0068*/ 	.byte	0x00, 0xf0, 0x11, 0x00


	//----- nvinfo : EIATTR_MAXREG_COUNT
	.align		4
.L_862:
        /*006c*/ 	.byte	0x03, 0x1b
        /*006e*/ 	.short	0x00ff


	//----- nvinfo : EIATTR_NUM_BARRIERS
	.align		4
        /*0070*/ 	.byte	0x02, 0x4c
        /*0072*/ 	.byte	0x01
	.zero		1


	//----- nvinfo : EIATTR_MERCURY_ISA_VERSION
	.align		4
        /*0074*/ 	.byte	0x03, 0x5f
        /*0076*/ 	.short	0x0000


	//----- nvinfo : EIATTR_EXIT_INSTR_OFFSETS
	.align		4
        /*0078*/ 	.byte	0x04, 0x1c
        /*007a*/ 	.short	(.L_864 - .L_863)


	//   ....[0]....
.L_863:
        /*007c*/ 	.word	0x00000490


	//   ....[1]....
        /*0080*/ 	.word	0x00000540


	//   ....[2]....
        /*0084*/ 	.word	0x000005f0


	//   ....[3]....
        /*0088*/ 	.word	0x000006a0


	//   ....[4]....
        /*008c*/ 	.word	0x00000750


	//   ....[5]....
        /*0090*/ 	.word	0x00000800


	//   ....[6]....
        /*0094*/ 	.word	0x00000860


	//   ....[7]....
        /*0098*/ 	.word	0x000008f0


	//----- nvinfo : EIATTR_MAX_THREADS
	.align		4
.L_864:
        /*009c*/ 	.byte	0x04, 0x05
        /*009e*/ 	.short	(.L_866 - .L_865)
.L_865:
        /*00a0*/ 	.word	0x00000080
        /*00a4*/ 	.word	0x00000001
        /*00a8*/ 	.word	0x00000001


	//----- nvinfo : EIATTR_CRS_STACK_SIZE
	.align		4
.L_866:
        /*00ac*/ 	.byte	0x04, 0x1e
        /*00ae*/ 	.short	(.L_868 - .L_867)
.L_867:
        /*00b0*/ 	.word	0x00000000
.L_868:


//--------------------- .nv.info._37header_files_fractional_step_solver_c_fractional_step_explicit_vectorised_2d_54_gpu --------------------------
	.section	.nv.info._37header_files_fractional_step_solver_c_fractional_step_explicit_vectorised_2d_54_gpu,"",@"SHT_CUDA_INFO"
	.sectionflags	@""
	.align	4


	//----- nvinfo : EIATTR_CUDA_API_VERSION
	.align		4
        /*0000*/ 	.byte	0x04, 0x37
        /*0002*/ 	.short	(.L_870 - .L_869)
.L_869:
        /*0004*/ 	.word	0x00000082


	//----- nvinfo : EIATTR_SW2861232_WAR
	.align		4
.L_870:
        /*0008*/ 	.byte	0x01, 0x35
	.zero		2


	//----- nvinfo : EIATTR_PARAM_CBANK
	.align		4
        /*000c*/ 	.byte	0x04, 0x0a
        /*000e*/ 	.short	(.L_872 - .L_871)
	.align		4
.L_871:
        /*0010*/ 	.word	index@(.nv.constant0._37header_files_fractional_step_solver_c_fractional_step_explicit_vectorised_2d_54_gpu)
        /*0014*/ 	.short	0x0160
        /*0016*/ 	.short	0x0010


	//----- nvinfo : EIATTR_CBANK_PARAM_SIZE
	.align		4
.L_872:
        /*0018*/ 	.byte	0x03, 0x19
        /*001a*/ 	.short	0x0010


	//----- nvinfo : EIATTR_KPARAM_INFO
	.align		4
        /*001c*/ 	.byte	0x04, 0x17
        /*001e*/ 	.short	(.L_874 - .L_873)
.L_873:
        /*0020*/ 	.word	0x00000000
        /*0024*/ 	.short	0x0001
        /*0026*/ 	.short	0x0008
        /*0028*/ 	.byte	0x00, 0xf0, 0x21, 0x00


	//----- nvinfo : EIATTR_KPARAM_INFO
	.align		4
.L_874:
        /*002c*/ 	.byte	0x04, 0x17
        /*002e*/ 	.short	(.L_876 - .L_875)
.L_875:
        /*0030*/ 	.word	0x00000000
        /*0034*/ 	.short	0x0000
        /*0036*/ 	.short	0x0000
        /*0038*/ 	.byte	0x00, 0xf0, 0x21, 0x00


	//----- nvinfo : EIATTR_MAXREG_COUNT
	.align		4
.L_876:
        /*003c*/ 	.byte	0x03, 0x1b
        /*003e*/ 	.short	0x00ff


	//----- nvinfo : EIATTR_MERCURY_ISA_VERSION
	.align		4
        /*0040*/ 	.byte	0x03, 0x5f
        /*0042*/ 	.short	0x0000


	//----- nvinfo : EIATTR_EXIT_INSTR_OFFSETS
	.align		4
        /*0044*/ 	.byte	0x04, 0x1c
        /*0046*/ 	.short	(.L_878 - .L_877)


	//   ....[0]....
.L_877:
        /*0048*/ 	.word	0x00000060


	//   ....[1]....
        /*004c*/ 	.word	0x00000290


	//----- nvinfo : EIATTR_MAX_THREADS
	.align		4
.L_878:
        /*0050*/ 	.byte	0x04, 0x05
        /*0052*/ 	.short	(.L_880 - .L_879)
.L_879:
        /*0054*/ 	.word	0x00000080
        /*0058*/ 	.word	0x00000001
        /*005c*/ 	.word	0x00000001


	//----- nvinfo : EIATTR_CRS_STACK_SIZE
	.align		4
.L_880:
        /*0060*/ 	.byte	0x04, 0x1e
        /*0062*/ 	.short	(.L_882 - .L_881)
.L_881:
        /*0064*/ 	.word	0x00000000
.L_882:


//--------------------- .nv.info._37header_files_fractional_step_solver_c_fractional_step_explicit_vectorised_41_gpu__red --------------------------
	.section	.nv.info._37header_files_fractional_step_solver_c_fractional_step_explicit_vectorised_41_gpu__red,"",@"SHT_CUDA_INFO"
	.sectionflags	@""
	.align	4


	//----- nvinfo : EIATTR_CUDA_API_VERSION
	.align		4
        /*0000*/ 	.byte	0x04, 0x37
        /*0002*/ 	.short	(.L_884 - .L_883)
.L_883:
        /*0004*/ 	.word	0x00000082


	//----- nvinfo : EIATTR_SW2861232_WAR
	.align		4
.L_884:
        /*0008*/ 	.byte	0x01, 0x35
	.zero		2


	//----- nvinfo : EIATTR_PARAM_CBANK
	.align		4
        /*000c*/ 	.byte	0x04, 0x0a
        /*000e*/ 	.short	(.L_886 - .L_885)
	.align		4
.L_885:
        /*0010*/ 	.word	index@(.nv.constant0._37header_files_fractional_step_solver_c_fractional_step_explicit_vectorised_41_gpu__red)
        /*0014*/ 	.short	0x0160
        /*0016*/ 	.short	0x0028


	//----- nvinfo : EIATTR_CBANK_PARAM_SIZE
	.align		4
.L_886:
        /*0018*/ 	.byte	0x03, 0x19
        /*001a*/ 	.short	0x0028


	//----- nvinfo : EIATTR_KPARAM_INFO
	.align		4
        /*001c*/ 	.byte	0x04, 0x17
        /*001e*/ 	.short	(.L_888 - .L_887)
.L_887:
        /*0020*/ 	.word	0x00000000
        /*0024*/ 	.short	0x0004
        /*0026*/ 	.short	0x0020
        /*0028*/ 	.byte	0x00, 0xf0, 0x21, 0x00


	//----- nvinfo : EIATTR_KPARAM_INFO
	.align		4
.L_888:
        /*002c*/ 	.byte	0x04, 0x17
        /*002e*/ 	.short	(.L_890 - .L_889)
.L_889:
        /*0030*/ 	.word	0x00000000
        /*0034*/ 	.short	0x0003
        /*0036*/ 	.short	0x0018
        /*0038*/ 	.byte	0x00, 0xf0, 0x21, 0x00


	//----- nvinfo : EIATTR_KPARAM_INFO
	.align		4
.L_890:
        /*003c*/ 	.byte	0x04, 0x17
        /*003e*/ 	.short	(.L_892 - .L_891)
.L_891:
        /*0040*/ 	.word	0x00000000
        /*0044*/ 	.short	0x0002
        /*0046*/ 	.short	0x0010
        /*0048*/ 	.byte	0x00, 0xf0, 0x21, 0x00


	//----- nvinfo : EIATTR_KPARAM_INFO
	.align		4
.L_892:
        /*004c*/ 	.byte	0x04, 0x17
        /*004e*/ 	.short	(.L_894 - .L_893)
.L_893:
        /*0050*/ 	.word	0x00000000
        /*0054*/ 	.short	0x0001
        /*0056*/ 	.short	0x0008
        /*0058*/ 	.byte	0x00, 0xf0, 0x21, 0x00


	//----- nvinfo : EIATTR_KPARAM_INFO
	.align		4
.L_894:
        /*005c*/ 	.byte	0x04, 0x17
        /*005e*/ 	.short	(.L_896 - .L_895)
.L_895:
        /*0060*/ 	.word	0x00000000
        /*0064*/ 	.short	0x0000
        /*0066*/ 	.short	0x0000
        /*0068*/ 	.byte	0x00, 0xf0, 0x11, 0x00


	//----- nvinfo : EIATTR_MAXREG_COUNT
	.align		4
.L_896:
        /*006c*/ 	.byte	0x03, 0x1b
        /*006e*/ 	.short	0x00ff


	//----- nvinfo : EIATTR_NUM_BARRIERS
	.align		4
        /*0070*/ 	.byte	0x02, 0x4c
        /*0072*/ 	.byte	0x01
	.zero		1


	//----- nvinfo : EIATTR_MERCURY_ISA_VERSION
	.align		4
        /*0074*/ 	.byte	0x03, 0x5f
        /*0076*/ 	.short	0x0000


	//----- nvinfo : EIATTR_EXIT_INSTR_OFFSETS
	.align		4
        /*0078*/ 	.byte	0x04, 0x1c
        /*007a*/ 	.short	(.L_898 - .L_897)


	//   ....[0]....
.L_897:
        /*007c*/ 	.word	0x00000030


	//   ....[1]....
        /*0080*/ 	.word	0x00000410


	//   ....[2]....
        /*0084*/ 	.word	0x000004c0


	//   ....[3]....
        /*0088*/ 	.word	0x00000570


	//   ....[4]....
        /*008c*/ 	.word	0x00000620


	//   ....[5]....
        /*0090*/ 	.word	0x000006d0


	//   ....[6]....
        /*0094*/ 	.word	0x00000780


	//   ....[7]....
        /*0098*/ 	.word	0x00000820


	//----- nvinfo : EIATTR_MAX_THREADS
	.align		4
.L_898:
        /*009c*/ 	.byte	0x04, 0x05
        /*009e*/ 	.short	(.L_900 - .L_899)
.L_899:
        /*00a0*/ 	.word	0x00000100
        /*00a4*/ 	.word	0x00000001
        /*00a8*/ 	.word	0x00000001


	//----- nvinfo : EIATTR_CRS_STACK_SIZE
	.align		4
.L_900:
        /*00ac*/ 	.byte	0x04, 0x1e
        /*00ae*/ 	.short	(.L_902 - .L_901)
.L_901:
        /*00b0*/ 	.word	0x00000000
.L_902:


//--------------------- .nv.info._37header_files_fractional_step_solver_c_fractional_step_explicit_vectorised_41_gpu --------------------------
	.section	.nv.info._37header_files_fractional_step_solver_c_fractional_step_explicit_vectorised_41_gpu,"",@"SHT_CUDA_INFO"
	.sectionflags	@""
	.align	4


	//----- nvinfo : EIATTR_CUDA_API_VERSION
	.align		4
        /*0000*/ 	.byte	0x04, 0x37
        /*0002*/ 	.short	(.L_904 - .L_903)
.L_903:
        /*0004*/ 	.word	0x00000082


	//----- nvinfo : EIATTR_SW2861232_WAR
	.align		4
.L_904:
        /*0008*/ 	.byte	0x01, 0x35
	.zero		2


	//----- nvinfo : EIATTR_PARAM_CBANK
	.align		4
        /*000c*/ 	.byte	0x04, 0x0a
        /*000e*/ 	.short	(.L_906 - .L_905)
	.align		4
.L_905:
        /*0010*/ 	.word	index@(.nv.constant0._37header_files_fractional_step_solver_c_fractional_step_explicit_vectorised_41_gpu)
        /*0014*/ 	.short	0x0160
        /*0016*/ 	.short	0x0028


	//----- nvinfo : EIATTR_CBANK_PARAM_SIZE
	.align		4
.L_906:
        /*0018*/ 	.byte	0x03, 0x19
        /*001a*/ 	.short	0x0028


	//----- nvinfo : EIATTR_KPARAM_INFO
	.align		4
        /*001c*/ 	.byte	0x04, 0x17
        /*001e*/ 	.short	(.L_908 - .L_907)
.L_907:
        /*0020*/ 	.word	0x00000000
        /*0024*/ 	.short	0x0004
        /*0026*/ 	.short	0x0020
        /*0028*/ 	.byte	0x00, 0xf0, 0x21, 0x00


	//----- nvinfo : EIATTR_KPARAM_INFO
	.align		4
.L_908:
        /*002c*/ 	.byte	0x04, 0x17
        /*002e*/ 	.short	(.L_910 - .L_909)
.L_909:
        /*0030*/ 	.word	0x00000000
        /*0034*/ 	.short	0x0003
        /*0036*/ 	.short	0x0018
        /*0038*/ 	.byte	0x00, 0xf0, 0x21, 0x00


	//----- nvinfo : EIATTR_KPARAM_INFO
	.align		4
.L_910:
        /*003c*/ 	.byte	0x04, 0x17
        /*003e*/ 	.short	(.L_912 - .L_911)
.L_911:
        /*0040*/ 	.word	0x00000000
        /*0044*/ 	.short	0x0002
        /*0046*/ 	.short	0x0010
        /*0048*/ 	.byte	0x00, 0xf0, 0x21, 0x00


	//----- nvinfo : EIATTR_KPARAM_INFO
	.align		4
.L_912:
        /*004c*/ 	.byte	0x04, 0x17
        /*004e*/ 	.short	(.L_914 - .L_913)
.L_913:
        /*0050*/ 	.word	0x00000000
        /*0054*/ 	.short	0x0001
        /*0056*/ 	.short	0x0008
        /*0058*/ 	.byte	0x00, 0xf0, 0x21, 0x00


	//----- nvinfo : EIATTR_KPARAM_INFO
	.align		4
.L_914:
        /*005c*/ 	.byte	0x04, 0x17
        /*005e*/ 	.short	(.L_916 - .L_915)
.L_915:
        /*0060*/ 	.word	0x00000000
        /*0064*/ 	.short	0x0000
        /*0066*/ 	.short	0x0000
        /*0068*/ 	.byte	0x00, 0xf0, 0x11, 0x00


	//----- nvinfo : EIATTR_MAXREG_COUNT
	.align		4
.L_916:
        /*006c*/ 	.byte	0x03, 0x1b
        /*006e*/ 	.short	0x00ff


	//----- nvinfo : EIATTR_NUM_BARRIERS
	.align		4
        /*0070*/ 	.byte	0x02, 0x4c
        /*0072*/ 	.byte	0x01
	.zero		1


	//----- nvinfo : EIATTR_MERCURY_ISA_VERSION
	.align		4
        /*0074*/ 	.byte	0x03, 0x5f
        /*0076*/ 	.short	0x0000


	//----- nvinfo : EIATTR_EXIT_INSTR_OFFSETS
	.align		4
        /*0078*/ 	.byte	0x04, 0x1c
        /*007a*/ 	.short	(.L_918 - .L_917)


	//   ....[0]....
.L_917:
        /*007c*/ 	.word	0x00000530


	//   ....[1]....
        /*0080*/ 	.word	0x000005e0


	//   ....[2]....
        /*0084*/ 	.word	0x00000690


	//   ....[3]....
        /*0088*/ 	.word	0x00000740


	//   ....[4]....
        /*008c*/ 	.word	0x000007f0


	//   ....[5]....
        /*0090*/ 	.word	0x000008a0


	//   ....[6]....
        /*0094*/ 	.word	0x00000900


	//   ....[7]....
        /*0098*/ 	.word	0x00000990


	//----- nvinfo : EIATTR_MAX_THREADS
	.align		4
.L_918:
        /*009c*/ 	.byte	0x04, 0x05
        /*009e*/ 	.short	(.L_920 - .L_919)
.L_919:
        /*00a0*/ 	.word	0x00000080
        /*00a4*/ 	.word	0x00000001
        /*00a8*/ 	.word	0x00000001


	//----- nvinfo : EIATTR_CRS_STACK_SIZE
	.align		4
.L_920:
        /*00ac*/ 	.byte	0x04, 0x1e
        /*00ae*/ 	.short	(.L_922 - .L_921)
.L_921:
        /*00b0*/ 	.word	0x00000000
.L_922:


//--------------------- .nv.info._37header_files_fractional_step_solver_c_fractional_step_explicit_vectorised_29_gpu --------------------------
	.section	.nv.info._37header_files_fractional_step_solver_c_fractional_step_explicit_vectorised_29_gpu,"",@"SHT_CUDA_INFO"
	.sectionflags	@""
	.align	4


	//----- nvinfo : EIATTR_CUDA_API_VERSION
	.align		4
        /*0000*/ 	.byte	0x04, 0x37
        /*0002*/ 	.short	(.L_924 - .L_923)
.L_923:
        /*0004*/ 	.word	0x00000082


	//----- nvinfo : EIATTR_SW2861232_WAR
	.align		4
.L_924:
        /*0008*/ 	.byte	0x01, 0x35
	.zero		2


	//----- nvinfo : EIATTR_PARAM_CBANK
	.align		4
        /*000c*/ 	.byte	0x04, 0x0a
        /*000e*/ 	.short	(.L_926 - .L_925)
	.align		4
.L_925:
        /*0010*/ 	.word	index@(.nv.constant0._37header_files_fractional_step_solver_c_fractional_step_explicit_vectorised_29_gpu)
        /*0014*/ 	.short	0x0160
        /*0016*/ 	.short	0x0010


	//----- nvinfo : EIATTR_CBANK_PARAM_SIZE
	.align		4
.L_926:
        /*0018*/ 	.byte	0x03, 0x19
        /*001a*/ 	.short	0x0010


	//----- nvinfo : EIATTR_KPARAM_INFO
	.align		4
        /*001c*/ 	.byte	0x04, 0x17
        /*001e*/ 	.short	(.L_928 - .L_927)
.L_927:
        /*0020*/ 	.word	0x00000000
        /*0024*/ 	.short	0x0001
        /*0026*/ 	.short	0x0008
        /*0028*/ 	.byte	0x00, 0xf0, 0x21, 0x00


	//----- nvinfo : EIATTR_KPARAM_INFO
	.align		4
.L_928:
        /*002c*/ 	.byte	0x04, 0x17
        /*002e*/ 	.short	(.L_930 - .L_929)
.L_929:
        /*0030*/ 	.word	0x00000000
        /*0034*/ 	.short	0x0000
        /*0036*/ 	.short	0x0000
        /*0038*/ 	.byte	0x00, 0xf0, 0x21, 0x00


	//----- nvinfo : EIATTR_MAXREG_COUNT
	.align		4
.L_930:
        /*003c*/ 	.byte	0x03, 0x1b
        /*003e*/ 	.short	0x00ff


	//----- nvinfo : EIATTR_MERCURY_ISA_VERSION
	.align		4
        /*0040*/ 	.byte	0x03, 0x5f
        /*0042*/ 	.short	0x0000


	//----- nvinfo : EIATTR_EXIT_INSTR_OFFSETS
	.align		4
        /*0044*/ 	.byte	0x04, 0x1c
        /*0046*/ 	.short	(.L_932 - .L_931)


	//   ....[0]....
.L_931:
        /*0048*/ 	.word	0x00000060


	//   ....[1]....
        /*004c*/ 	.word	0x00000310


	//----- nvinfo : EIATTR_MAX_THREADS
	.align		4
.L_932:
        /*0050*/ 	.byte	0x04, 0x05
        /*0052*/ 	.short	(.L_934 - .L_933)
.L_933:
        /*0054*/ 	.word	0x00000080
        /*0058*/ 	.word	0x00000001
        /*005c*/ 	.word	0x00000001


	//----- nvinfo : EIATTR_CRS_STACK_SIZE
	.align		4
.L_934:
        /*0060*/ 	.byte	0x04, 0x1e
        /*0062*/ 	.short	(.L_936 - .L_935)
.L_935:
        /*0064*/ 	.word	0x00000000
.L_936:


//--------------------- .nv.callgraph             --------------------------
	.section	.nv.callgraph,"",@"SHT_CUDA_CALLGRAPH"
	.align	4
	.sectionentsize	8
	.align		4
        /*0000*/ 	.word	0x00000000
	.align		4
        /*0004*/ 	.word	0xffffffff
	.align		4
        /*0008*/ 	.word	index@(_37header_files_fractional_step_solver_c_FS_update_boundary_pressure_vectorised_2d_526_gpu)
	.align		4
        /*000c*/ 	.word	index@(__cuda_sm20_div_rn_f64_full)
	.align		4
        /*0010*/ 	.word	index@(_37header_files_fractional_step_solver_c_FS_update_boundary_pressure_vectorised_502_gpu)
	.align		4
        /*0014*/ 	.word	index@(__cuda_sm20_div_rn_f64_full)
	.align		4
        /*0018*/ 	.word	index@(_37header_files_fractional_step_solver_c_FS_update_velocity_vectorised_2d_475_gpu)
	.align		4
        /*001c*/ 	.word	index@(__cuda_sm20_div_rn_f64_full)
	.align		4
        /*0020*/ 	.word	index@(_37header_files_fractional_step_solver_c_FS_update_velocity_vectorised_448_gpu)
	.align		4
        /*0024*/ 	.word	index@(__cuda_sm20_div_rn_f64_full)
	.align		4
        /*0028*/ 	.word	index@(_37header_files_fractional_step_solver_c_FS_relaxation_vectorised_2d_302_gpu)
	.align		4
        /*002c*/ 	.word	index@(__cuda_sm20_div_rn_f64_full)
	.align		4
        /*0030*/ 	.word	index@(_37header_files_fractional_step_solver_c_FS_relaxation_vectorised_260_gpu)
	.align		4
        /*0034*/ 	.word	index@(__cuda_sm20_div_rn_f64_full)
	.align		4
        /*0038*/ 	.word	index@(_37header_files_fractional_step_solver_c_FS_calculate_boundary_dpdn_vectorised_2d_206_gpu)
	.align		4
        /*003c*/ 	.word	index@(__cuda_sm20_div_rn_f64_full)
	.align		4
        /*0040*/ 	.word	index@(_37header_files_fractional_step_solver_c_FS_calculate_boundary_dpdn_vectorised_192_gpu)
	.align		4
        /*0044*/ 	.word	index@(__cuda_sm20_div_rn_f64_full)
	.align		4
        /*0048*/ 	.word	index@(_37header_files_fractional_step_solver_c_FS_calculate_mass_residual_vectorised_2d_177_gpu)
	.align		4
        /*004c*/ 	.word	index@(__cuda_sm20_div_rn_f64_full)
	.align		4
        /*0050*/ 	.word	index@(_37header_files_fractional_step_solver_c_FS_calculate_mass_residual_vectorised_161_gpu)
	.align		4
        /*0054*/ 	.word	index@(__cuda_sm20_div_rn_f64_full)
	.align		4
        /*0058*/ 	.word	0x00000000
	.align		4
        /*005c*/ 	.word	0xfffffffe
	.align		4
        /*0060*/ 	.word	0x00000000
	.align		4
        /*0064*/ 	.word	0xfffffffd
	.align		4
        /*0068*/ 	.word	0x00000000
	.align		4
        /*006c*/ 	.word	0xfffffffc


//--------------------- .nv.constant0._37header_files_fractional_step_solver_c_FS_update_boundary_pressure_vectorised_2d_526_gpu --------------------------
	.section	.nv.constant0._37header_files_fractional_step_solver_c_FS_update_boundary_pressure_vectorised_2d_526_gpu,"a",@"SHT_CUDA_CONSTANT_B0"
	.sectionflags	@""
	.align	4
.nv.constant0._37header_files_fractional_step_solver_c_FS_update_boundary_pressure_vectorised_2d_526_gpu:
	.zero		352
	.type		_param,@"STT_CUDA_OBJECT"
	.size		_param,(.L_0 - _param)
	.other		_param,@"STO_CUDA_CONSTANT STV_INTERNAL"
_param:
	.zero		28
.L_0:


//--------------------- .nv.constant0._37header_files_fractional_step_solver_c_FS_update_boundary_pressure_vectorised_502_gpu --------------------------
	.section	.nv.constant0._37header_files_fractional_step_solver_c_FS_update_boundary_pressure_vectorised_502_gpu,"a",@"SHT_CUDA_CONSTANT_B0"
	.sectionflags	@""
	.align	4
.nv.constant0._37header_files_fractional_step_solver_c_FS_update_boundary_pressure_vectorised_502_gpu:
	.zero		352
	.type		_param__0,@"STT_CUDA_OBJECT"
	.size		_param__0,(.L_1 - _param__0)
	.other		_param__0,@"STO_CUDA_CONSTANT STV_INTERNAL"
	.map_symbolname _param__0 _param
_param__0:
	.zero		28
.L_1:


//--------------------- .nv.constant0._37header_files_fractional_step_solver_c_FS_update_velocity_vectorised_2d_489_gpu__red --------------------------
	.section	.nv.constant0._37header_files_fractional_step_solver_c_FS_update_velocity_vectorised_2d_489_gpu__red,"a",@"SHT_CUDA_CONSTANT_B0"
	.sectionflags	@""
	.align	4
.nv.constant0._37header_files_fractional_step_solver_c_FS_update_velocity_vectorised_2d_489_gpu__red:
	.zero		352
	.type		_param__1,@"STT_CUDA_OBJECT"
	.size		_param__1,(.L_2 - _param__1)
	.other		_param__1,@"STO_CUDA_CONSTANT STV_INTERNAL"
	.map_symbolname _param__1 _param
_param__1:
	.zero		48
.L_2:


//--------------------- .nv.constant0._37header_files_fractional_step_solver_c_FS_update_velocity_vectorised_2d_489_gpu --------------------------
	.section	.nv.constant0._37header_files_fractional_step_solver_c_FS_update_velocity_vectorised_2d_489_gpu,"a",@"SHT_CUDA_CONSTANT_B0"
	.sectionflags	@""
	.align	4
.nv.constant0._37header_files_fractional_step_solver_c_FS_update_velocity_vectorised_2d_489_gpu:
	.zero		352
	.type		_param__2,@"STT_CUDA_OBJECT"
	.size		_param__2,(.L_3 - _param__2)
	.other		_param__2,@"STO_CUDA_CONSTANT STV_INTERNAL"
	.map_symbolname _param__2 _param
_param__2:
	.zero		48
.L_3:


//--------------------- .nv.constant0._37header_files_fractional_step_solver_c_FS_update_velocity_vectorised_2d_475_gpu --------------------------
	.section	.nv.constant0._37header_files_fractional_step_solver_c_FS_update_velocity_vectorised_2d_475_gpu,"a",@"SHT_CUDA_CONSTANT_B0"
	.sectionflags	@""
	.align	4
.nv.constant0._37header_files_fractional_step_solver_c_FS_update_velocity_vectorised_2d_475_gpu:
	.zero		352
	.type		_param__3,@"STT_CUDA_OBJECT"
	.size		_param__3,(.L_4 - _param__3)
	.other		_param__3,@"STO_CUDA_CONSTANT STV_INTERNAL"
	.map_symbolname _param__3 _param
_param__3:
	.zero		24
.L_4:


//--------------------- .nv.constant0._37header_files_fractional_step_solver_c_FS_update_velocity_vectorised_464_gpu__red --------------------------
	.section	.nv.constant0._37header_files_fractional_step_solver_c_FS_update_velocity_vectorised_464_gpu__red,"a",@"SHT_CUDA_CONSTANT_B0"
	.sectionflags	@""
	.align	4
.nv.constant0._37header_files_fractional_step_solver_c_FS_update_velocity_vectorised_464_gpu__red:
	.zero		352
	.type		_param__4,@"STT_CUDA_OBJECT"
	.size		_param__4,(.L_5 - _param__4)
	.other		_param__4,@"STO_CUDA_CONSTANT STV_INTERNAL"
	.map_symbolname _param__4 _param
_param__4:
	.zero		48
.L_5:


//--------------------- .nv.constant0._37header_files_fractional_step_solver_c_FS_update_velocity_vectorised_464_gpu --------------------------
	.section	.nv.constant0._37header_files_fractional_step_solver_c_FS_update_velocity_vectorised_464_gpu,"a",@"SHT_CUDA_CONSTANT_B0"
	.sectionflags	@""
	.align	4
.nv.constant0._37header_files_fractional_step_solver_c_FS_update_velocity_vectorised_464_gpu:
	.zero		352
	.type		_param__5,@"STT_CUDA_OBJECT"
	.size		_param__5,(.L_6 - _param__5)
	.other		_param__5,@"STO_CUDA_CONSTANT STV_INTERNAL"
	.map_symbolname _param__5 _param
_param__5:
	.zero		48
.L_6:


//--------------------- .nv.constant0._37header_files_fractional_step_solver_c_FS_update_velocity_vectorised_448_gpu --------------------------
	.section	.nv.constant0._37header_files_fractional_step_solver_c_FS_update_velocity_vectorised_448_gpu,"a",@"SHT_CUDA_CONSTANT_B0"
	.sectionflags	@""
	.align	4
.nv.constant0._37header_files_fractional_step_solver_c_FS_update_velocity_vectorised_448_gpu:
	.zero		352
	.type		_param__6,@"STT_CUDA_OBJECT"
	.size		_param__6,(.L_7 - _param__6)
	.other		_param__6,@"STO_CUDA_CONSTANT STV_INTERNAL"
	.map_symbolname _param__6 _param
_param__6:
	.zero		24
.L_7:


//--------------------- .nv.constant0._37header_files_fractional_step_solver_c_FS_calculate_residuals_vectorised_2d_430_gpu --------------------------
	.section	.nv.constant0._37header_files_fractional_step_solver_c_FS_calculate_residuals_vectorised_2d_430_gpu,"a",@"SHT_CUDA_CONSTANT_B0"
	.sectionflags	@""
	.align	4
.nv.constant0._37header_files_fractional_step_solver_c_FS_calculate_residuals_vectorised_2d_430_gpu:
	.zero		352
	.type		_param__7,@"STT_CUDA_OBJECT"
	.size		_param__7,(.L_8 - _param__7)
	.other		_param__7,@"STO_CUDA_CONSTANT STV_INTERNAL"
	.map_symbolname _param__7 _param
_param__7:
	.zero		28
.L_8:


//--------------------- .nv.constant0._37header_files_fractional_step_solver_c_FS_calculate_residuals_vectorised_416_gpu --------------------------
	.section	.nv.constant0._37header_files_fractional_step_solver_c_FS_calculate_residuals_vectorised_416_gpu,"a",@"SHT_CUDA_CONSTANT_B0"
	.sectionflags	@""
	.align	4
.nv.constant0._37header_files_fractional_step_solver_c_FS_calculate_residuals_vectorised_416_gpu:
	.zero		352
	.type		_param__8,@"STT_CUDA_OBJECT"
	.size		_param__8,(.L_9 - _param__8)
	.other		_param__8,@"STO_CUDA_CONSTANT STV_INTERNAL"
	.map_symbolname _param__8 _param
_param__8:
	.zero		28
.L_9:


//--------------------- .nv.constant0._37header_files_fractional_step_solver_c_FS_prolongate_corrections_vectorised_2d_404_gpu --------------------------
	.section	.nv.constant0._37header_files_fractional_step_solver_c_FS_prolongate_corrections_vectorised_2d_404_gpu,"a",@"SHT_CUDA_CONSTANT_B0"
	.sectionflags	@""
	.align	4
.nv.constant0._37header_files_fractional_step_solver_c_FS_prolongate_corrections_vectorised_2d_404_gpu:
	.zero		352
	.type		_param__9,@"STT_CUDA_OBJECT"
	.size		_param__9,(.L_10 - _param__9)
	.other		_param__9,@"STO_CUDA_CONSTANT STV_INTERNAL"
	.map_symbolname _param__9 _param
_param__9:
	.zero		16
.L_10:


//--------------------- .nv.constant0._37header_files_fractional_step_solver_c_FS_prolongate_corrections_vectorised_2d_392_gpu --------------------------
	.section	.nv.constant0._37header_files_fractional_step_solver_c_FS_prolongate_corrections_vectorised_2d_392_gpu,"a",@"SHT_CUDA_CONSTANT_B0"
	.sectionflags	@""
	.align	4
.nv.constant0._37header_files_fractional_step_solver_c_FS_prolongate_corrections_vectorised_2d_392_gpu:
	.zero		352
	.type		_param__10,@"STT_CUDA_OBJECT"
	.size		_param__10,(.L_11 - _param__10)
	.other		_param__10,@"STO_CUDA_CONSTANT STV_INTERNAL"
	.map_symbolname _param__10 _param
_param__10:
	.zero		44
.L_11:


//--------------------- .nv.constant0._37header_files_fractional_step_solver_c_FS_prolongate_corrections_vectorised_382_gpu --------------------------
	.section	.nv.constant0._37header_files_fractional_step_solver_c_FS_prolongate_corrections_vectorised_382_gpu,"a",@"SHT_CUDA_CONSTANT_B0"
	.sectionflags	@""
	.align	4
.nv.constant0._37header_files_fractional_step_solver_c_FS_prolongate_corrections_vectorised_382_gpu:
	.zero		352
	.type		_param__11,@"STT_CUDA_OBJECT"
	.size		_param__11,(.L_12 - _param__11)
	.other		_param__11,@"STO_CUDA_CONSTANT STV_INTERNAL"
	.map_symbolname _param__11 _param
_param__11:
	.zero		16
.L_12:


//--------------------- .nv.constant0._37header_files_fractional_step_solver_c_FS_prolongate_corrections_vectorised_370_gpu --------------------------
	.section	.nv.constant0._37header_files_fractional_step_solver_c_FS_prolongate_corrections_vectorised_370_gpu,"a",@"SHT_CUDA_CONSTANT_B0"
	.sectionflags	@""
	.align	4
.nv.constant0._37header_files_fractional_step_solver_c_FS_prolongate_corrections_vectorised_370_gpu:
	.zero		352
	.type		_param__12,@"STT_CUDA_OBJECT"
	.size		_param__12,(.L_13 - _param__12)
	.other		_param__12,@"STO_CUDA_CONSTANT STV_INTERNAL"
	.map_symbolname _param__12 _param
_param__12:
	.zero		44
.L_13:


//--------------------- .nv.constant0._37header_files_fractional_step_solver_c_FS_restrict_residuals_vectorised_2d_353_gpu --------------------------
	.section	.nv.constant0._37header_files_fractional_step_solver_c_FS_restrict_residuals_vectorised_2d_353_gpu,"a",@"SHT_CUDA_CONSTANT_B0"
	.sectionflags	@""
	.align	4
.nv.constant0._37header_files_fractional_step_solver_c_FS_restrict_residuals_vectorised_2d_353_gpu:
	.zero		352
	.type		_param__13,@"STT_CUDA_OBJECT"
	.size		_param__13,(.L_14 - _param__13)
	.other		_param__13,@"STO_CUDA_CONSTANT STV_INTERNAL"
	.map_symbolname _param__13 _param
_param__13:
	.zero		44
.L_14:


//--------------------- .nv.constant0._37header_files_fractional_step_solver_c_FS_restrict_residuals_vectorised_336_gpu --------------------------
	.section	.nv.constant0._37header_files_fractional_step_solver_c_FS_restrict_residuals_vectorised_336_gpu,"a",@"SHT_CUDA_CONSTANT_B0"
	.sectionflags	@""
	.align	4
.nv.constant0._37header_files_fractional_step_solver_c_FS_restrict_residuals_vectorised_336_gpu:
	.zero		352
	.type		_param__14,@"STT_CUDA_OBJECT"
	.size		_param__14,(.L_15 - _param__14)
	.other		_param__14,@"STO_CUDA_CONSTANT STV_INTERNAL"
	.map_symbolname _param__14 _param
_param__14:
	.zero		44
.L_15:


//--------------------- .nv.constant0._37header_files_fractional_step_solver_c_FS_relaxation_vectorised_2d_318_gpu --------------------------
	.section	.nv.constant0._37header_files_fractional_step_solver_c_FS_relaxation_vectorised_2d_318_gpu,"a",@"SHT_CUDA_CONSTANT_B0"
	.sectionflags	@""
	.align	4
.nv.constant0._37header_files_fractional_step_solver_c_FS_relaxation_vectorised_2d_318_gpu:
	.zero		352
	.type		_param__15,@"STT_CUDA_OBJECT"
	.size		_param__15,(.L_16 - _param__15)
	.other		_param__15,@"STO_CUDA_CONSTANT STV_INTERNAL"
	.map_symbolname _param__15 _param
_param__15:
	.zero		28
.L_16:


//--------------------- .nv.constant0._37header_files_fractional_step_solver_c_FS_relaxation_vectorised_2d_314_gpu --------------------------
	.section	.nv.constant0._37header_files_fractional_step_solver_c_FS_relaxation_vectorised_2d_314_gpu,"a",@"SHT_CUDA_CONSTANT_B0"
	.sectionflags	@""
	.align	4
.nv.constant0._37header_files_fractional_step_solver_c_FS_relaxation_vectorised_2d_314_gpu:
	.zero		352
	.type		_param__16,@"STT_CUDA_OBJECT"
	.size		_param__16,(.L_17 - _param__16)
	.other		_param__16,@"STO_CUDA_CONSTANT STV_INTERNAL"
	.map_symbolname _param__16 _param
_param__16:
	.zero		24
.L_17:


//--------------------- .nv.constant0._37header_files_fractional_step_solver_c_FS_relaxation_vectorised_2d_302_gpu --------------------------
	.section	.nv.constant0._37header_files_fractional_step_solver_c_FS_relaxation_vectorised_2d_302_gpu,"a",@"SHT_CUDA_CONSTANT_B0"
	.sectionflags	@""
	.align	4
.nv.constant0._37header_files_fractional_step_solver_c_FS_relaxation_vectorised_2d_302_gpu:
	.zero		352
	.type		_param__17,@"STT_CUDA_OBJECT"
	.size		_param__17,(.L_18 - _param__17)
	.other		_param__17,@"STO_CUDA_CONSTANT STV_INTERNAL"
	.map_symbolname _param__17 _param
_param__17:
	.zero		36
.L_18:


//--------------------- .nv.constant0._37header_files_fractional_step_solver_c_FS_relaxation_vectorised_275_gpu --------------------------
	.section	.nv.constant0._37header_files_fractional_step_solver_c_FS_relaxation_vectorised_275_gpu,"a",@"SHT_CUDA_CONSTANT_B0"
	.sectionflags	@""
	.align	4
.nv.constant0._37header_files_fractional_step_solver_c_FS_relaxation_vectorised_275_gpu:
	.zero		352
	.type		_param__18,@"STT_CUDA_OBJECT"
	.size		_param__18,(.L_19 - _param__18)
	.other		_param__18,@"STO_CUDA_CONSTANT STV_INTERNAL"
	.map_symbolname _param__18 _param
_param__18:
	.zero		28
.L_19:


//--------------------- .nv.constant0._37header_files_fractional_step_solver_c_FS_relaxation_vectorised_271_gpu --------------------------
	.section	.nv.constant0._37header_files_fractional_step_solver_c_FS_relaxation_vectorised_271_gpu,"a",@"SHT_CUDA_CONSTANT_B0"
	.sectionflags	@""
	.align	4
.nv.constant0._37header_files_fractional_step_solver_c_FS_relaxation_vectorised_271_gpu:
	.zero		352
	.type		_param__19,@"STT_CUDA_OBJECT"
	.size		_param__19,(.L_20 - _param__19)
	.other		_param__19,@"STO_CUDA_CONSTANT STV_INTERNAL"
	.map_symbolname _param__19 _param
_param__19:
	.zero		24
.L_20:


//--------------------- .nv.constant0._37header_files_fractional_step_solver_c_FS_relaxation_vectorised_260_gpu --------------------------
	.section	.nv.constant0._37header_files_fractional_step_solver_c_FS_relaxation_vectorised_260_gpu,"a",@"SHT_CUDA_CONSTANT_B0"
	.sectionflags	@""
	.align	4
.nv.constant0._37header_files_fractional_step_solver_c_FS_relaxation_vectorised_260_gpu:
	.zero		352
	.type		_param__20,@"STT_CUDA_OBJECT"
	.size		_param__20,(.L_21 - _param__20)
	.other		_param__20,@"STO_CUDA_CONSTANT STV_INTERNAL"
	.map_symbolname _param__20 _param
_param__20:
	.zero		36
.L_21:


//--------------------- .nv.constant0._37header_files_fractional_step_solver_c_FS_calculate_boundary_dpdn_vectorised_2d_206_gpu --------------------------
	.section	.nv.constant0._37header_files_fractional_step_solver_c_FS_calculate_boundary_dpdn_vectorised_2d_206_gpu,"a",@"SHT_CUDA_CONSTANT_B0"
	.sectionflags	@""
	.align	4
.nv.constant0._37header_files_fractional_step_solver_c_FS_calculate_boundary_dpdn_vectorised_2d_206_gpu:
	.zero		352
	.type		_param__21,@"STT_CUDA_OBJECT"
	.size		_param__21,(.L_22 - _param__21)
	.other		_param__21,@"STO_CUDA_CONSTANT STV_INTERNAL"
	.map_symbolname _param__21 _param
_param__21:
	.zero		24
.L_22:


//--------------------- .nv.constant0._37header_files_fractional_step_solver_c_FS_calculate_boundary_dpdn_vectorised_192_gpu --------------------------
	.section	.nv.constant0._37header_files_fractional_step_solver_c_FS_calculate_boundary_dpdn_vectorised_192_gpu,"a",@"SHT_CUDA_CONSTANT_B0"
	.sectionflags	@""
	.align	4
.nv.constant0._37header_files_fractional_step_solver_c_FS_calculate_boundary_dpdn_vectorised_192_gpu:
	.zero		352
	.type		_param__22,@"STT_CUDA_OBJECT"
	.size		_param__22,(.L_23 - _param__22)
	.other		_param__22,@"STO_CUDA_CONSTANT STV_INTERNAL"
	.map_symbolname _param__22 _param
_param__22:
	.zero		24
.L_23:


//--------------------- .nv.constant0._37header_files_fractional_step_solver_c_FS_calculate_mass_residual_vectorised_2d_177_gpu --------------------------
	.section	.nv.constant0._37header_files_fractional_step_solver_c_FS_calculate_mass_residual_vectorised_2d_177_gpu,"a",@"SHT_CUDA_CONSTANT_B0"
	.sectionflags	@""
	.align	4
.nv.constant0._37header_files_fractional_step_solver_c_FS_calculate_mass_residual_vectorised_2d_177_gpu:
	.zero		352
	.type		_param__23,@"STT_CUDA_OBJECT"
	.size		_param__23,(.L_24 - _param__23)
	.other		_param__23,@"STO_CUDA_CONSTANT STV_INTERNAL"
	.map_symbolname _param__23 _param
_param__23:
	.zero		32
.L_24:


//--------------------- .nv.constant0._37header_files_fractional_step_solver_c_FS_calculate_mass_residual_vectorised_161_gpu --------------------------
	.section	.nv.constant0._37header_files_fractional_step_solver_c_FS_calculate_mass_residual_vectorised_161_gpu,"a",@"SHT_CUDA_CONSTANT_B0"
	.sectionflags	@""
	.align	4
.nv.constant0._37header_files_fractional_step_solver_c_FS_calculate_mass_residual_vectorised_161_gpu:
	.zero		352
	.type		_param__24,@"STT_CUDA_OBJECT"
	.size		_param__24,(.L_25 - _param__24)
	.other		_param__24,@"STO_CUDA_CONSTANT STV_INTERNAL"
	.map_symbolname _param__24 _param
_param__24:
	.zero		32
.L_25:


//--------------------- .nv.constant0._37header_files_fractional_step_solver_c_FS_calculate_intermediate_velocity_vectorised_2d_142_gpu --------------------------
	.section	.nv.constant0._37header_files_fractional_step_solver_c_FS_calculate_intermediate_velocity_vectorised_2d_142_gpu,"a",@"SHT_CUDA_CONSTANT_B0"
	.sectionflags	@""
	.align	4
.nv.constant0._37header_files_fractional_step_solver_c_FS_calculate_intermediate_velocity_vectorised_2d_142_gpu:
	.zero		352
	.type		_param__25,@"STT_CUDA_OBJECT"
	.size		_param__25,(.L_26 - _param__25)
	.other		_param__25,@"STO_CUDA_CONSTANT STV_INTERNAL"
	.map_symbolname _param__25 _param
_param__25:
	.zero		24
.L_26:


//--------------------- .nv.constant0._37header_files_fractional_step_solver_c_FS_calculate_intermediate_velocity_vectorised_2d_133_gpu --------------------------
	.section	.nv.constant0._37header_files_fractional_step_solver_c_FS_calculate_intermediate_velocity_vectorised_2d_133_gpu,"a",@"SHT_CUDA_CONSTANT_B0"
	.sectionflags	@""
	.align	4
.nv.constant0._37header_files_fractional_step_solver_c_FS_calculate_intermediate_velocity_vectorised_2d_133_gpu:
	.zero		352
	.type		_param__26,@"STT_CUDA_OBJECT"
	.size		_param__26,(.L_27 - _param__26)
	.other		_param__26,@"STO_CUDA_CONSTANT STV_INTERNAL"
	.map_symbolname _param__26 _param
_param__26:
	.zero		24
.L_27:


//--------------------- .nv.constant0._37header_files_fractional_step_solver_c_FS_calculate_intermediate_velocity_vectorised_115_gpu --------------------------
	.section	.nv.constant0._37header_files_fractional_step_solver_c_FS_calculate_intermediate_velocity_vectorised_115_gpu,"a",@"SHT_CUDA_CONSTANT_B0"
	.sectionflags	@""
	.align	4
.nv.constant0._37header_files_fractional_step_solver_c_FS_calculate_intermediate_velocity_vectorised_115_gpu:
	.zero		352
	.type		_param__27,@"STT_CUDA_OBJECT"
	.size		_param__27,(.L_28 - _param__27)
	.other		_param__27,@"STO_CUDA_CONSTANT STV_INTERNAL"
	.map_symbolname _param__27 _param
_param__27:
	.zero		24
.L_28:


//--------------------- .nv.constant0._37header_files_fractional_step_solver_c_FS_calculate_intermediate_velocity_vectorised_105_gpu --------------------------
	.section	.nv.constant0._37header_files_fractional_step_solver_c_FS_calculate_intermediate_velocity_vectorised_105_gpu,"a",@"SHT_CUDA_CONSTANT_B0"
	.sectionflags	@""
	.align	4
.nv.constant0._37header_files_fractional_step_solver_c_FS_calculate_intermediate_velocity_vectorised_105_gpu:
	.zero		352
	.type		_param__28,@"STT_CUDA_OBJECT"
	.size		_param__28,(.L_29 - _param__28)
	.other		_param__28,@"STO_CUDA_CONSTANT STV_INTERNAL"
	.map_symbolname _param__28 _param
_param__28:
	.zero		24
.L_29:


//--------------------- .nv.constant0._37header_files_fractional_step_solver_c_FS_calculate_intermediate_velocity_vectorised_96_gpu --------------------------
	.section	.nv.constant0._37header_files_fractional_step_solver_c_FS_calculate_intermediate_velocity_vectorised_96_gpu,"a",@"SHT_CUDA_CONSTANT_B0"
	.sectionflags	@""
	.align	4
.nv.constant0._37header_files_fractional_step_solver_c_FS_calculate_intermediate_velocity_vectorised_96_gpu:
	.zero		352
	.type		_param__29,@"STT_CUDA_OBJECT"
	.size		_param__29,(.L_30 - _param__29)
	.other		_param__29,@"STO_CUDA_CONSTANT STV_INTERNAL"
	.map_symbolname _param__29 _param
_param__29:
	.zero		24
.L_30:


//--------------------- .nv.constant0._37header_files_fractional_step_solver_c_fractional_step_explicit_vectorised_2d_69_gpu__red --------------------------
	.section	.nv.constant0._37header_files_fractional_step_solver_c_fractional_step_explicit_vectorised_2d_69_gpu__red,"a",@"SHT_CUDA_CONSTANT_B0"
	.sectionflags	@""
	.align	4
.nv.constant0._37header_files_fractional_step_solver_c_fractional_step_explicit_vectorised_2d_69_gpu__red:
	.zero		352
	.type		_param__30,@"STT_CUDA_OBJECT"
	.size		_param__30,(.L_31 - _param__30)
	.other		_param__30,@"STO_CUDA_CONSTANT STV_INTERNAL"
	.map_symbolname _param__30 _param
_param__30:
	.zero		40
.L_31:


//--------------------- .nv.constant0._37header_files_fractional_step_solver_c_fractional_step_explicit_vectorised_2d_69_gpu --------------------------
	.section	.nv.constant0._37header_files_fractional_step_solver_c_fractional_step_explicit_vectorised_2d_69_gpu,"a",@"SHT_CUDA_CONSTANT_B0"
	.sectionflags	@""
	.align	4
.nv.constant0._37header_files_fractional_step_solver_c_fractional_step_explicit_vectorised_2d_69_gpu:
	.zero		352
	.type		_param__31,@"STT_CUDA_OBJECT"
	.size		_param__31,(.L_32 - _param__31)
	.other		_param__31,@"STO_CUDA_CONSTANT STV_INTERNAL"
	.map_symbolname _param__31 _param
_param__31:
	.zero		40
.L_32:


//--------------------- .nv.constant0._37header_files_fractional_step_solver_c_fractional_step_explicit_vectorised_2d_54_gpu --------------------------
	.section	.nv.constant0._37header_files_fractional_step_solver_c_fractional_step_explicit_vectorised_2d_54_gpu,"a",@"SHT_CUDA_CONSTANT_B0"
	.sectionflags	@""
	.align	4
.nv.constant0._37header_files_fractional_step_solver_c_fractional_step_explicit_vectorised_2d_54_gpu:
	.zero		352
	.type		_param__32,@"STT_CUDA_OBJECT"
	.size		_param__32,(.L_33 - _param__32)
	.other		_param__32,@"STO_CUDA_CONSTANT STV_INTERNAL"
	.map_symbolname _param__32 _param
_param__32:
	.zero		16
.L_33:


//--------------------- .nv.constant0._37header_files_fractional_step_solver_c_fractional_step_explicit_vectorised_41_gpu__red --------------------------
	.section	.nv.constant0._37header_files_fractional_step_solver_c_fractional_step_explicit_vectorised_41_gpu__red,"a",@"SHT_CUDA_CONSTANT_B0"
	.sectionflags	@""
	.align	4
.nv.constant0._37header_files_fractional_step_solver_c_fractional_step_explicit_vectorised_41_gpu__red:
	.zero		352
	.type		_param__33,@"STT_CUDA_OBJECT"
	.size		_param__33,(.L_34 - _param__33)
	.other		_param__33,@"STO_CUDA_CONSTANT STV_INTERNAL"
	.map_symbolname _param__33 _param
_param__33:
	.zero		40
.L_34:


//--------------------- .nv.constant0._37header_files_fractional_step_solver_c_fractional_step_explicit_vectorised_41_gpu --------------------------
	.section	.nv.constant0._37header_files_fractional_step_solver_c_fractional_step_explicit_vectorised_41_gpu,"a",@"SHT_CUDA_CONSTANT_B0"
	.sectionflags	@""
	.align	4
.nv.constant0._37header_files_fractional_step_solver_c_fractional_step_explicit_vectorised_41_gpu:
	.zero		352
	.type		_param__34,@"STT_CUDA_OBJECT"
	.size		_param__34,(.L_35 - _param__34)
	.other		_param__34,@"STO_CUDA_CONSTANT STV_INTERNAL"
	.map_symbolname _param__34 _param
_param__34:
	.zero		40
.L_35:


//--------------------- .nv.constant0._37header_files_fractional_step_solver_c_fractional_step_explicit_vectorised_29_gpu --------------------------
	.section	.nv.constant0._37header_files_fractional_step_solver_c_fractional_step_explicit_vectorised_29_gpu,"a",@"SHT_CUDA_CONSTANT_B0"
	.sectionflags	@""
	.align	4
.nv.constant0._37header_files_fractional_step_solver_c_fractional_step_explicit_vectorised_29_gpu:
	.zero		352
	.type		_param__35,@"STT_CUDA_OBJECT"
	.size		_param__35,(.L_36 - _param__35)
	.other		_param__35,@"STO_CUDA_CONSTANT STV_INTERNAL"
	.map_symbolname _param__35 _param
_param__35:
	.zero		16
.L_36:


//--------------------- .text.__cuda_sm20_div_rn_f64_full --------------------------
	.section	.text.__cuda_sm20_div_rn_f64_full,"ax",@progbits
	.sectioninfo	@"SHI_REGISTERS=32"
	.align	128
.text.__cuda_sm20_div_rn_f64_full:
        .type           __cuda_sm20_div_rn_f64_full,@function
        .size           __cuda_sm20_div_rn_f64_full,(.L_x_330 - __cuda_sm20_div_rn_f64_full)
__cuda_sm20_div_rn_f64_full:
[----:B------:R-:W-:Y:S02]  /*0000*/  MOV R9, R5 ;  /* 0x0000000500097202 */ /* 0x000fe40000000f00 */
[----:B------:R-:W-:Y:S02]  /*0010*/  MOV R8, R4 ;  /* 0x0000000400087202 */ /* 0x000fe40000000f00 */
[C---:B------:R-:W-:Y:S01]  /*0020*/  FSETP.GEU.AND P0, PT, |R7|.reuse, 1.469367938527859385e-39, PT ;  /* 0x001000000700780b */ /* 0x040fe20003f0e200 */
[----:B------:R-:W-:Y:S01]  /*0030*/  IMAD.MOV.U32 R14, RZ, RZ, 0x1 ;  /* 0x00000001ff0e7424 */ /* 0x000fe200078e00ff */
[----:B------:R-:W-:Y:S01]  /*0040*/  LOP3.LUT R4, R7, 0x800fffff, RZ, 0xc0, !PT ;  /* 0x800fffff07047812 */ /* 0x000fe200078ec0ff */
[----:B------:R-:W-:Y:S01]  /*0050*/  IMAD.MOV.U32 R12, RZ, RZ, R8 ;  /* 0x000000ffff0c7224 */ /* 0x000fe200078e0008 */
[C---:B------:R-:W-:Y:S01]  /*0060*/  FSETP.GEU.AND P2, PT, |R9|.reuse, 1.469367938527859385e-39, PT ;  /* 0x001000000900780b */ /* 0x040fe20003f4e200 */
[----:B------:R-:W-:Y:S01]  /*0070*/  BSSY B0, `(.L_x_20) ;  /* 0x0000053000007945 */ /* 0x000fe20003800000 */
[----:B------:R-:W-:Y:S01]  /*0080*/  LOP3.LUT R5, R4, 0x3ff00000, RZ, 0xfc, !PT ;  /* 0x3ff0000004057812 */ /* 0x000fe200078efcff */
[----:B------:R-:W-:Y:S01]  /*0090*/  IMAD.MOV.U32 R4, RZ, RZ, R6 ;  /* 0x000000ffff047224 */ /* 0x000fe200078e0006 */
[----:B------:R-:W-:-:S02]  /*00a0*/  LOP3.LUT R0, R9, 0x7ff00000, RZ, 0xc0, !PT ;  /* 0x7ff0000009007812 */ /* 0x000fc400078ec0ff */
[----:B------:R-:W-:-:S03]  /*00b0*/  LOP3.LUT R27, R7, 0x7ff00000, RZ, 0xc0, !PT ;  /* 0x7ff00000071b7812 */ /* 0x000fc600078ec0ff */
[----:B------:R-:W0:Y:S01]  /*00c0*/  @!P0 DMUL R4, R6, 8.98846567431157953865e+307 ;  /* 0x7fe0000006048828 */ /* 0x000e220000000000 */
[C---:B------:R-:W-:Y:S01]  /*00d0*/  ISETP.GE.U32.AND P1, PT, R0.reuse, R27, PT ;  /* 0x0000001b0000720c */ /* 0x040fe20003f26070 */
[----:B------:R-:W-:Y:S02]  /*00e0*/  IMAD.MOV.U32 R26, RZ, RZ, R0 ;  /* 0x000000ffff1a7224 */ /* 0x000fe400078e0000 */
[----:B------:R-:W-:Y:S02]  /*00f0*/  @!P2 LOP3.LUT R3, R7, 0x7ff00000, RZ, 0xc0, !PT ;  /* 0x7ff000000703a812 */ /* 0x000fe400078ec0ff */
[----:B0-----:R-:W0:Y:S02]  /*0100*/  MUFU.RCP64H R15, R5 ;  /* 0x00000005000f7308 */ /* 0x001e240000001800 */
[----:B------:R-:W-:Y:S01]  /*0110*/  @!P2 ISETP.GE.U32.AND P3, PT, R0, R3, PT ;  /* 0x000000030000a20c */ /* 0x000fe20003f66070 */
[----:B------:R-:W-:Y:S01]  /*0120*/  IMAD.MOV.U32 R3, RZ, RZ, 0x1ca00000 ;  /* 0x1ca00000ff037424 */ /* 0x000fe200078e00ff */
[----:B------:R-:W-:-:S04]  /*0130*/  @!P0 LOP3.LUT R27, R5, 0x7ff00000, RZ, 0xc0, !PT ;  /* 0x7ff00000051b8812 */ /* 0x000fc800078ec0ff */
[C---:B------:R-:W-:Y:S02]  /*0140*/  @!P2 SEL R29, R3.reuse, 0x63400000, !P3 ;  /* 0x63400000031da807 */ /* 0x040fe40005800000 */
[----:B------:R-:W-:Y:S02]  /*0150*/  SEL R13, R3, 0x63400000, !P1 ;  /* 0x63400000030d7807 */ /* 0x000fe40004800000 */
[--C-:B------:R-:W-:Y:S02]  /*0160*/  @!P2 LOP3.LUT R29, R29, 0x80000000, R9.reuse, 0xf8, !PT ;  /* 0x800000001d1da812 */ /* 0x100fe400078ef809 */
[----:B------:R-:W-:Y:S01]  /*0170*/  LOP3.LUT R13, R13, 0x800fffff, R9, 0xf8, !PT ;  /* 0x800fffff0d0d7812 */ /* 0x000fe200078ef809 */
[----:B0-----:R-:W0:Y:S01]  /*0180*/  DFMA R10, R14, -R4, 1 ;  /* 0x3ff000000e0a742b */ /* 0x001e220000000804 */
[----:B------:R-:W-:-:S05]  /*0190*/  IADD3 R28, R27, -0x1, RZ ;  /* 0xffffffff1b1c7810 */ /* 0x000fca0007ffe0ff */
[----:B0-----:R0:W1:Y:S02]  /*01a0*/  DFMA R24, R10, R10, R10 ;  /* 0x0000000a0a18722b */ /* 0x001064000000000a */
[----:B0-----:R-:W-:Y:S01]  /*01b0*/  @!P2 LOP3.LUT R11, R29, 0x100000, RZ, 0xfc, !PT ;  /* 0x001000001d0ba812 */ /* 0x001fe200078efcff */
[----:B------:R-:W-:-:S03]  /*01c0*/  @!P2 IMAD.MOV.U32 R10, RZ, RZ, RZ ;  /* 0x000000ffff0aa224 */ /* 0x000fc600078e00ff */
[----:B-1----:R-:W0:-:S04]  /*01d0*/  DFMA R24, R14, R24, R14 ;  /* 0x000000180e18722b */ /* 0x002e08000000000e */
[----:B------:R-:W1:-:S04]  /*01e0*/  @!P2 DFMA R12, R12, 2, -R10 ;  /* 0x400000000c0ca82b */ /* 0x000e48000000080a */
[----:B0-----:R-:W0:-:S06]  /*01f0*/  DFMA R10, R24, -R4, 1 ;  /* 0x3ff00000180a742b */ /* 0x001e0c0000000804 */
[----:B-1----:R-:W-:Y:S01]  /*0200*/  @!P2 LOP3.LUT R26, R13, 0x7ff00000, RZ, 0xc0, !PT ;  /* 0x7ff000000d1aa812 */ /* 0x002fe200078ec0ff */
[----:B0-----:R0:W1:-:S03]  /*0210*/  DFMA R10, R24, R10, R24 ;  /* 0x0000000a180a722b */ /* 0x0010460000000018 */
[----:B0-----:R-:W-:-:S03]  /*0220*/  IADD3 R24, R26, -0x1, RZ ;  /* 0xffffffff1a187810 */ /* 0x001fc60007ffe0ff */
[----:B-1----:R-:W0:Y:S01]  /*0230*/  DMUL R14, R10, R12 ;  /* 0x0000000c0a0e7228 */ /* 0x002e220000000000 */
[----:B------:R-:W-:-:S04]  /*0240*/  ISETP.GT.U32.AND P0, PT, R24, 0x7feffffe, PT ;  /* 0x7feffffe1800780c */ /* 0x000fc80003f04070 */
[----:B------:R-:W-:Y:S01]  /*0250*/  ISETP.GT.U32.OR P0, PT, R28, 0x7feffffe, P0 ;  /* 0x7feffffe1c00780c */ /* 0x000fe20000704470 */
[----:B0-----:R-:W0:-:S06]  /*0260*/  DFMA R24, R14, -R4, R12 ;  /* 0x800000040e18722b */ /* 0x001e0c000000000c */
[----:B0-----:R0:W1:-:S06]  /*0270*/  DFMA R14, R10, R24, R14 ;  /* 0x000000180a0e722b */ /* 0x00104c000000000e */
[----:B------:R-:W-:Y:S05]  /*0280*/  @P0 BRA `(.L_x_21) ;  /* 0x000001c000000947 */ /* 0x000fea0003800000 */
[----:B01----:R-:W-:-:S04]  /*0290*/  LOP3.LUT R9, R7, 0x7ff00000, RZ, 0xc0, !PT ;  /* 0x7ff0000007097812 */ /* 0x003fc800078ec0ff */
[C---:B------:R-:W-:Y:S01]  /*02a0*/  ISETP.GE.U32.AND P0, PT, R0.reuse, R9, PT ;  /* 0x000000090000720c */ /* 0x040fe20003f06070 */
[----:B------:R-:W-:-:S03]  /*02b0*/  IMAD.IADD R8, R0, 0x1, -R9 ;  /* 0x0000000100087824 */ /* 0x000fc600078e0a09 */
[----:B------:R-:W-:Y:S02]  /*02c0*/  SEL R3, R3, 0x63400000, !P0 ;  /* 0x6340000003037807 */ /* 0x000fe40004000000 */
[----:B------:R-:W-:-:S04]  /*02d0*/  IMNMX R8, R8, -0x46a00000, !PT ;  /* 0xb960000008087817 */ /* 0x000fc80007800200 */
[----:B------:R-:W-:-:S05]  /*02e0*/  IMNMX R8, R8, 0x46a00000, PT ;  /* 0x46a0000008087817 */ /* 0x000fca0003800200 */
[----:B------:R-:W-:Y:S02]  /*02f0*/  IMAD.IADD R3, R8, 0x1, -R3 ;  /* 0x0000000108037824 */ /* 0x000fe400078e0a03 */
[----:B------:R-:W-:-:S03]  /*0300*/  IMAD.MOV.U32 R8, RZ, RZ, RZ ;  /* 0x000000ffff087224 */ /* 0x000fc600078e00ff */
[----:B------:R-:W-:-:S06]  /*0310*/  IADD3 R9, R3, 0x7fe00000, RZ ;  /* 0x7fe0000003097810 */ /* 0x000fcc0007ffe0ff */
[----:B------:R-:W0:-:S10]  /*0320*/  DMUL R10, R14, R8 ;  /* 0x000000080e0a7228 */ /* 0x000e140000000000 */
[----:B0-----:R-:W-:-:S13]  /*0330*/  FSETP.GTU.AND P0, PT, |R11|, 1.469367938527859385e-39, PT ;  /* 0x001000000b00780b */ /* 0x001fda0003f0c200 */
[----:B------:R-:W-:Y:S05]  /*0340*/  @P0 BRA `(.L_x_22) ;  /* 0x0000025000000947 */ /* 0x000fea0003800000 */
[----:B------:R-:W0:Y:S01]  /*0350*/  DFMA R4, R14, -R4, R12 ;  /* 0x800000040e04722b */ /* 0x000e22000000000c */
[----:B------:R-:W-:-:S09]  /*0360*/  IMAD.MOV.U32 R8, RZ, RZ, RZ ;  /* 0x000000ffff087224 */ /* 0x000fd200078e00ff */
[C---:B0-----:R-:W-:Y:S02]  /*0370*/  FSETP.NEU.AND P0, PT, R5.reuse, RZ, PT ;  /* 0x000000ff0500720b */ /* 0x041fe40003f0d000 */
[----:B------:R-:W-:-:S04]  /*0380*/  LOP3.LUT R7, R5, 0x80000000, R7, 0x48, !PT ;  /* 0x8000000005077812 */ /* 0x000fc800078e4807 */
[----:B------:R-:W-:-:S07]  /*0390*/  LOP3.LUT R9, R7, R9, RZ, 0xfc, !PT ;  /* 0x0000000907097212 */ /* 0x000fce00078efcff */
[----:B------:R-:W-:Y:S05]  /*03a0*/  @!P0 BRA `(.L_x_22) ;  /* 0x000001f000008947 */ /* 0x000fea0003800000 */
[----:B------:R-:W-:Y:S01]  /*03b0*/  IMAD.MOV R5, RZ, RZ, -R3 ;  /* 0x000000ffff057224 */ /* 0x000fe200078e0a03 */
[----:B------:R-:W0:Y:S01]  /*03c0*/  DMUL.RP R8, R14, R8 ;  /* 0x000000080e087228 */ /* 0x000e220000008000 */
[----:B------:R-:W-:Y:S01]  /*03d0*/  IMAD.MOV.U32 R4, RZ, RZ, RZ ;  /* 0x000000ffff047224 */ /* 0x000fe200078e00ff */
[----:B------:R-:W-:-:S05]  /*03e0*/  IADD3 R3, -R3, -0x43300000, RZ ;  /* 0xbcd0000003037810 */ /* 0x000fca0007ffe1ff */
[----:B------:R-:W1:-:S03]  /*03f0*/  DFMA R4, R10, -R4, R14 ;  /* 0x800000040a04722b */ /* 0x000e46000000000e */
[----:B0-----:R-:W-:-:S07]  /*0400*/  LOP3.LUT R7, R9, R7, RZ, 0x3c, !PT ;  /* 0x0000000709077212 */ /* 0x001fce00078e3cff */
[----:B-1----:R-:W-:-:S04]  /*0410*/  FSETP.NEU.AND P0, PT, |R5|, R3, PT ;  /* 0x000000030500720b */ /* 0x002fc80003f0d200 */
[----:B------:R-:W-:Y:S02]  /*0420*/  FSEL R10, R8, R10, !P0 ;  /* 0x0000000a080a7208 */ /* 0x000fe40004000000 */
[----:B------:R-:W-:Y:S01]  /*0430*/  FSEL R11, R7, R11, !P0 ;  /* 0x0000000b070b7208 */ /* 0x000fe20004000000 */
[----:B------:R-:W-:Y:S05]  /*0440*/  BRA `(.L_x_22) ;  /* 0x0000015000007947 */ /* 0x000fea0003800000 */
.L_x_21:
[----:B01----:R-:W0:-:S14]  /*0450*/  DSETP.NAN.AND P0, PT, R8, R8, PT ;  /* 0x000000080800722a */ /* 0x003e1c0003f08000 */
[----:B0-----:R-:W-:Y:S05]  /*0460*/  @P0 BRA `(.L_x_23) ;  /* 0x0000011000000947 */ /* 0x001fea0003800000 */
[----:B------:R-:W0:-:S14]  /*0470*/  DSETP.NAN.AND P0, PT, R6, R6, PT ;  /* 0x000000060600722a */ /* 0x000e1c0003f08000 */
[----:B0-----:R-:W-:Y:S05]  /*0480*/  @P0 BRA `(.L_x_24) ;  /* 0x000000c000000947 */ /* 0x001fea0003800000 */
[----:B------:R-:W-:Y:S01]  /*0490*/  ISETP.NE.AND P0, PT, R26, R27, PT ;  /* 0x0000001b1a00720c */ /* 0x000fe20003f05270 */
[----:B------:R-:W-:Y:S01]  /*04a0*/  IMAD.MOV.U32 R10, RZ, RZ, 0x0 ;  /* 0x00000000ff0a7424 */ /* 0x000fe200078e00ff */
[----:B------:R-:W-:-:S11]  /*04b0*/  MOV R11, 0xfff80000 ;  /* 0xfff80000000b7802 */ /* 0x000fd60000000f00 */
[----:B------:R-:W-:Y:S05]  /*04c0*/  @!P0 BRA `(.L_x_22) ;  /* 0x000000d000008947 */ /* 0x000fea0003800000 */
[----:B------:R-:W-:Y:S02]  /*04d0*/  ISETP.NE.AND P0, PT, R26, 0x7ff00000, PT ;  /* 0x7ff000001a00780c */ /* 0x000fe40003f05270 */
[----:B------:R-:W-:Y:S02]  /*04e0*/  LOP3.LUT R11, R9, 0x80000000, R7, 0x48, !PT ;  /* 0x80000000090b7812 */ /* 0x000fe400078e4807 */
[----:B------:R-:W-:-:S13]  /*04f0*/  ISETP.EQ.OR P0, PT, R27, RZ, !P0 ;  /* 0x000000ff1b00720c */ /* 0x000fda0004702670 */
[----:B------:R-:W-:Y:S01]  /*0500*/  @P0 LOP3.LUT R0, R11, 0x7ff00000, RZ, 0xfc, !PT ;  /* 0x7ff000000b000812 */ /* 0x000fe200078efcff */
[----:B------:R-:W-:Y:S02]  /*0510*/  @!P0 IMAD.MOV.U32 R10, RZ, RZ, RZ ;  /* 0x000000ffff0a8224 */ /* 0x000fe400078e00ff */
[----:B------:R-:W-:Y:S02]  /*0520*/  @P0 IMAD.MOV.U32 R10, RZ, RZ, RZ ;  /* 0x000000ffff0a0224 */ /* 0x000fe400078e00ff */
[----:B------:R-:W-:Y:S01]  /*0530*/  @P0 IMAD.MOV.U32 R11, RZ, RZ, R0 ;  /* 0x000000ffff0b0224 */ /* 0x000fe200078e0000 */
[----:B------:R-:W-:Y:S05]  /*0540*/  BRA `(.L_x_22) ;  /* 0x0000005000007947 */ /* 0x000fea0003800000 */
.L_x_24:
[----:B------:R-:W-:Y:S02]  /*0550*/  LOP3.LUT R11, R7, 0x80000, RZ, 0xfc, !PT ;  /* 0x00080000070b7812 */ /* 0x000fe400078efcff */
[----:B------:R-:W-:Y:S01]  /*0560*/  MOV R10, R6 ;  /* 0x00000006000a7202 */ /* 0x000fe20000000f00 */
[----:B------:R-:W-:Y:S05]  /*0570*/  BRA `(.L_x_22) ;  /* 0x0000002000007947 */ /* 0x000fea0003800000 */
.L_x_23:
[----:B------:R-:W-:Y:S02]  /*0580*/  LOP3.LUT R11, R9, 0x80000, RZ, 0xfc, !PT ;  /* 0x00080000090b7812 */ /* 0x000fe400078efcff */
[----:B------:R-:W-:-:S02]  /*0590*/  MOV R10, R8 ;  /* 0x00000008000a7202 */ /* 0x000fc40000000f00 */
.L_x_22:
[----:B------:R-:W-:Y:S05]  /*05a0*/  BSYNC B0 ;  /* 0x0000000000007941 */ /* 0x000fea0003800000 */
.L_x_20:
[----:B------:R-:W-:Y:S02]  /*05b0*/  MOV R4, R10 ;  /* 0x0000000a00047202 */ /* 0x000fe40000000f00 */
[----:B------:R-:W-:Y:S01]  /*05c0*/  MOV R5, R11 ;  /* 0x0000000b00057202 */ /* 0x000fe20000000f00 */
[----:B------:R-:W-:Y:S06]  /*05d0*/  RET.ABS.NODEC R20 0x0 ;  /* 0x0000000014007950 */ /* 0x000fec0003e00000 */
.L_x_25:
[----:B------:R-:W-:-:S00]  /*05e0*/  BRA `(.L_x_25) ;  /* 0xfffffff000007947 */ /* 0x000fc0000383ffff */
[----:B------:R-:W-:-:S00]  /*05f0*/  NOP ;  /* 0x0000000000007918 */ /* 0x000fc00000000000 */
        /* <DEDUP_REMOVED lines=8> */
.L_x_330:


//--------------------- .text._37header_files_fractional_step_solver_c_FS_update_boundary_pressure_vectorised_2d_526_gpu --------------------------
	.section	.text._37header_files_fractional_step_solver_c_FS_update_boundary_pressure_vectorised_2d_526_gpu,"ax",@progbits
	.sectioninfo	@"SHI_REGISTERS=64"
	.align	128
        .global         _37header_files_fractional_step_solver_c_FS_update_boundary_pressure_vectorised_2d_526_gpu
        .type           _37header_files_fractional_step_solver_c_FS_update_boundary_pressure_vectorised_2d_526_gpu,@function
        .size           _37header_files_fractional_step_solver_c_FS_update_boundary_pressure_vectorised_2d_526_gpu,(.L_x_331 - _37header_files_fractional_step_solver_c_FS_update_boundary_pressure_vectorised_2d_526_gpu)
        .other          _37header_files_fractional_step_solver_c_FS_update_boundary_pressure_vectorised_2d_526_gpu,@"STO_CUDA_ENTRY STV_DEFAULT"
_37header_files_fractional_step_solver_c_FS_update_boundary_pressure_vectorised_2d_526_gpu:
.text._37header_files_fractional_step_solver_c_FS_update_boundary_pressure_vectorised_2d_526_gpu:
[----:B------:R-:W-:Y:S02]  /*0000*/  MOV R1, c[0x0][0x28] ;  /* 0x00000a0000017a02 */ /* 0x000fe40000000f00 */
[----:B------:R-:W-:Y:S01]  /*0010*/  IMAD.MOV.U32 R2, RZ, RZ, c[0x0][0x168] ;  /* 0x00005a00ff027624 */ /* 0x000fe200078e00ff */
[----:B------:R-:W-:Y:S01]  /*0020*/  MOV R3, c[0x0][0x16c] ;  /* 0x00005b0000037a02 */ /* 0x000fe20000000f00 */
[----:B------:R-:W-:-:S04]  /*0030*/  ULDC.64 UR36, c[0x0][0x118] ;  /* 0x0000460000247ab9 */ /* 0x000fc80000000a00 */
[----:B------:R-:W2:Y:S02]  /*0040*/  LDG.E.CONSTANT R2, [R2.64+0x104] ;  /* 0x0001042402027981 */ /* 0x000ea4000c1e9900 */
[----:B--2---:R-:W-:-:S13]  /*0050*/  ISETP.GE.AND P0, PT, R2, 0x1, PT ;  /* 0x000000010200780c */ /* 0x004fda0003f06270 */
[----:B------:R-:W-:Y:S05]  /*0060*/  @!P0 EXIT ;  /* 0x000000000000894d */ /* 0x000fea0003800000 */
[----:B------:R-:W0:Y:S01]  /*0070*/  S2R R17, SR_CTAID.X ;  /* 0x0000000000117919 */ /* 0x000e220000002500 */
[----:B------:R-:W-:Y:S01]  /*0080*/  MOV R32, c[0x0][0x160] ;  /* 0x0000580000207a02 */ /* 0x000fe20000000f00 */
[----:B------:R-:W-:Y:S02]  /*0090*/  ULDC.64 UR4, c[0x0][0x168] ;  /* 0x00005a0000047ab9 */ /* 0x000fe40000000a00 */
[----:B------:R-:W0:Y:S01]  /*00a0*/  S2R R0, SR_TID.X ;  /* 0x0000000000007919 */ /* 0x000e220000002100 */
[----:B------:R-:W-:Y:S01]  /*00b0*/  ISETP.GE.AND P0, PT, R32, 0x1, PT ;  /* 0x000000012000780c */ /* 0x000fe20003f06270 */
[----:B------:R-:W-:Y:S02]  /*00c0*/  UIADD3 UR4, UP0, UR4, 0x104, URZ ;  /* 0x0000010404047890 */ /* 0x000fe4000ff1e03f */
[----:B------:R-:W-:Y:S02]  /*00d0*/  ULDC UR38, c[0x0][0xc] ;  /* 0x0000030000267ab9 */ /* 0x000fe40000000800 */
[----:B------:R-:W-:-:S02]  /*00e0*/  UIADD3.X UR5, URZ, UR5, URZ, UP0, !UPT ;  /* 0x000000053f057290 */ /* 0x000fc400087fe43f */
[----:B------:R-:W-:Y:S01]  /*00f0*/  USHF.L.U32 UR38, UR38, 0x7, URZ ;  /* 0x0000000726267899 */ /* 0x000fe2000800063f */
[----:B------:R-:W-:-:S03]  /*0100*/  MOV R18, UR4 ;  /* 0x0000000400127c02 */ /* 0x000fc60008000f00 */
[----:B------:R-:W-:Y:S01]  /*0110*/  MOV R19, UR5 ;  /* 0x0000000500137c02 */ /* 0x000fe20008000f00 */
[----:B0-----:R-:W-:Y:S01]  /*0120*/  IMAD R17, R17, 0x80, R0 ;  /* 0x0000008011117824 */ /* 0x001fe200078e0200 */
[----:B------:R-:W-:Y:S05]  /*0130*/  @!P0 BRA `(.L_x_26) ;  /* 0x0000099000008947 */ /* 0x000fea0003800000 */
[C---:B------:R-:W-:Y:S01]  /*0140*/  IADD3 R16, R32.reuse, -0x2, RZ ;  /* 0xfffffffe20107810 */ /* 0x040fe20007ffe0ff */
[----:B------:R-:W-:Y:S01]  /*0150*/  IMAD.MOV.U32 R33, RZ, RZ, R2 ;  /* 0x000000ffff217224 */ /* 0x000fe200078e0002 */
[----:B------:R-:W-:Y:S02]  /*0160*/  IADD3 R32, R32, -0x3, RZ ;  /* 0xfffffffd20207810 */ /* 0x000fe40007ffe0ff */
.L_x_33:
[----:B------:R-:W-:Y:S01]  /*0170*/  ISETP.GT.AND P0, PT, R2, R17, PT ;  /* 0x000000110200720c */ /* 0x000fe20003f04270 */
[----:B------:R-:W-:Y:S01]  /*0180*/  BSSY B7, `(.L_x_27) ;  /* 0x0000090000077945 */ /* 0x000fe20003800000 */
[----:B------:R-:W-:-:S04]  /*0190*/  IADD3 R33, R33, -UR38, RZ ;  /* 0x8000002621217c10 */ /* 0x000fc8000fffe0ff */
[----:B------:R-:W-:-:S04]  /*01a0*/  ISETP.GT.AND P1, PT, R33, RZ, PT ;  /* 0x000000ff2100720c */ /* 0x000fc80003f24270 */
[----:B------:R-:W-:-:S03]  /*01b0*/  P2R R34, PR, RZ, 0x2 ;  /* 0x00000002ff227803 */ /* 0x000fc60000000000 */
[----:B01----:R-:W-:Y:S05]  /*01c0*/  @!P0 BRA `(.L_x_28) ;  /* 0x000008b000008947 */ /* 0x003fea0003800000 */
[----:B------:R-:W2:Y:S04]  /*01d0*/  LDG.E.64.CONSTANT R8, [R18.64+0x4c] ;  /* 0x00004c2412087981 */ /* 0x000ea8000c1e9b00 */
[----:B------:R-:W3:Y:S04]  /*01e0*/  LDG.E.64.CONSTANT R6, [R18.64+0x44] ;  /* 0x0000442412067981 */ /* 0x000ee8000c1e9b00 */
[----:B------:R-:W4:Y:S04]  /*01f0*/  LDG.E.64.CONSTANT R4, [R18.64+0xa4] ;  /* 0x0000a42412047981 */ /* 0x000f28000c1e9b00 */
[----:B------:R-:W4:Y:S01]  /*0200*/  LDG.E.64.CONSTANT R56, [R18.64+0x9c] ;  /* 0x00009c2412387981 */ /* 0x000f22000c1e9b00 */
[----:B------:R-:W-:Y:S01]  /*0210*/  IMAD.MOV.U32 R12, RZ, RZ, c[0x0][0x170] ;  /* 0x00005c00ff0c7624 */ /* 0x000fe200078e00ff */
[--C-:B------:R-:W-:Y:S01]  /*0220*/  SHF.R.S64 R35, RZ, 0x1d, R17.reuse ;  /* 0x0000001dff237819 */ /* 0x100fe20000001011 */
[----:B------:R-:W-:Y:S01]  /*0230*/  IMAD R3, R17, c[0x0][0x178], RZ ;  /* 0x00005e0011037a24 */ /* 0x000fe200078e02ff */
[----:B------:R-:W-:Y:S01]  /*0240*/  SHF.R.S32.HI R37, RZ, 0x1d, R17 ;  /* 0x0000001dff257819 */ /* 0x000fe20000011411 */
[----:B------:R-:W-:Y:S01]  /*0250*/  IMAD.MOV.U32 R23, RZ, RZ, c[0x0][0x174] ;  /* 0x00005d00ff177624 */ /* 0x000fe200078e00ff */
[----:B------:R-:W-:Y:S01]  /*0260*/  IADD3 R12, P0, R12, 0x18, RZ ;  /* 0x000000180c0c7810 */ /* 0x000fe20007f1e0ff */
[----:B------:R0:W5:Y:S04]  /*0270*/  LDG.E.64.CONSTANT R58, [R18.64+0x84] ;  /* 0x00008424123a7981 */ /* 0x000168000c1e9b00 */
[----:B------:R-:W-:-:S06]  /*0280*/  IMAD.X R13, RZ, RZ, c[0x0][0x174], P0 ;  /* 0x00005d00ff0d7624 */ /* 0x000fcc00000e06ff */
[----:B------:R-:W4:Y:S01]  /*0290*/  LDG.E.64.CONSTANT R12, [R12.64+0x60] ;  /* 0x000060240c0c7981 */ /* 0x000f22000c1e9b00 */
[----:B------:R-:W-:-:S06]  /*02a0*/  MOV R22, c[0x0][0x170] ;  /* 0x00005c0000167a02 */ /* 0x000fcc0000000f00 */
[----:B------:R-:W5:Y:S01]  /*02b0*/  LDG.E.64.CONSTANT R22, [R22.64+0x18] ;  /* 0x0000182416167981 */ /* 0x000f62000c1e9b00 */
[----:B--2---:R-:W-:-:S04]  /*02c0*/  IADD3 R8, P1, R8, R35, RZ ;  /* 0x0000002308087210 */ /* 0x004fc80007f3e0ff */
[----:B------:R-:W-:Y:S02]  /*02d0*/  IADD3.X R9, R9, R37, RZ, P1, !PT ;  /* 0x0000002509097210 */ /* 0x000fe40000ffe4ff */
[----:B---3--:R-:W-:Y:S01]  /*02e0*/  IADD3 R10, P0, R6, R35, RZ ;  /* 0x00000023060a7210 */ /* 0x008fe20007f1e0ff */
[----:B----4-:R-:W-:-:S03]  /*02f0*/  IMAD.WIDE R26, R3, 0x8, R4 ;  /* 0x00000008031a7825 */ /* 0x010fc600078e0204 */
[----:B------:R-:W2:Y:S01]  /*0300*/  LDG.E.64 R8, [R8.64] ;  /* 0x0000002408087981 */ /* 0x000ea2000c1e1b00 */
[----:B------:R-:W-:-:S03]  /*0310*/  IMAD.X R11, R7, 0x1, R37, P0 ;  /* 0x00000001070b7824 */ /* 0x000fc600000e0625 */
[----:B------:R-:W2:Y:S01]  /*0320*/  LDG.E.64 R14, [R26.64] ;  /* 0x000000241a0e7981 */ /* 0x000ea2000c1e1b00 */
[----:B------:R-:W-:-:S03]  /*0330*/  IMAD.WIDE R28, R3, 0x8, R56 ;  /* 0x00000008031c7825 */ /* 0x000fc600078e0238 */
[----:B------:R-:W3:Y:S04]  /*0340*/  LDG.E.64 R10, [R10.64] ;  /* 0x000000240a0a7981 */ /* 0x000ee8000c1e1b00 */
[----:B------:R-:W3:Y:S01]  /*0350*/  LDG.E.64 R6, [R28.64] ;  /* 0x000000241c067981 */ /* 0x000ee2000c1e1b00 */
[----:B------:R-:W-:-:S05]  /*0360*/  IADD3 R12, P0, R12, R35, RZ ;  /* 0x000000230c0c7210 */ /* 0x000fca0007f1e0ff */
[----:B------:R-:W-:-:S06]  /*0370*/  IMAD.X R13, R13, 0x1, R37, P0 ;  /* 0x000000010d0d7824 */ /* 0x000fcc00000e0625 */
[----:B------:R-:W5:Y:S01]  /*0380*/  LDG.E.64 R12, [R12.64] ;  /* 0x000000240c0c7981 */ /* 0x000f62000c1e1b00 */
[----:B------:R-:W-:-:S04]  /*0390*/  MOV R40, c[0x0][0x160] ;  /* 0x0000580000287a02 */ /* 0x000fc80000000f00 */
[C---:B------:R-:W-:Y:S02]  /*03a0*/  LOP3.LUT P1, R36, R40.reuse, 0x3, RZ, 0xc0, !PT ;  /* 0x0000000328247812 */ /* 0x040fe4000782c0ff */
[----:B------:R-:W-:Y:S01]  /*03b0*/  IADD3 R0, R40, -0x1, RZ ;  /* 0xffffffff28007810 */ /* 0x000fe20007ffe0ff */
[----:B------:R-:W-:Y:S01]  /*03c0*/  CS2R R24, SRZ ;  /* 0x0000000000187805 */ /* 0x000fe2000001ff00 */
[----:B------:R-:W-:Y:S02]  /*03d0*/  MOV R43, R3 ;  /* 0x00000003002b7202 */ /* 0x000fe40000000f00 */
[----:B------:R-:W-:Y:S01]  /*03e0*/  ISETP.GE.U32.AND P0, PT, R0, 0x3, PT ;  /* 0x000000030000780c */ /* 0x000fe20003f06070 */
[----:B------:R-:W-:Y:S01]  /*03f0*/  IMAD.MOV.U32 R0, RZ, RZ, c[0x0][0x160] ;  /* 0x00005800ff007624 */ /* 0x000fe200078e00ff */
[----:B--2---:R-:W3:-:S06]  /*0400*/  DMUL R14, R14, R8 ;  /* 0x000000080e0e7228 */ /* 0x004ecc0000000000 */
[----:B---3--:R-:W1:-:S06]  /*0410*/  DFMA R6, R6, R10, R14 ;  /* 0x0000000a0606722b */ /* 0x008e4c000000000e */
[----:B-1----:R-:W1:Y:S01]  /*0420*/  MUFU.RCP64H R15, R7 ;  /* 0x00000007000f7308 */ /* 0x002e620000001800 */
[----:B------:R-:W-:-:S06]  /*0430*/  IMAD.MOV.U32 R14, RZ, RZ, 0x1 ;  /* 0x00000001ff0e7424 */ /* 0x000fcc00078e00ff */
[----:B-1----:R-:W1:-:S06]  /*0440*/  DFMA R20, -R6, R14, 1 ;  /* 0x3ff000000614742b */ /* 0x002e4c000000010e */
[----:B-1----:R-:W1:-:S06]  /*0450*/  DFMA R20, R20, R20, R20 ;  /* 0x000000141414722b */ /* 0x002e4c0000000014 */
[----:B-1----:R1:W2:Y:S02]  /*0460*/  DFMA R14, R14, R20, R14 ;  /* 0x000000140e0e722b */ /* 0x0022a4000000000e */
[----:B-1----:R-:W-:Y:S01]  /*0470*/  CS2R R20, SRZ ;  /* 0x0000000000147805 */ /* 0x002fe2000001ff00 */
[----:B------:R-:W-:Y:S05]  /*0480*/  @!P1 BRA `(.L_x_29) ;  /* 0x000001f000009947 */ /* 0x000fea0003800000 */
[----:B0-2---:R-:W-:Y:S01]  /*0490*/  IADD3 R43, R3, 0x1, RZ ;  /* 0x00000001032b7810 */ /* 0x005fe20007ffe0ff */
[----:B------:R-:W2:Y:S04]  /*04a0*/  LDG.E.64 R20, [R28.64+0x8] ;  /* 0x000008241c147981 */ /* 0x000ea8000c1e1b00 */
[----:B-----5:R-:W-:Y:S01]  /*04b0*/  IMAD.WIDE R38, R43, 0x4, R58 ;  /* 0x000000042b267825 */ /* 0x020fe200078e023a */
[----:B------:R-:W3:Y:S04]  /*04c0*/  LDG.E.64 R24, [R26.64+0x8] ;  /* 0x000008241a187981 */ /* 0x000ee8000c1e1b00 */
[----:B------:R-:W4:Y:S01]  /*04d0*/  LDG.E R31, [R38.64] ;  /* 0x00000024261f7981 */ /* 0x000f22000c1e1900 */
[----:B------:R-:W-:Y:S01]  /*04e0*/  ISETP.NE.AND P1, PT, R36, 0x1, PT ;  /* 0x000000012400780c */ /* 0x000fe20003f25270 */
[----:B----4-:R-:W-:-:S06]  /*04f0*/  IMAD.WIDE R30, R31, 0x8, R22 ;  /* 0x000000081f1e7825 */ /* 0x010fcc00078e0216 */
[----:B------:R-:W2:Y:S01]  /*0500*/  LDG.E.64 R30, [R30.64] ;  /* 0x000000241e1e7981 */ /* 0x000ea2000c1e1b00 */
[----:B------:R-:W-:Y:S01]  /*0510*/  IADD3 R0, R40, -0x1, RZ ;  /* 0xffffffff28007810 */ /* 0x000fe20007ffe0ff */
[----:B--2---:R0:W1:-:S04]  /*0520*/  DFMA R20, R20, R30, RZ ;  /* 0x0000001e1414722b */ /* 0x00404800000000ff */
[----:B---3--:R0:W2:Y:S01]  /*0530*/  DFMA R24, R30, R24, RZ ;  /* 0x000000181e18722b */ /* 0x0080a200000000ff */
[----:B------:R-:W-:Y:S05]  /*0540*/  @!P1 BRA `(.L_x_29) ;  /* 0x0000013000009947 */ /* 0x000fea0003800000 */
[----:B-1----:R-:W-:Y:S01]  /*0550*/  ISETP.NE.AND P1, PT, R36, 0x2, PT ;  /* 0x000000022400780c */ /* 0x002fe20003f25270 */
[----:B------:R-:W3:Y:S04]  /*0560*/  LDG.E R41, [R38.64+0x4] ;  /* 0x0000042426297981 */ /* 0x000ee8000c1e1900 */
[----:B0-----:R-:W4:Y:S04]  /*0570*/  LDG.E.64 R30, [R28.64+0x10] ;  /* 0x000010241c1e7981 */ /* 0x001f28000c1e1b00 */
[----:B------:R-:W5:Y:S04]  /*0580*/  LDG.E.64 R42, [R26.64+0x10] ;  /* 0x000010241a2a7981 */ /* 0x000f68000c1e1b00 */
[----:B--2---:R-:W2:Y:S04]  /*0590*/  @P1 LDG.E R45, [R38.64+0x8] ;  /* 0x00000824262d1981 */ /* 0x004ea8000c1e1900 */
[----:B------:R-:W4:Y:S04]  /*05a0*/  @P1 LDG.E.64 R46, [R28.64+0x18] ;  /* 0x000018241c2e1981 */ /* 0x000f28000c1e1b00 */
[----:B------:R-:W4:Y:S01]  /*05b0*/  @P1 LDG.E.64 R48, [R26.64+0x18] ;  /* 0x000018241a301981 */ /* 0x000f22000c1e1b00 */
[----:B---3--:R-:W-:-:S06]  /*05c0*/  IMAD.WIDE R40, R41, 0x8, R22 ;  /* 0x0000000829287825 */ /* 0x008fcc00078e0216 */
[----:B------:R-:W4:Y:S01]  /*05d0*/  LDG.E.64 R40, [R40.64] ;  /* 0x0000002428287981 */ /* 0x000f22000c1e1b00 */
[----:B--2---:R-:W-:-:S06]  /*05e0*/  @P1 IMAD.WIDE R44, R45, 0x8, R22 ;  /* 0x000000082d2c1825 */ /* 0x004fcc00078e0216 */
[----:B------:R-:W2:Y:S01]  /*05f0*/  @P1 LDG.E.64 R44, [R44.64] ;  /* 0x000000242c2c1981 */ /* 0x000ea2000c1e1b00 */
[----:B------:R-:W-:Y:S01]  /*0600*/  IMAD.MOV.U32 R0, RZ, RZ, R16 ;  /* 0x000000ffff007224 */ /* 0x000fe200078e0010 */
[----:B------:R-:W-:Y:S01]  /*0610*/  @P1 MOV R0, R32 ;  /* 0x0000002000001202 */ /* 0x000fe20000000f00 */
[----:B----4-:R-:W2:-:S04]  /*0620*/  DFMA R20, R30, R40, R20 ;  /* 0x000000281e14722b */ /* 0x010e880000000014 */
[----:B-----5:R0:W1:Y:S02]  /*0630*/  DFMA R24, R40, R42, R24 ;  /* 0x0000002a2818722b */ /* 0x0200640000000018 */
[C---:B0-----:R-:W-:Y:S02]  /*0640*/  IADD3 R43, R3.reuse, 0x2, RZ ;  /* 0x00000002032b7810 */ /* 0x041fe40007ffe0ff */
[----:B------:R-:W-:Y:S01]  /*0650*/  @P1 IADD3 R43, R3, 0x3, RZ ;  /* 0x00000003032b1810 */ /* 0x000fe20007ffe0ff */
[----:B--2---:R0:W2:-:S04]  /*0660*/  @P1 DFMA R20, R46, R44, R20 ;  /* 0x0000002c2e14122b */ /* 0x0040880000000014 */
[----:B-1----:R0:W1:-:S06]  /*0670*/  @P1 DFMA R24, R44, R48, R24 ;  /* 0x000000302c18122b */ /* 0x00204c0000000018 */
.L_x_29:
[----:B012---:R-:W-:Y:S05]  /*0680*/  @!P0 BRA `(.L_x_30) ;  /* 0x0000027000008947 */ /* 0x007fea0003800000 */
[----:B------:R-:W-:Y:S01]  /*0690*/  BSSY B0, `(.L_x_30) ;  /* 0x0000026000007945 */ /* 0x000fe20003800000 */
[----:B------:R-:W-:-:S04]  /*06a0*/  IADD3 R3, R43, 0x4, RZ ;  /* 0x000000042b037810 */ /* 0x000fc80007ffe0ff */
.L_x_31:
[----:B------:R-:W-:-:S05]  /*06b0*/  IADD3 R61, R3, -0x3, RZ ;  /* 0xfffffffd033d7810 */ /* 0x000fca0007ffe0ff */
[----:B-----5:R-:W-:-:S05]  /*06c0*/  IMAD.WIDE R42, R61, 0x4, R58 ;  /* 0x000000043d2a7825 */ /* 0x020fca00078e023a */
[----:B0-----:R0:W2:Y:S04]  /*06d0*/  LDG.E R29, [R42.64] ;  /* 0x000000242a1d7981 */ /* 0x0010a8000c1e1900 */
[----:B------:R0:W3:Y:S04]  /*06e0*/  LDG.E R41, [R42.64+0x4] ;  /* 0x000004242a297981 */ /* 0x0000e8000c1e1900 */
[----:B------:R0:W4:Y:S04]  /*06f0*/  LDG.E R47, [R42.64+0x8] ;  /* 0x000008242a2f7981 */ /* 0x000128000c1e1900 */
[----:B-1----:R0:W4:Y:S01]  /*0700*/  LDG.E R53, [R42.64+0xc] ;  /* 0x00000c242a357981 */ /* 0x002122000c1e1900 */
[----:B------:R-:W-:-:S04]  /*0710*/  IMAD.WIDE R50, R61, 0x8, R56 ;  /* 0x000000083d327825 */ /* 0x000fc800078e0238 */
[----:B------:R-:W-:Y:S01]  /*0720*/  IMAD.WIDE R60, R61, 0x8, R4 ;  /* 0x000000083d3c7825 */ /* 0x000fe200078e0204 */
[----:B------:R1:W4:Y:S04]  /*0730*/  LDG.E.64 R26, [R50.64] ;  /* 0x00000024321a7981 */ /* 0x000328000c1e1b00 */
[----:B------:R-:W4:Y:S04]  /*0740*/  LDG.E.64 R30, [R60.64] ;  /* 0x000000243c1e7981 */ /* 0x000f28000c1e1b00 */
[----:B------:R1:W4:Y:S04]  /*0750*/  LDG.E.64 R38, [R50.64+0x8] ;  /* 0x0000082432267981 */ /* 0x000328000c1e1b00 */
[----:B0-----:R-:W4:Y:S04]  /*0760*/  LDG.E.64 R42, [R60.64+0x8] ;  /* 0x000008243c2a7981 */ /* 0x001f28000c1e1b00 */
[----:B------:R1:W4:Y:S04]  /*0770*/  LDG.E.64 R44, [R50.64+0x10] ;  /* 0x00001024322c7981 */ /* 0x000328000c1e1b00 */
[----:B------:R-:W4:Y:S04]  /*0780*/  LDG.E.64 R48, [R60.64+0x10] ;  /* 0x000010243c307981 */ /* 0x000f28000c1e1b00 */
[----:B------:R-:W4:Y:S04]  /*0790*/  LDG.E.64 R54, [R60.64+0x18] ;  /* 0x000018243c367981 */ /* 0x000f28000c1e1b00 */
[----:B-1----:R-:W4:Y:S01]  /*07a0*/  LDG.E.64 R50, [R50.64+0x18] ;  /* 0x0000182432327981 */ /* 0x002f22000c1e1b00 */
[----:B--2---:R-:W-:-:S04]  /*07b0*/  IMAD.WIDE R28, R29, 0x8, R22 ;  /* 0x000000081d1c7825 */ /* 0x004fc800078e0216 */
[--C-:B---3--:R-:W-:Y:S02]  /*07c0*/  IMAD.WIDE R40, R41, 0x8, R22.reuse ;  /* 0x0000000829287825 */ /* 0x108fe400078e0216 */
[----:B------:R-:W2:Y:S02]  /*07d0*/  LDG.E.64 R28, [R28.64] ;  /* 0x000000241c1c7981 */ /* 0x000ea4000c1e1b00 */
[--C-:B----4-:R-:W-:Y:S02]  /*07e0*/  IMAD.WIDE R46, R47, 0x8, R22.reuse ;  /* 0x000000082f2e7825 */ /* 0x110fe400078e0216 */
[----:B------:R-:W3:Y:S02]  /*07f0*/  LDG.E.64 R40, [R40.64] ;  /* 0x0000002428287981 */ /* 0x000ee4000c1e1b00 */
[----:B------:R-:W-:Y:S02]  /*0800*/  IMAD.WIDE R52, R53, 0x8, R22 ;  /* 0x0000000835347825 */ /* 0x000fe400078e0216 */
[----:B------:R-:W4:Y:S04]  /*0810*/  LDG.E.64 R46, [R46.64] ;  /* 0x000000242e2e7981 */ /* 0x000f28000c1e1b00 */
[----:B------:R-:W4:Y:S01]  /*0820*/  LDG.E.64 R52, [R52.64] ;  /* 0x0000002434347981 */ /* 0x000f22000c1e1b00 */
[----:B------:R-:W-:-:S04]  /*0830*/  IADD3 R0, R0, -0x4, RZ ;  /* 0xfffffffc00007810 */ /* 0x000fc80007ffe0ff */
[----:B------:R-:W-:Y:S02]  /*0840*/  ISETP.GT.AND P0, PT, R0, RZ, PT ;  /* 0x000000ff0000720c */ /* 0x000fe40003f04270 */
[----:B------:R-:W-:Y:S01]  /*0850*/  IADD3 R3, R3, 0x4, RZ ;  /* 0x0000000403037810 */ /* 0x000fe20007ffe0ff */
[----:B--2---:R-:W3:-:S04]  /*0860*/  DFMA R26, R26, R28, R20 ;  /* 0x0000001c1a1a722b */ /* 0x004ec80000000014 */
[----:B------:R-:W0:-:S04]  /*0870*/  DFMA R30, R28, R30, R24 ;  /* 0x0000001e1c1e722b */ /* 0x000e080000000018 */
[----:B---3--:R-:W4:-:S04]  /*0880*/  DFMA R26, R38, R40, R26 ;  /* 0x00000028261a722b */ /* 0x008f08000000001a */
[----:B0-----:R-:W0:-:S04]  /*0890*/  DFMA R30, R40, R42, R30 ;  /* 0x0000002a281e722b */ /* 0x001e08000000001e */
[----:B----4-:R-:W1:-:S04]  /*08a0*/  DFMA R26, R44, R46, R26 ;  /* 0x0000002e2c1a722b */ /* 0x010e48000000001a */
[----:B0-----:R-:W0:-:S04]  /*08b0*/  DFMA R30, R46, R48, R30 ;  /* 0x000000302e1e722b */ /* 0x001e08000000001e */
[----:B-1----:R1:W2:-:S04]  /*08c0*/  DFMA R20, R50, R52, R26 ;  /* 0x000000343214722b */ /* 0x002288000000001a */
[----:B0-----:R1:W0:Y:S01]  /*08d0*/  DFMA R24, R52, R54, R30 ;  /* 0x000000363418722b */ /* 0x001222000000001e */
[----:B--2---:R-:W-:Y:S05]  /*08e0*/  @P0 BRA `(.L_x_31) ;  /* 0xfffffdc000000947 */ /* 0x004fea000383ffff */
[----:B------:R-:W-:Y:S05]  /*08f0*/  BSYNC B0 ;  /* 0x0000000000007941 */ /* 0x000fea0003800000 */
.L_x_30:
[----:B-----5:R-:W2:Y:S01]  /*0900*/  DFMA R12, R10, -R20, R12 ;  /* 0x800000140a0c722b */ /* 0x020ea2000000000c */
[----:B------:R-:W-:Y:S03]  /*0910*/  BSSY B6, `(.L_x_32) ;  /* 0x0000010000067945 */ /* 0x000fe60003800000 */
[----:B------:R-:W3:-:S04]  /*0920*/  DFMA R4, -R6, R14, 1 ;  /* 0x3ff000000604742b */ /* 0x000ec8000000010e */
[----:B0-2---:R-:W-:-:S04]  /*0930*/  DFMA R8, R8, -R24, R12 ;  /* 0x800000180808722b */ /* 0x005fc8000000000c */
[----:B---3--:R-:W0:-:S06]  /*0940*/  DFMA R4, R14, R4, R14 ;  /* 0x000000040e04722b */ /* 0x008e0c000000000e */
[----:B0-----:R-:W0:Y:S01]  /*0950*/  DMUL R10, R8, R4 ;  /* 0x00000004080a7228 */ /* 0x001e220000000000 */
[----:B------:R-:W-:-:S05]  /*0960*/  FSETP.GEU.AND P1, PT, |R9|, 6.5827683646048100446e-37, PT ;  /* 0x036000000900780b */ /* 0x000fca0003f2e200 */
[----:B0-----:R-:W0:-:S06]  /*0970*/  DFMA R12, -R6, R10, R8 ;  /* 0x0000000a060c722b */ /* 0x001e0c0000000108 */
[----:B0-----:R-:W0:-:S10]  /*0980*/  DFMA R4, R4, R12, R10 ;  /* 0x0000000c0404722b */ /* 0x001e14000000000a */
[----:B0-----:R-:W-:-:S05]  /*0990*/  FFMA R0, RZ, R7, R5 ;  /* 0x00000007ff007223 */ /* 0x001fca0000000005 */
[----:B------:R-:W-:-:S13]  /*09a0*/  FSETP.GT.AND P0, PT, |R0|, 1.469367938527859385e-39, PT ;  /* 0x001000000000780b */ /* 0x000fda0003f04200 */
[----:B------:R-:W-:Y:S05]  /*09b0*/  @P0 BRA P1, `(.L_x_0) ;  /* 0x0000005000000947 */ /* 0x000fea0000800000 */
[----:B------:R-:W-:Y:S01]  /*09c0*/  IMAD.MOV.U32 R4, RZ, RZ, R8 ;  /* 0x000000ffff047224 */ /* 0x000fe200078e0008 */
[----:B------:R-:W-:Y:S01]  /*09d0*/  MOV R20, 32@lo((_37header_files_fractional_step_solver_c_FS_update_boundary_pressure_vectorised_2d_526_gpu + .L_x_0@srel)) ;  /* 0x0000000000147802 */ /* 0x000fe20000000f00 */
[----:B------:R-:W-:Y:S01]  /*09e0*/  IMAD.MOV.U32 R5, RZ, RZ, R9 ;  /* 0x000000ffff057224 */ /* 0x000fe200078e0009 */
[----:B------:R-:W-:-:S05]  /*09f0*/  MOV R21, 32@hi((_37header_files_fractional_step_solver_c_FS_update_boundary_pressure_vectorised_2d_526_gpu + .L_x_0@srel)) ;  /* 0x0000000000157802 */ /* 0x000fca0000000f00 */
[----:B-1----:R-:W-:Y:S05]  /*0a00*/  CALL.ABS.NOINC `(__cuda_sm20_div_rn_f64_full) ;  /* 0x0000000000007943 */ /* 0x002fea0003c00000 */
.L_x_0:
[----:B------:R-:W-:Y:S05]  /*0a10*/  BSYNC B6 ;  /* 0x0000000000067941 */ /* 0x000fea0003800000 */
.L_x_32:
[----:B------:R-:W-:-:S04]  /*0a20*/  IADD3 R6, P0, R22, R35, RZ ;  /* 0x0000002316067210 */ /* 0x000fc80007f1e0ff */
[----:B------:R-:W-:-:S05]  /*0a30*/  IADD3.X R7, R23, R37, RZ, P0, !PT ;  /* 0x0000002517077210 */ /* 0x000fca00007fe4ff */
[----:B------:R-:W2:Y:S01]  /*0a40*/  LDG.E.64 R8, [R6.64] ;  /* 0x0000002406087981 */ /* 0x000ea2000c1e1b00 */
[----:B------:R-:W2:-:S06]  /*0a50*/  DMUL R4, R4, 0.5 ;  /* 0x3fe0000004047828 */ /* 0x000e8c0000000000 */
[----:B--2---:R-:W0:-:S07]  /*0a60*/  DFMA R4, R8, 0.5, R4 ;  /* 0x3fe000000804782b */ /* 0x004e0e0000000004 */
[----:B0-----:R0:W-:Y:S04]  /*0a70*/  STG.E.64 [R6.64], R4 ;  /* 0x0000000406007986 */ /* 0x0011e8000c101b24 */
.L_x_28:
[----:B------:R-:W-:Y:S05]  /*0a80*/  BSYNC B7 ;  /* 0x0000000000077941 */ /* 0x000fea0003800000 */
.L_x_27:
[----:B------:R-:W-:Y:S02]  /*0a90*/  ISETP.NE.AND P0, PT, R34, RZ, PT ;  /* 0x000000ff2200720c */ /* 0x000fe40003f05270 */
[----:B------:R-:W-:-:S11]  /*0aa0*/  IADD3 R17, R17, UR38, RZ ;  /* 0x0000002611117c10 */ /* 0x000fd6000fffe0ff */
[----:B------:R-:W-:Y:S05]  /*0ab0*/  @P0 BRA `(.L_x_33) ;  /* 0xfffff6b000000947 */ /* 0x000fea000383ffff */
[----:B------:R-:W-:Y:S05]  /*0ac0*/  EXIT ;  /* 0x000000000000794d */ /* 0x000fea0003800000 */
.L_x_26:
[----:B------:R-:W-:Y:S02]  /*0ad0*/  MOV R16, R2 ;  /* 0x0000000200107202 */ /* 0x000fe40000000f00 */
.L_x_37:
[----:B------:R-:W-:Y:S01]  /*0ae0*/  ISETP.GT.AND P0, PT, R2, R17, PT ;  /* 0x000000110200720c */ /* 0x000fe20003f04270 */
[----:B------:R-:W-:Y:S01]  /*0af0*/  BSSY B7, `(.L_x_34) ;  /* 0x000003f000077945 */ /* 0x000fe20003800000 */
[----:B------:R-:W-:-:S04]  /*0b00*/  IADD3 R16, R16, -UR38, RZ ;  /* 0x8000002610107c10 */ /* 0x000fc8000fffe0ff */
[----:B------:R-:W-:-:S04]  /*0b10*/  ISETP.GT.AND P1, PT, R16, RZ, PT ;  /* 0x000000ff1000720c */ /* 0x000fc80003f24270 */
[----:B------:R-:W-:-:S03]  /*0b20*/  P2R R34, PR, RZ, 0x2 ;  /* 0x00000002ff227803 */ /* 0x000fc60000000000 */
[----:B0-----:R-:W-:Y:S05]  /*0b30*/  @!P0 BRA `(.L_x_35) ;  /* 0x000003a000008947 */ /* 0x001fea0003800000 */
[----:B------:R-:W2:Y:S04]  /*0b40*/  LDG.E.64.CONSTANT R8, [R18.64+0x4c] ;  /* 0x00004c2412087981 */ /* 0x000ea8000c1e9b00 */
[----:B------:R-:W3:Y:S04]  /*0b50*/  LDG.E.64.CONSTANT R4, [R18.64+0x44] ;  /* 0x0000442412047981 */ /* 0x000ee8000c1e9b00 */
[----:B------:R-:W4:Y:S04]  /*0b60*/  LDG.E.64.CONSTANT R10, [R18.64+0xa4] ;  /* 0x0000a424120a7981 */ /* 0x000f28000c1e9b00 */
[----:B------:R-:W5:Y:S01]  /*0b70*/  LDG.E.64.CONSTANT R14, [R18.64+0x9c] ;  /* 0x00009c24120e7981 */ /* 0x000f62000c1e9b00 */
[----:B------:R-:W-:-:S02]  /*0b80*/  IMAD.MOV.U32 R6, RZ, RZ, c[0x0][0x170] ;  /* 0x00005c00ff067624 */ /* 0x000fc400078e00ff */
[----:B------:R-:W-:-:S06]  /*0b90*/  IMAD.MOV.U32 R7, RZ, RZ, c[0x0][0x174] ;  /* 0x00005d00ff077624 */ /* 0x000fcc00078e00ff */
[----:B------:R-:W5:Y:S01]  /*0ba0*/  LDG.E.64.CONSTANT R6, [R6.64+0x78] ;  /* 0x0000782406067981 */ /* 0x000f62000c1e9b00 */
[--C-:B------:R-:W-:Y:S01]  /*0bb0*/  SHF.R.S64 R32, RZ, 0x1d, R17.reuse ;  /* 0x0000001dff207819 */ /* 0x100fe20000001011 */
[----:B------:R-:W-:Y:S01]  /*0bc0*/  IMAD R3, R17, c[0x0][0x178], RZ ;  /* 0x00005e0011037a24 */ /* 0x000fe200078e02ff */
[----:B------:R-:W-:Y:S02]  /*0bd0*/  SHF.R.S32.HI R33, RZ, 0x1d, R17 ;  /* 0x0000001dff217819 */ /* 0x000fe40000011411 */
[-C--:B--2---:R-:W-:Y:S02]  /*0be0*/  IADD3 R12, P1, R8, R32.reuse, RZ ;  /* 0x00000020080c7210 */ /* 0x084fe40007f3e0ff */
[----:B---3--:R-:W-:Y:S02]  /*0bf0*/  IADD3 R8, P0, R4, R32, RZ ;  /* 0x0000002004087210 */ /* 0x008fe40007f1e0ff */
[----:B------:R-:W-:Y:S01]  /*0c00*/  IADD3.X R13, R9, R33, RZ, P1, !PT ;  /* 0x00000021090d7210 */ /* 0x000fe20000ffe4ff */
[----:B----4-:R-:W-:-:S04]  /*0c10*/  IMAD.WIDE R10, R3, 0x8, R10 ;  /* 0x00000008030a7825 */ /* 0x010fc800078e020a */
[----:B------:R-:W-:Y:S01]  /*0c20*/  IMAD.X R9, R5, 0x1, R33, P0 ;  /* 0x0000000105097824 */ /* 0x000fe200000e0621 */
[----:B------:R-:W2:Y:S01]  /*0c30*/  LDG.E.64 R12, [R12.64] ;  /* 0x000000240c0c7981 */ /* 0x000ea2000c1e1b00 */
[----:B-----5:R-:W-:-:S03]  /*0c40*/  IMAD.WIDE R4, R3, 0x8, R14 ;  /* 0x0000000803047825 */ /* 0x020fc600078e020e */
[----:B------:R-:W2:Y:S04]  /*0c50*/  LDG.E.64 R10, [R10.64] ;  /* 0x000000240a0a7981 */ /* 0x000ea8000c1e1b00 */
[----:B------:R-:W3:Y:S04]  /*0c60*/  LDG.E.64 R4, [R4.64] ;  /* 0x0000002404047981 */ /* 0x000ee8000c1e1b00 */
[----:B------:R-:W3:Y:S01]  /*0c70*/  LDG.E.64 R8, [R8.64] ;  /* 0x0000002408087981 */ /* 0x000ee2000c1e1b00 */
[----:B------:R-:W-:-:S05]  /*0c80*/  IADD3 R14, P0, R6, R32, RZ ;  /* 0x00000020060e7210 */ /* 0x000fca0007f1e0ff */
[----:B------:R-:W-:-:S06]  /*0c90*/  IMAD.X R15, R7, 0x1, R33, P0 ;  /* 0x00000001070f7824 */ /* 0x000fcc00000e0621 */
[----:B------:R-:W4:Y:S01]  /*0ca0*/  LDG.E.64 R14, [R14.64] ;  /* 0x000000240e0e7981 */ /* 0x000f22000c1e1b00 */
[----:B------:R-:W-:Y:S01]  /*0cb0*/  MOV R20, 0x1 ;  /* 0x0000000100147802 */ /* 0x000fe20000000f00 */
[----:B------:R-:W-:Y:S01]  /*0cc0*/  IMAD.MOV.U32 R22, RZ, RZ, c[0x0][0x170] ;  /* 0x00005c00ff167624 */ /* 0x000fe200078e00ff */
[----:B------:R-:W-:Y:S04]  /*0cd0*/  BSSY B6, `(.L_x_36) ;  /* 0x0000019000067945 */ /* 0x000fe80003800000 */
[----:B------:R-:W-:-:S04]  /*0ce0*/  IADD3 R22, P1, R22, 0x78, RZ ;  /* 0x0000007816167810 */ /* 0x000fc80007f3e0ff */
[----:B------:R-:W-:Y:S01]  /*0cf0*/  IADD3.X R23, RZ, c[0x0][0x174], RZ, P1, !PT ;  /* 0x00005d00ff177a10 */ /* 0x000fe20000ffe4ff */
[----:B--2---:R-:W3:-:S06]  /*0d00*/  DMUL R6, R10, R12 ;  /* 0x0000000c0a067228 */ /* 0x004ecc0000000000 */
[----:B---3--:R-:W0:-:S06]  /*0d10*/  DFMA R6, R4, R8, R6 ;  /* 0x000000080406722b */ /* 0x008e0c0000000006 */
[----:B0-----:R-:W0:Y:S02]  /*0d20*/  MUFU.RCP64H R21, R7 ;  /* 0x0000000700157308 */ /* 0x001e240000001800 */
[----:B0-----:R-:W0:-:S06]  /*0d30*/  DFMA R10, -R6, R20, 1 ;  /* 0x3ff00000060a742b */ /* 0x001e0c0000000114 */
[----:B0-----:R-:W0:-:S06]  /*0d40*/  DFMA R10, R10, R10, R10 ;  /* 0x0000000a0a0a722b */ /* 0x001e0c000000000a */
[----:B0-----:R-:W0:-:S04]  /*0d50*/  DFMA R10, R20, R10, R20 ;  /* 0x0000000a140a722b */ /* 0x001e080000000014 */
[----:B----4-:R-:W1:-:S04]  /*0d60*/  DFMA R8, -RZ, R8, R14 ;  /* 0x00000008ff08722b */ /* 0x010e48000000010e */
[----:B0-----:R-:W0:-:S04]  /*0d70*/  DFMA R4, -R6, R10, 1 ;  /* 0x3ff000000604742b */ /* 0x001e08000000010a */
[----:B-1----:R-:W-:-:S04]  /*0d80*/  DFMA R8, -RZ, R12, R8 ;  /* 0x0000000cff08722b */ /* 0x002fc80000000108 */
[----:B0-----:R-:W0:-:S06]  /*0d90*/  DFMA R4, R10, R4, R10 ;  /* 0x000000040a04722b */ /* 0x001e0c000000000a */
[----:B0-----:R-:W0:-:S06]  /*0da0*/  DMUL R10, R8, R4 ;  /* 0x00000004080a7228 */ /* 0x001e0c0000000000 */
[----:B0-----:R-:W0:-:S06]  /*0db0*/  DFMA R12, -R6, R10, R8 ;  /* 0x0000000a060c722b */ /* 0x001e0c0000000108 */
[----:B0-----:R-:W0:Y:S01]  /*0dc0*/  DFMA R4, R4, R12, R10 ;  /* 0x0000000c0404722b */ /* 0x001e22000000000a */
[----:B------:R-:W-:-:S09]  /*0dd0*/  FSETP.GEU.AND P2, PT, |R9|, 6.5827683646048100446e-37, PT ;  /* 0x036000000900780b */ /* 0x000fd20003f4e200 */
[----:B0-----:R-:W-:-:S05]  /*0de0*/  FFMA R0, RZ, R7, R5 ;  /* 0x00000007ff007223 */ /* 0x001fca0000000005 */
[----:B------:R-:W-:-:S13]  /*0df0*/  FSETP.GT.AND P0, PT, |R0|, 1.469367938527859385e-39, PT ;  /* 0x001000000000780b */ /* 0x000fda0003f04200 */
[----:B------:R-:W-:Y:S05]  /*0e00*/  @P0 BRA P2, `(.L_x_1) ;  /* 0x0000005000000947 */ /* 0x000fea0001000000 */
[----:B------:R-:W-:Y:S01]  /*0e10*/  IMAD.MOV.U32 R4, RZ, RZ, R8 ;  /* 0x000000ffff047224 */ /* 0x000fe200078e0008 */
[----:B------:R-:W-:Y:S01]  /*0e20*/  MOV R20, 32@lo((_37header_files_fractional_step_solver_c_FS_update_boundary_pressure_vectorised_2d_526_gpu + .L_x_1@srel)) ;  /* 0x0000000000147802 */ /* 0x000fe20000000f00 */
[----:B------:R-:W-:Y:S01]  /*0e30*/  IMAD.MOV.U32 R5, RZ, RZ, R9 ;  /* 0x000000ffff057224 */ /* 0x000fe200078e0009 */
[----:B------:R-:W-:-:S05]  /*0e40*/  MOV R21, 32@hi((_37header_files_fractional_step_solver_c_FS_update_boundary_pressure_vectorised_2d_526_gpu + .L_x_1@srel)) ;  /* 0x0000000000157802 */ /* 0x000fca0000000f00 */
[----:B------:R-:W-:Y:S05]  /*0e50*/  CALL.ABS.NOINC `(__cuda_sm20_div_rn_f64_full) ;  /* 0x0000000000007943 */ /* 0x000fea0003c00000 */
.L_x_1:
[----:B------:R-:W-:Y:S05]  /*0e60*/  BSYNC B6 ;  /* 0x0000000000067941 */ /* 0x000fea0003800000 */
.L_x_36:
[----:B------:R-:W2:Y:S02]  /*0e70*/  LDG.E.64.CONSTANT R22, [R22.64+-0x60] ;  /* 0xffffa02416167981 */ /* 0x000ea4000c1e9b00 */
[----:B--2---:R-:W-:-:S04]  /*0e80*/  IADD3 R32, P0, R22, R32, RZ ;  /* 0x0000002016207210 */ /* 0x004fc80007f1e0ff */
[----:B------:R-:W-:-:S05]  /*0e90*/  IADD3.X R33, R23, R33, RZ, P0, !PT ;  /* 0x0000002117217210 */ /* 0x000fca00007fe4ff */
[----:B------:R-:W2:Y:S01]  /*0ea0*/  LDG.E.64 R6, [R32.64] ;  /* 0x0000002420067981 */ /* 0x000ea2000c1e1b00 */
[----:B------:R-:W2:-:S06]  /*0eb0*/  DMUL R4, R4, 0.5 ;  /* 0x3fe0000004047828 */ /* 0x000e8c0000000000 */
[----:B--2---:R-:W0:-:S07]  /*0ec0*/  DFMA R4, R6, 0.5, R4 ;  /* 0x3fe000000604782b */ /* 0x004e0e0000000004 */
[----:B0-----:R0:W-:Y:S04]  /*0ed0*/  STG.E.64 [R32.64], R4 ;  /* 0x0000000420007986 */ /* 0x0011e8000c101b24 */
.L_x_35:
[----:B------:R-:W-:Y:S05]  /*0ee0*/  BSYNC B7 ;  /* 0x0000000000077941 */ /* 0x000fea0003800000 */
.L_x_34:
[----:B------:R-:W-:Y:S02]  /*0ef0*/  ISETP.NE.AND P0, PT, R34, RZ, PT ;  /* 0x000000ff2200720c */ /* 0x000fe40003f05270 */
[----:B------:R-:W-:-:S11]  /*0f00*/  IADD3 R17, R17, UR38, RZ ;  /* 0x0000002611117c10 */ /* 0x000fd6000fffe0ff */
[----:B------:R-:W-:Y:S05]  /*0f10*/  @P0 BRA `(.L_x_37) ;  /* 0xfffffbc000000947 */ /* 0x000fea000383ffff */
[----:B------:R-:W-:Y:S05]  /*0f20*/  EXIT ;  /* 0x000000000000794d */ /* 0x000fea0003800000 */
.L_x_38:
        /* <DEDUP_REMOVED lines=13> */
.L_x_331:


//--------------------- .text._37header_files_fractional_step_solver_c_FS_update_boundary_pressure_vectorised_502_gpu --------------------------
	.section	.text._37header_files_fractional_step_solver_c_FS_update_boundary_pressure_vectorised_502_gpu,"ax",@progbits
	.sectioninfo	@"SHI_REGISTERS=80"
	.align	128
        .global         _37header_files_fractional_step_solver_c_FS_update_boundary_pressure_vectorised_502_gpu
        .type           _37header_files_fractional_step_solver_c_FS_update_boundary_pressure_vectorised_502_gpu,@function
        .size           _37header_files_fractional_step_solver_c_FS_update_boundary_pressure_vectorised_502_gpu,(.L_x_332 - _37header_files_fractional_step_solver_c_FS_update_boundary_pressure_vectorised_502_gpu)
        .other          _37header_files_fractional_step_solver_c_FS_update_boundary_pressure_vectorised_502_gpu,@"STO_CUDA_ENTRY STV_DEFAULT"
_37header_files_fractional_step_solver_c_FS_update_boundary_pressure_vectorised_502_gpu:
.text._37header_files_fractional_step_solver_c_FS_update_boundary_pressure_vectorised_502_gpu:
        /* <DEDUP_REMOVED lines=23> */
.L_x_46:
[----:B------:R-:W-:Y:S01]  /*0170*/  ISETP.GT.AND P0, PT, R2, R17, PT ;  /* 0x000000110200720c */ /* 0x000fe20003f04270 */
[----:B------:R-:W-:-:S12]  /*0180*/  BSSY B7, `(.L_x_40) ;  /* 0x00000a6000077945 */ /* 0x000fd80003800000 */
[----:B0-2---:R-:W-:Y:S05]  /*0190*/  @!P0 BRA `(.L_x_41) ;  /* 0x00000a4000008947 */ /* 0x005fea0003800000 */
[----:B------:R-:W2:Y:S04]  /*01a0*/  LDG.E.64.CONSTANT R6, [R32.64+0x4c] ;  /* 0x00004c2420067981 */ /* 0x000ea8000c1e9b00 */
[----:B------:R-:W3:Y:S04]  /*01b0*/  LDG.E.64.CONSTANT R24, [R32.64+0xa4] ;  /* 0x0000a42420187981 */ /* 0x000ee8000c1e9b00 */
[----:B------:R-:W4:Y:S04]  /*01c0*/  LDG.E.64.CONSTANT R4, [R32.64+0x44] ;  /* 0x0000442420047981 */ /* 0x000f28000c1e9b00 */
[----:B------:R-:W4:Y:S04]  /*01d0*/  LDG.E.64.CONSTANT R20, [R32.64+0x9c] ;  /* 0x00009c2420147981 */ /* 0x000f28000c1e9b00 */
[----:B------:R-:W4:Y:S04]  /*01e0*/  LDG.E.64.CONSTANT R8, [R32.64+0x54] ;  /* 0x0000542420087981 */ /* 0x000f28000c1e9b00 */
[----:B------:R-:W4:Y:S01]  /*01f0*/  LDG.E.64.CONSTANT R14, [R32.64+0xac] ;  /* 0x0000ac24200e7981 */ /* 0x000f22000c1e9b00 */
[----:B------:R-:W-:Y:S01]  /*0200*/  IMAD.MOV.U32 R30, RZ, RZ, c[0x0][0x170] ;  /* 0x00005c00ff1e7624 */ /* 0x000fe200078e00ff */
[----:B------:R-:W-:-:S02]  /*0210*/  SHF.R.S64 R22, RZ, 0x1d, R17 ;  /* 0x0000001dff167819 */ /* 0x000fc40000001011 */
[----:B------:R-:W-:Y:S01]  /*0220*/  SHF.R.S32.HI R23, RZ, 0x1d, R17 ;  /* 0x0000001dff177819 */ /* 0x000fe20000011411 */
[----:B------:R-:W-:Y:S01]  /*0230*/  IMAD R3, R17, c[0x0][0x178], RZ ;  /* 0x00005e0011037a24 */ /* 0x000fe200078e02ff */
[----:B------:R-:W-:Y:S01]  /*0240*/  IADD3 R30, P0, R30, 0x18, RZ ;  /* 0x000000181e1e7810 */ /* 0x000fe20007f1e0ff */
[----:B------:R-:W-:Y:S01]  /*0250*/  IMAD.MOV.U32 R35, RZ, RZ, c[0x0][0x174] ;  /* 0x00005d00ff237624 */ /* 0x000fe200078e00ff */
[----:B------:R-:W-:Y:S01]  /*0260*/  MOV R34, c[0x0][0x170] ;  /* 0x00005c0000227a02 */ /* 0x000fe20000000f00 */
[----:B------:R0:W5:Y:S02]  /*0270*/  LDG.E.64.CONSTANT R72, [R32.64+0x84] ;  /* 0x0000842420487981 */ /* 0x000164000c1e9b00 */
[----:B------:R-:W-:-:S03]  /*0280*/  IMAD.X R31, RZ, RZ, c[0x0][0x174], P0 ;  /* 0x00005d00ff1f7624 */ /* 0x000fc600000e06ff */
[----:B------:R-:W5:Y:S04]  /*0290*/  LDG.E.64.CONSTANT R34, [R34.64+0x18] ;  /* 0x0000182422227981 */ /* 0x000f68000c1e9b00 */
[----:B------:R-:W4:Y:S01]  /*02a0*/  LDG.E.64.CONSTANT R30, [R30.64+0x60] ;  /* 0x000060241e1e7981 */ /* 0x000f22000c1e9b00 */
[----:B--2---:R-:W-:Y:S01]  /*02b0*/  IADD3 R12, P1, R6, R22, RZ ;  /* 0x00000016060c7210 */ /* 0x004fe20007f3e0ff */
[----:B---3--:R-:W-:-:S04]  /*02c0*/  IMAD.WIDE R40, R3, 0x8, R24 ;  /* 0x0000000803287825 */ /* 0x008fc800078e0218 */
[----:B------:R-:W-:Y:S01]  /*02d0*/  IMAD.X R13, R7, 0x1, R23, P1 ;  /* 0x00000001070d7824 */ /* 0x000fe200008e0617 */
[-C--:B----4-:R-:W-:Y:S01]  /*02e0*/  IADD3 R10, P0, R4, R22.reuse, RZ ;  /* 0x00000016040a7210 */ /* 0x090fe20007f1e0ff */
[----:B------:R-:W2:Y:S01]  /*02f0*/  LDG.E.64 R26, [R40.64] ;  /* 0x00000024281a7981 */ /* 0x000ea2000c1e1b00 */
[----:B------:R-:W-:Y:S02]  /*0300*/  IMAD.WIDE R44, R3, 0x8, R20 ;  /* 0x00000008032c7825 */ /* 0x000fe400078e0214 */
[----:B------:R-:W-:Y:S01]  /*0310*/  IADD3.X R11, R5, R23, RZ, P0, !PT ;  /* 0x00000017050b7210 */ /* 0x000fe200007fe4ff */
[----:B------:R-:W2:Y:S01]  /*0320*/  LDG.E.64 R12, [R12.64] ;  /* 0x000000240c0c7981 */ /* 0x000ea2000c1e1b00 */
[----:B------:R-:W-:-:S03]  /*0330*/  IADD3 R8, P0, R8, R22, RZ ;  /* 0x0000001608087210 */ /* 0x000fc60007f1e0ff */
[----:B------:R-:W3:Y:S01]  /*0340*/  LDG.E.64 R6, [R44.64] ;  /* 0x000000242c067981 */ /* 0x000ee2000c1e1b00 */
[----:B------:R-:W-:-:S03]  /*0350*/  IMAD.WIDE R42, R3, 0x8, R14 ;  /* 0x00000008032a7825 */ /* 0x000fc600078e020e */
[----:B------:R-:W3:Y:S01]  /*0360*/  LDG.E.64 R10, [R10.64] ;  /* 0x000000240a0a7981 */ /* 0x000ee2000c1e1b00 */
[----:B------:R-:W-:-:S03]  /*0370*/  IMAD.X R9, R9, 0x1, R23, P0 ;  /* 0x0000000109097824 */ /* 0x000fc600000e0617 */
[----:B------:R-:W4:Y:S04]  /*0380*/  LDG.E.64 R28, [R42.64] ;  /* 0x000000242a1c7981 */ /* 0x000f28000c1e1b00 */
[----:B------:R-:W4:Y:S01]  /*0390*/  LDG.E.64 R8, [R8.64] ;  /* 0x0000002408087981 */ /* 0x000f22000c1e1b00 */
[----:B------:R-:W-:-:S05]  /*03a0*/  IADD3 R4, P0, R30, R22, RZ ;  /* 0x000000161e047210 */ /* 0x000fca0007f1e0ff */
[----:B------:R-:W-:-:S06]  /*03b0*/  IMAD.X R5, R31, 0x1, R23, P0 ;  /* 0x000000011f057824 */ /* 0x000fcc00000e0617 */
[----:B------:R-:W5:Y:S01]  /*03c0*/  LDG.E.64 R4, [R4.64] ;  /* 0x0000002404047981 */ /* 0x000f62000c1e1b00 */
[----:B------:R-:W-:-:S05]  /*03d0*/  IMAD.MOV.U32 R52, RZ, RZ, c[0x0][0x160] ;  /* 0x00005800ff347624 */ /* 0x000fca00078e00ff */
[C---:B------:R-:W-:Y:S02]  /*03e0*/  LOP3.LUT P0, R50, R52.reuse, 0x3, RZ, 0xc0, !PT ;  /* 0x0000000334327812 */ /* 0x040fe4000780c0ff */
[----:B------:R-:W-:Y:S01]  /*03f0*/  IADD3 R0, R52, -0x1, RZ ;  /* 0xffffffff34007810 */ /* 0x000fe20007ffe0ff */
[----:B------:R-:W-:Y:S01]  /*0400*/  CS2R R30, SRZ ;  /* 0x00000000001e7805 */ /* 0x000fe2000001ff00 */
[----:B------:R-:W-:Y:S01]  /*0410*/  CS2R R36, SRZ ;  /* 0x0000000000247805 */ /* 0x000fe2000001ff00 */
[----:B------:R-:W-:Y:S01]  /*0420*/  CS2R R38, SRZ ;  /* 0x0000000000267805 */ /* 0x000fe2000001ff00 */
[----:B------:R-:W-:Y:S01]  /*0430*/  ISETP.GE.U32.AND P1, PT, R0, 0x3, PT ;  /* 0x000000030000780c */ /* 0x000fe20003f26070 */
[----:B------:R-:W-:Y:S01]  /*0440*/  IMAD.MOV.U32 R0, RZ, RZ, c[0x0][0x160] ;  /* 0x00005800ff007624 */ /* 0x000fe200078e00ff */
[----:B------:R-:W-:Y:S01]  /*0450*/  MOV R51, R3 ;  /* 0x0000000300337202 */ /* 0x000fe20000000f00 */
[----:B--2---:R-:W3:-:S06]  /*0460*/  DMUL R26, R26, R12 ;  /* 0x0000000c1a1a7228 */ /* 0x004ecc0000000000 */
[----:B---3--:R-:W4:-:S06]  /*0470*/  DFMA R6, R6, R10, R26 ;  /* 0x0000000a0606722b */ /* 0x008f0c000000001a */
[----:B----4-:R-:W1:-:S06]  /*0480*/  DFMA R6, R28, R8, R6 ;  /* 0x000000081c06722b */ /* 0x010e4c0000000006 */
[----:B-1----:R-:W1:Y:S01]  /*0490*/  MUFU.RCP64H R27, R7 ;  /* 0x00000007001b7308 */ /* 0x002e620000001800 */
[----:B------:R-:W-:-:S06]  /*04a0*/  MOV R26, 0x1 ;  /* 0x00000001001a7802 */ /* 0x000fcc0000000f00 */
[----:B-1----:R-:W1:-:S06]  /*04b0*/  DFMA R28, -R6, R26, 1 ;  /* 0x3ff00000061c742b */ /* 0x002e4c000000011a */
[----:B-1----:R-:W1:Y:S01]  /*04c0*/  DFMA R28, R28, R28, R28 ;  /* 0x0000001c1c1c722b */ /* 0x002e62000000001c */
[----:B------:R-:W-:Y:S05]  /*04d0*/  @!P0 BRA `(.L_x_42) ;  /* 0x0000025000008947 */ /* 0x000fea0003800000 */
[----:B0-----:R-:W-:Y:S01]  /*04e0*/  IADD3 R51, R3, 0x1, RZ ;  /* 0x0000000103337810 */ /* 0x001fe20007ffe0ff */
[----:B------:R-:W2:Y:S04]  /*04f0*/  LDG.E.64 R30, [R44.64+0x8] ;  /* 0x000008242c1e7981 */ /* 0x000ea8000c1e1b00 */
[----:B-----5:R-:W-:Y:S01]  /*0500*/  IMAD.WIDE R46, R51, 0x4, R72 ;  /* 0x00000004332e7825 */ /* 0x020fe200078e0248 */
[----:B------:R-:W3:Y:S04]  /*0510*/  LDG.E.64 R36, [R40.64+0x8] ;  /* 0x0000082428247981 */ /* 0x000ee8000c1e1b00 */
[----:B------:R-:W4:Y:S04]  /*0520*/  LDG.E R49, [R46.64] ;  /* 0x000000242e317981 */ /* 0x000f28000c1e1900 */
[----:B------:R-:W2:Y:S01]  /*0530*/  LDG.E.64 R38, [R42.64+0x8] ;  /* 0x000008242a267981 */ /* 0x000ea2000c1e1b00 */
[----:B------:R-:W-:Y:S01]  /*0540*/  ISETP.NE.AND P0, PT, R50, 0x1, PT ;  /* 0x000000013200780c */ /* 0x000fe20003f05270 */
[----:B----4-:R-:W-:-:S06]  /*0550*/  IMAD.WIDE R48, R49, 0x8, R34 ;  /* 0x0000000831307825 */ /* 0x010fcc00078e0222 */
[----:B------:R-:W2:Y:S01]  /*0560*/  LDG.E.64 R48, [R48.64] ;  /* 0x0000002430307981 */ /* 0x000ea2000c1e1b00 */
[----:B------:R-:W-:Y:S01]  /*0570*/  IADD3 R0, R52, -0x1, RZ ;  /* 0xffffffff34007810 */ /* 0x000fe20007ffe0ff */
[----:B--2---:R0:W2:-:S04]  /*0580*/  DFMA R30, R30, R48, RZ ;  /* 0x000000301e1e722b */ /* 0x00408800000000ff */
[----:B---3--:R0:W3:-:S04]  /*0590*/  DFMA R36, R48, R36, RZ ;  /* 0x000000243024722b */ /* 0x0080c800000000ff */
[----:B------:R0:W4:Y:S01]  /*05a0*/  DFMA R38, R48, R38, RZ ;  /* 0x000000263026722b */ /* 0x00012200000000ff */
[----:B------:R-:W-:Y:S05]  /*05b0*/  @!P0 BRA `(.L_x_42) ;  /* 0x0000017000008947 */ /* 0x000fea0003800000 */
[----:B--23--:R-:W-:Y:S01]  /*05c0*/  ISETP.NE.AND P0, PT, R50, 0x2, PT ;  /* 0x000000023200780c */ /* 0x00cfe20003f05270 */
[----:B0-----:R-:W2:Y:S04]  /*05d0*/  LDG.E R49, [R46.64+0x4] ;  /* 0x000004242e317981 */ /* 0x001ea8000c1e1900 */
[----:B------:R-:W3:Y:S04]  /*05e0*/  LDG.E.64 R50, [R44.64+0x10] ;  /* 0x000010242c327981 */ /* 0x000ee8000c1e1b00 */
[----:B------:R-:W5:Y:S04]  /*05f0*/  LDG.E.64 R52, [R40.64+0x10] ;  /* 0x0000102428347981 */ /* 0x000f68000c1e1b00 */
[----:B----4-:R-:W4:Y:S04]  /*0600*/  @P0 LDG.E R57, [R46.64+0x8] ;  /* 0x000008242e390981 */ /* 0x010f28000c1e1900 */
[----:B------:R-:W3:Y:S04]  /*0610*/  LDG.E.64 R54, [R42.64+0x10] ;  /* 0x000010242a367981 */ /* 0x000ee8000c1e1b00 */
[----:B------:R-:W3:Y:S04]  /*0620*/  @P0 LDG.E.64 R58, [R44.64+0x18] ;  /* 0x000018242c3a0981 */ /* 0x000ee8000c1e1b00 */
[----:B------:R-:W3:Y:S04]  /*0630*/  @P0 LDG.E.64 R60, [R40.64+0x18] ;  /* 0x00001824283c0981 */ /* 0x000ee8000c1e1b00 */
[----:B------:R-:W3:Y:S01]  /*0640*/  @P0 LDG.E.64 R62, [R42.64+0x18] ;  /* 0x000018242a3e0981 */ /* 0x000ee2000c1e1b00 */
[----:B--2---:R-:W-:-:S06]  /*0650*/  IMAD.WIDE R48, R49, 0x8, R34 ;  /* 0x0000000831307825 */ /* 0x004fcc00078e0222 */
[----:B------:R-:W3:Y:S01]  /*0660*/  LDG.E.64 R48, [R48.64] ;  /* 0x0000002430307981 */ /* 0x000ee2000c1e1b00 */
[----:B----4-:R-:W-:-:S06]  /*0670*/  @P0 IMAD.WIDE R56, R57, 0x8, R34 ;  /* 0x0000000839380825 */ /* 0x010fcc00078e0222 */
[----:B------:R-:W2:Y:S01]  /*0680*/  @P0 LDG.E.64 R56, [R56.64] ;  /* 0x0000002438380981 */ /* 0x000ea2000c1e1b00 */
[----:B------:R-:W-:Y:S01]  /*0690*/  IMAD.MOV.U32 R0, RZ, RZ, R16 ;  /* 0x000000ffff007224 */ /* 0x000fe200078e0010 */
[----:B------:R-:W-:Y:S01]  /*06a0*/  @P0 MOV R0, R18 ;  /* 0x0000001200000202 */ /* 0x000fe20000000f00 */
[----:B---3--:R0:W2:-:S04]  /*06b0*/  DFMA R30, R50, R48, R30 ;  /* 0x00000030321e722b */ /* 0x008088000000001e */
[----:B-----5:R-:W3:-:S04]  /*06c0*/  DFMA R36, R48, R52, R36 ;  /* 0x000000343024722b */ /* 0x020ec80000000024 */
[----:B------:R-:W4:Y:S01]  /*06d0*/  DFMA R38, R48, R54, R38 ;  /* 0x000000363026722b */ /* 0x000f220000000026 */
[----:B0-----:R-:W-:-:S03]  /*06e0*/  IADD3 R51, R3, 0x2, RZ ;  /* 0x0000000203337810 */ /* 0x001fc60007ffe0ff */
[----:B--2---:R0:W2:Y:S01]  /*06f0*/  @P0 DFMA R30, R58, R56, R30 ;  /* 0x000000383a1e022b */ /* 0x0040a2000000001e */
[----:B------:R-:W-:-:S03]  /*0700*/  @P0 IADD3 R51, R3, 0x3, RZ ;  /* 0x0000000303330810 */ /* 0x000fc60007ffe0ff */
[----:B---3--:R0:W3:-:S04]  /*0710*/  @P0 DFMA R36, R56, R60, R36 ;  /* 0x0000003c3824022b */ /* 0x0080c80000000024 */
[----:B----4-:R0:W4:-:S06]  /*0720*/  @P0 DFMA R38, R56, R62, R38 ;  /* 0x0000003e3826022b */ /* 0x01010c0000000026 */
.L_x_42:
[----:B0-23--:R-:W-:Y:S05]  /*0730*/  @!P1 BRA `(.L_x_43) ;  /* 0x0000030000009947 */ /* 0x00dfea0003800000 */
[----:B------:R-:W-:Y:S01]  /*0740*/  BSSY B0, `(.L_x_43) ;  /* 0x000002f000007945 */ /* 0x000fe20003800000 */
[----:B------:R-:W-:-:S04]  /*0750*/  IADD3 R3, R51, 0x4, RZ ;  /* 0x0000000433037810 */ /* 0x000fc80007ffe0ff */
.L_x_44:
[----:B------:R-:W-:-:S05]  /*0760*/  IADD3 R75, R3, -0x3, RZ ;  /* 0xfffffffd034b7810 */ /* 0x000fca0007ffe0ff */
[----:B--2--5:R-:W-:-:S05]  /*0770*/  IMAD.WIDE R50, R75, 0x4, R72 ;  /* 0x000000044b327825 */ /* 0x024fca00078e0248 */
[----:B------:R0:W2:Y:S04]  /*0780*/  LDG.E R43, [R50.64] ;  /* 0x00000024322b7981 */ /* 0x0000a8000c1e1900 */
[----:B------:R0:W3:Y:S04]  /*0790*/  LDG.E R49, [R50.64+0x4] ;  /* 0x0000042432317981 */ /* 0x0000e8000c1e1900 */
[----:B----4-:R0:W4:Y:S04]  /*07a0*/  LDG.E R57, [R50.64+0x8] ;  /* 0x0000082432397981 */ /* 0x010128000c1e1900 */
[----:B------:R0:W4:Y:S01]  /*07b0*/  LDG.E R63, [R50.64+0xc] ;  /* 0x00000c24323f7981 */ /* 0x000122000c1e1900 */
[----:B------:R-:W-:-:S04]  /*07c0*/  IMAD.WIDE R60, R75, 0x8, R20 ;  /* 0x000000084b3c7825 */ /* 0x000fc800078e0214 */
[C---:B------:R-:W-:Y:S01]  /*07d0*/  IMAD.WIDE R76, R75.reuse, 0x8, R24 ;  /* 0x000000084b4c7825 */ /* 0x040fe200078e0218 */
[----:B-1----:R1:W4:Y:S03]  /*07e0*/  LDG.E.64 R40, [R60.64] ;  /* 0x000000243c287981 */ /* 0x002326000c1e1b00 */
[----:B------:R-:W-:Y:S01]  /*07f0*/  IMAD.WIDE R74, R75, 0x8, R14 ;  /* 0x000000084b4a7825 */ /* 0x000fe200078e020e */
[----:B------:R-:W4:Y:S04]  /*0800*/  LDG.E.64 R44, [R76.64] ;  /* 0x000000244c2c7981 */ /* 0x000f28000c1e1b00 */
[----:B0-----:R-:W4:Y:S04]  /*0810*/  LDG.E.64 R50, [R74.64] ;  /* 0x000000244a327981 */ /* 0x001f28000c1e1b00 */
[----:B------:R1:W4:Y:S04]  /*0820*/  LDG.E.64 R46, [R60.64+0x8] ;  /* 0x000008243c2e7981 */ /* 0x000328000c1e1b00 */
[----:B------:R-:W4:Y:S04]  /*0830*/  LDG.E.64 R52, [R76.64+0x8] ;  /* 0x000008244c347981 */ /* 0x000f28000c1e1b00 */
[----:B------:R-:W4:Y:S04]  /*0840*/  LDG.E.64 R58, [R74.64+0x8] ;  /* 0x000008244a3a7981 */ /* 0x000f28000c1e1b00 */
[----:B------:R1:W4:Y:S04]  /*0850*/  LDG.E.64 R54, [R60.64+0x10] ;  /* 0x000010243c367981 */ /* 0x000328000c1e1b00 */
[----:B------:R-:W4:Y:S04]  /*0860*/  LDG.E.64 R64, [R76.64+0x10] ;  /* 0x000010244c407981 */ /* 0x000f28000c1e1b00 */
[----:B------:R-:W4:Y:S04]  /*0870*/  LDG.E.64 R66, [R74.64+0x10] ;  /* 0x000010244a427981 */ /* 0x000f28000c1e1b00 */
[----:B-1----:R-:W4:Y:S04]  /*0880*/  LDG.E.64 R60, [R60.64+0x18] ;  /* 0x000018243c3c7981 */ /* 0x002f28000c1e1b00 */
[----:B------:R-:W4:Y:S04]  /*0890*/  LDG.E.64 R68, [R76.64+0x18] ;  /* 0x000018244c447981 */ /* 0x000f28000c1e1b00 */
[----:B------:R-:W4:Y:S01]  /*08a0*/  LDG.E.64 R70, [R74.64+0x18] ;  /* 0x000018244a467981 */ /* 0x000f22000c1e1b00 */
[----:B--2---:R-:W-:-:S04]  /*08b0*/  IMAD.WIDE R42, R43, 0x8, R34 ;  /* 0x000000082b2a7825 */ /* 0x004fc800078e0222 */
[--C-:B---3--:R-:W-:Y:S02]  /*08c0*/  IMAD.WIDE R48, R49, 0x8, R34.reuse ;  /* 0x0000000831307825 */ /* 0x108fe400078e0222 */
[----:B------:R-:W2:Y:S02]  /*08d0*/  LDG.E.64 R42, [R42.64] ;  /* 0x000000242a2a7981 */ /* 0x000ea4000c1e1b00 */
[--C-:B----4-:R-:W-:Y:S02]  /*08e0*/  IMAD.WIDE R56, R57, 0x8, R34.reuse ;  /* 0x0000000839387825 */ /* 0x110fe400078e0222 */
[----:B------:R-:W3:Y:S02]  /*08f0*/  LDG.E.64 R48, [R48.64] ;  /* 0x0000002430307981 */ /* 0x000ee4000c1e1b00 */
[----:B------:R-:W-:Y:S02]  /*0900*/  IMAD.WIDE R62, R63, 0x8, R34 ;  /* 0x000000083f3e7825 */ /* 0x000fe400078e0222 */
[----:B------:R-:W4:Y:S04]  /*0910*/  LDG.E.64 R56, [R56.64] ;  /* 0x0000002438387981 */ /* 0x000f28000c1e1b00 */
[----:B------:R-:W3:Y:S01]  /*0920*/  LDG.E.64 R62, [R62.64] ;  /* 0x000000243e3e7981 */ /* 0x000ee2000c1e1b00 */
[----:B------:R-:W-:-:S04]  /*0930*/  IADD3 R0, R0, -0x4, RZ ;  /* 0xfffffffc00007810 */ /* 0x000fc80007ffe0ff */
[----:B------:R-:W-:Y:S02]  /*0940*/  ISETP.GT.AND P0, PT, R0, RZ, PT ;  /* 0x000000ff0000720c */ /* 0x000fe40003f04270 */
[----:B------:R-:W-:Y:S01]  /*0950*/  IADD3 R3, R3, 0x4, RZ ;  /* 0x0000000403037810 */ /* 0x000fe20007ffe0ff */
[----:B--2---:R-:W3:-:S04]  /*0960*/  DFMA R40, R40, R42, R30 ;  /* 0x0000002a2828722b */ /* 0x004ec8000000001e */
[----:B------:R-:W0:-:S04]  /*0970*/  DFMA R44, R42, R44, R36 ;  /* 0x0000002c2a2c722b */ /* 0x000e080000000024 */
[----:B------:R-:W1:-:S04]  /*0980*/  DFMA R50, R42, R50, R38 ;  /* 0x000000322a32722b */ /* 0x000e480000000026 */
[----:B---3--:R-:W4:-:S04]  /*0990*/  DFMA R40, R46, R48, R40 ;  /* 0x000000302e28722b */ /* 0x008f080000000028 */
[----:B0-----:R-:W0:-:S04]  /*09a0*/  DFMA R44, R48, R52, R44 ;  /* 0x00000034302c722b */ /* 0x001e08000000002c */
[----:B-1----:R-:W1:-:S04]  /*09b0*/  DFMA R50, R48, R58, R50 ;  /* 0x0000003a3032722b */ /* 0x002e480000000032 */
[----:B----4-:R-:W2:-:S04]  /*09c0*/  DFMA R40, R54, R56, R40 ;  /* 0x000000383628722b */ /* 0x010e880000000028 */
[----:B0-----:R-:W0:-:S04]  /*09d0*/  DFMA R44, R56, R64, R44 ;  /* 0x00000040382c722b */ /* 0x001e08000000002c */
[----:B-1----:R-:W1:-:S04]  /*09e0*/  DFMA R50, R56, R66, R50 ;  /* 0x000000423832722b */ /* 0x002e480000000032 */
[----:B--2---:R2:W3:-:S04]  /*09f0*/  DFMA R30, R60, R62, R40 ;  /* 0x0000003e3c1e722b */ /* 0x0044c80000000028 */
[----:B0-----:R2:W0:-:S04]  /*0a00*/  DFMA R36, R62, R68, R44 ;  /* 0x000000443e24722b */ /* 0x001408000000002c */
[----:B-1----:R2:W1:Y:S01]  /*0a10*/  DFMA R38, R62, R70, R50 ;  /* 0x000000463e26722b */ /* 0x0024620000000032 */
[----:B0--3--:R-:W-:Y:S05]  /*0a20*/  @P0 BRA `(.L_x_44) ;  /* 0xfffffd3000000947 */ /* 0x009fea000383ffff */
[----:B------:R-:W-:Y:S05]  /*0a30*/  BSYNC B0 ;  /* 0x0000000000007941 */ /* 0x000fea0003800000 */
.L_x_43:
[----:B-----5:R-:W0:Y:S01]  /*0a40*/  DFMA R4, R10, -R30, R4 ;  /* 0x8000001e0a04722b */ /* 0x020e220000000004 */
[----:B------:R-:W-:Y:S03]  /*0a50*/  BSSY B6, `(.L_x_45) ;  /* 0x0000012000067945 */ /* 0x000fe60003800000 */
[----:B-1----:R-:W1:-:S04]  /*0a60*/  DFMA R28, R26, R28, R26 ;  /* 0x0000001c1a1c722b */ /* 0x002e48000000001a */
[----:B0-----:R-:W0:-:S04]  /*0a70*/  DFMA R4, R12, -R36, R4 ;  /* 0x800000240c04722b */ /* 0x001e080000000004 */
[----:B-1----:R-:W1:-:S04]  /*0a80*/  DFMA R10, -R6, R28, 1 ;  /* 0x3ff00000060a742b */ /* 0x002e48000000011c */
[----:B0---4-:R-:W-:-:S04]  /*0a90*/  DFMA R8, R8, -R38, R4 ;  /* 0x800000260808722b */ /* 0x011fc80000000004 */
[----:B-1----:R-:W0:-:S06]  /*0aa0*/  DFMA R10, R28, R10, R28 ;  /* 0x0000000a1c0a722b */ /* 0x002e0c000000001c */
        /* <DEDUP_REMOVED lines=8> */
[----:B------:R-:W-:Y:S01]  /*0b30*/  MOV R20, 32@lo((_37header_files_fractional_step_solver_c_FS_update_boundary_pressure_vectorised_502_gpu + .L_x_2@srel)) ;  /* 0x0000000000147802 */ /* 0x000fe20000000f00 */
[----:B------:R-:W-:Y:S01]  /*0b40*/  IMAD.MOV.U32 R5, RZ, RZ, R9 ;  /* 0x000000ffff057224 */ /* 0x000fe200078e0009 */
[----:B------:R-:W-:-:S05]  /*0b50*/  MOV R21, 32@hi((_37header_files_fractional_step_solver_c_FS_update_boundary_pressure_vectorised_502_gpu + .L_x_2@srel)) ;  /* 0x0000000000157802 */ /* 0x000fca0000000f00 */
[----:B--2---:R-:W-:Y:S05]  /*0b60*/  CALL.ABS.NOINC `(__cuda_sm20_div_rn_f64_full) ;  /* 0x0000000000007943 */ /* 0x004fea0003c00000 */
.L_x_2:
[----:B------:R-:W-:Y:S05]  /*0b70*/  BSYNC B6 ;  /* 0x0000000000067941 */ /* 0x000fea0003800000 */
.L_x_45:
[----:B------:R-:W-:-:S04]  /*0b80*/  IADD3 R22, P0, R34, R22, RZ ;  /* 0x0000001622167210 */ /* 0x000fc80007f1e0ff */
[----:B------:R-:W-:-:S05]  /*0b90*/  IADD3.X R23, R35, R23, RZ, P0, !PT ;  /* 0x0000001723177210 */ /* 0x000fca00007fe4ff */
[----:B------:R-:W3:Y:S01]  /*0ba0*/  LDG.E.64 R6, [R22.64] ;  /* 0x0000002416067981 */ /* 0x000ee2000c1e1b00 */
[----:B------:R-:W3:-:S06]  /*0bb0*/  DMUL R4, R4, 0.5 ;  /* 0x3fe0000004047828 */ /* 0x000ecc0000000000 */
[----:B---3--:R-:W0:-:S07]  /*0bc0*/  DFMA R4, R6, 0.5, R4 ;  /* 0x3fe000000604782b */ /* 0x008e0e0000000004 */
[----:B0-----:R0:W-:Y:S04]  /*0bd0*/  STG.E.64 [R22.64], R4 ;  /* 0x0000000416007986 */ /* 0x0011e8000c101b24 */
.L_x_41:
[----:B------:R-:W-:Y:S05]  /*0be0*/  BSYNC B7 ;  /* 0x0000000000077941 */ /* 0x000fea0003800000 */
.L_x_40:
[----:B------:R-:W-:Y:S02]  /*0bf0*/  IADD3 R19, R19, -UR38, RZ ;  /* 0x8000002613137c10 */ /* 0x000fe4000fffe0ff */
[----:B------:R-:W-:Y:S02]  /*0c00*/  IADD3 R17, R17, UR38, RZ ;  /* 0x0000002611117c10 */ /* 0x000fe4000fffe0ff */
[----:B------:R-:W-:-:S13]  /*0c10*/  ISETP.GT.AND P0, PT, R19, RZ, PT ;  /* 0x000000ff1300720c */ /* 0x000fda0003f04270 */
[----:B------:R-:W-:Y:S05]  /*0c20*/  @P0 BRA `(.L_x_46) ;  /* 0xfffff54000000947 */ /* 0x000fea000383ffff */
[----:B------:R-:W-:Y:S05]  /*0c30*/  EXIT ;  /* 0x000000000000794d */ /* 0x000fea0003800000 */
.L_x_39:
[----:B------:R-:W-:Y:S02]  /*0c40*/  MOV R16, R2 ;  /* 0x0000000200107202 */ /* 0x000fe40000000f00 */
.L_x_50:
        /* <DEDUP_REMOVED lines=9> */
[----:B------:R-:W5:Y:S04]  /*0ce0*/  LDG.E.64.CONSTANT R12, [R32.64+0x9c] ;  /* 0x00009c24200c7981 */ /* 0x000f68000c1e9b00 */
[----:B------:R-:W5:Y:S04]  /*0cf0*/  LDG.E.64.CONSTANT R14, [R32.64+0x54] ;  /* 0x00005424200e7981 */ /* 0x000f68000c1e9b00 */
        /* <DEDUP_REMOVED lines=13> */
[C---:B-----5:R-:W-:Y:S01]  /*0dd0*/  IMAD.WIDE R4, R3.reuse, 0x8, R12 ;  /* 0x0000000803047825 */ /* 0x060fe200078e020c */
[-C--:B------:R-:W-:Y:S02]  /*0de0*/  IADD3 R14, P0, R14, R18.reuse, RZ ;  /* 0x000000120e0e7210 */ /* 0x080fe40007f1e0ff */
[----:B------:R-:W2:Y:S01]  /*0df0*/  LDG.E.64 R6, [R6.64] ;  /* 0x0000002406067981 */ /* 0x000ea2000c1e1b00 */
[----:B------:R-:W-:Y:S01]  /*0e00*/  IMAD.WIDE R12, R3, 0x8, R22 ;  /* 0x00000008030c7825 */ /* 0x000fe200078e0216 */
[----:B------:R-:W-:Y:S02]  /*0e10*/  IADD3.X R15, R15, R19, RZ, P0, !PT ;  /* 0x000000130f0f7210 */ /* 0x000fe400007fe4ff */
[----:B------:R-:W3:Y:S04]  /*0e20*/  LDG.E.64 R4, [R4.64] ;  /* 0x0000002404047981 */ /* 0x000ee8000c1e1b00 */
[----:B------:R-:W3:Y:S04]  /*0e30*/  LDG.E.64 R8, [R8.64] ;  /* 0x0000002408087981 */ /* 0x000ee8000c1e1b00 */
[----:B------:R-:W4:Y:S04]  /*0e40*/  LDG.E.64 R12, [R12.64] ;  /* 0x000000240c0c7981 */ /* 0x000f28000c1e1b00 */
[----:B------:R-:W4:Y:S01]  /*0e50*/  LDG.E.64 R14, [R14.64] ;  /* 0x000000240e0e7981 */ /* 0x000f22000c1e1b00 */
[----:B------:R-:W-:-:S05]  /*0e60*/  IADD3 R24, P0, R20, R18, RZ ;  /* 0x0000001214187210 */ /* 0x000fca0007f1e0ff */
[----:B------:R-:W-:-:S05]  /*0e70*/  IMAD.X R25, R21, 0x1, R19, P0 ;  /* 0x0000000115197824 */ /* 0x000fca00000e0613 */
[----:B------:R-:W5:Y:S01]  /*0e80*/  LDG.E.64 R20, [R24.64] ;  /* 0x0000002418147981 */ /* 0x000f62000c1e1b00 */
[----:B------:R-:W-:Y:S01]  /*0e90*/  MOV R22, 0x1 ;  /* 0x0000000100167802 */ /* 0x000fe20000000f00 */
[----:B------:R-:W-:Y:S01]  /*0ea0*/  BSSY B6, `(.L_x_49) ;  /* 0x000001c000067945 */ /* 0x000fe20003800000 */
[----:B--2---:R-:W3:-:S06]  /*0eb0*/  DMUL R6, R6, R10 ;  /* 0x0000000a06067228 */ /* 0x004ecc0000000000 */
[----:B---3--:R-:W4:-:S06]  /*0ec0*/  DFMA R6, R4, R8, R6 ;  /* 0x000000080406722b */ /* 0x008f0c0000000006 */
[----:B----4-:R-:W0:-:S06]  /*0ed0*/  DFMA R6, R12, R14, R6 ;  /* 0x0000000e0c06722b */ /* 0x010e0c0000000006 */
[----:B0-----:R-:W0:Y:S01]  /*0ee0*/  MUFU.RCP64H R23, R7 ;  /* 0x0000000700177308 */ /* 0x001e220000001800 */
[----:B-----5:R-:W-:-:S04]  /*0ef0*/  DFMA R20, -RZ, R8, R20 ;  /* 0x00000008ff14722b */ /* 0x020fc80000000114 */
[----:B0-----:R-:W0:-:S06]  /*0f00*/  DFMA R4, -R6, R22, 1 ;  /* 0x3ff000000604742b */ /* 0x001e0c0000000116 */
[----:B0-----:R-:W0:-:S06]  /*0f10*/  DFMA R4, R4, R4, R4 ;  /* 0x000000040404722b */ /* 0x001e0c0000000004 */
[----:B0-----:R-:W0:-:S04]  /*0f20*/  DFMA R4, R22, R4, R22 ;  /* 0x000000041604722b */ /* 0x001e080000000016 */
[----:B------:R-:W1:-:S04]  /*0f30*/  DFMA R8, -RZ, R10, R20 ;  /* 0x0000000aff08722b */ /* 0x000e480000000114 */
        /* <DEDUP_REMOVED lines=8> */
[----:B------:R-:W-:Y:S01]  /*0fc0*/  FSETP.GT.AND P0, PT, |R0|, 1.469367938527859385e-39, PT ;  /* 0x001000000000780b */ /* 0x000fe20003f04200 */
[----:B------:R-:W-:-:S05]  /*0fd0*/  IMAD.MOV.U32 R22, RZ, RZ, c[0x0][0x170] ;  /* 0x00005c00ff167624 */ /* 0x000fca00078e00ff */
[----:B------:R-:W-:-:S04]  /*0fe0*/  IADD3 R22, P1, R22, 0x78, RZ ;  /* 0x0000007816167810 */ /* 0x000fc80007f3e0ff */
[----:B------:R-:W-:-:S03]  /*0ff0*/  IADD3.X R23, RZ, c[0x0][0x174], RZ, P1, !PT ;  /* 0x00005d00ff177a10 */ /* 0x000fc60000ffe4ff */
[----:B------:R-:W-:Y:S05]  /*1000*/  @P0 BRA P2, `(.L_x_3) ;  /* 0x0000005000000947 */ /* 0x000fea0001000000 */
[----:B------:R-:W-:Y:S01]  /*1010*/  IMAD.MOV.U32 R4, RZ, RZ, R8 ;  /* 0x000000ffff047224 */ /* 0x000fe200078e0008 */
[----:B------:R-:W-:Y:S01]  /*1020*/  MOV R20, 32@lo((_37header_files_fractional_step_solver_c_FS_update_boundary_pressure_vectorised_502_gpu + .L_x_3@srel)) ;  /* 0x0000000000147802 */ /* 0x000fe20000000f00 */
[----:B------:R-:W-:Y:S01]  /*1030*/  IMAD.MOV.U32 R5, RZ, RZ, R9 ;  /* 0x000000ffff057224 */ /* 0x000fe200078e0009 */
[----:B------:R-:W-:-:S05]  /*1040*/  MOV R21, 32@hi((_37header_files_fractional_step_solver_c_FS_update_boundary_pressure_vectorised_502_gpu + .L_x_3@srel)) ;  /* 0x0000000000157802 */ /* 0x000fca0000000f00 */
[----:B------:R-:W-:Y:S05]  /*1050*/  CALL.ABS.NOINC `(__cuda_sm20_div_rn_f64_full) ;  /* 0x0000000000007943 */ /* 0x000fea0003c00000 */
.L_x_3:
[----:B------:R-:W-:Y:S05]  /*1060*/  BSYNC B6 ;  /* 0x0000000000067941 */ /* 0x000fea0003800000 */
.L_x_49:
[----:B------:R-:W2:Y:S02]  /*1070*/  LDG.E.64.CONSTANT R6, [R22.64+-0x60] ;  /* 0xffffa02416067981 */ /* 0x000ea4000c1e9b00 */
[----:B--2---:R-:W-:-:S04]  /*1080*/  IADD3 R18, P0, R6, R18, RZ ;  /* 0x0000001206127210 */ /* 0x004fc80007f1e0ff */
[----:B------:R-:W-:-:S05]  /*1090*/  IADD3.X R19, R7, R19, RZ, P0, !PT ;  /* 0x0000001307137210 */ /* 0x000fca00007fe4ff */
[----:B------:R-:W2:Y:S01]  /*10a0*/  LDG.E.64 R6, [R18.64] ;  /* 0x0000002412067981 */ /* 0x000ea2000c1e1b00 */
[----:B------:R-:W2:-:S06]  /*10b0*/  DMUL R4, R4, 0.5 ;  /* 0x3fe0000004047828 */ /* 0x000e8c0000000000 */
[----:B--2---:R-:W0:-:S07]  /*10c0*/  DFMA R4, R6, 0.5, R4 ;  /* 0x3fe000000604782b */ /* 0x004e0e0000000004 */
[----:B0-----:R0:W-:Y:S04]  /*10d0*/  STG.E.64 [R18.64], R4 ;  /* 0x0000000412007986 */ /* 0x0011e8000c101b24 */
.L_x_48:
[----:B------:R-:W-:Y:S05]  /*10e0*/  BSYNC B7 ;  /* 0x0000000000077941 */ /* 0x000fea0003800000 */
.L_x_47:
[----:B------:R-:W-:Y:S02]  /*10f0*/  ISETP.NE.AND P0, PT, R34, RZ, PT ;  /* 0x000000ff2200720c */ /* 0x000fe40003f05270 */
[----:B------:R-:W-:-:S11]  /*1100*/  IADD3 R17, R17, UR38, RZ ;  /* 0x0000002611117c10 */ /* 0x000fd6000fffe0ff */
[----:B------:R-:W-:Y:S05]  /*1110*/  @P0 BRA `(.L_x_50) ;  /* 0xfffffb3000000947 */ /* 0x000fea000383ffff */
[----:B------:R-:W-:Y:S05]  /*1120*/  EXIT ;  /* 0x000000000000794d */ /* 0x000fea0003800000 */
.L_x_51:
        /* <DEDUP_REMOVED lines=13> */
.L_x_332:


//--------------------- .text._37header_files_fractional_step_solver_c_FS_update_velocity_vectorised_2d_489_gpu__red --------------------------
	.section	.text._37header_files_fractional_step_solver_c_FS_update_velocity_vectorised_2d_489_gpu__red,"ax",@progbits
	.sectioninfo	@"SHI_REGISTERS=12"
	.align	128
        .global         _37header_files_fractional_step_solver_c_FS_update_velocity_vectorised_2d_489_gpu__red
        .type           _37header_files_fractional_step_solver_c_FS_update_velocity_vectorised_2d_489_gpu__red,@function
        .size           _37header_files_fractional_step_solver_c_FS_update_velocity_vectorised_2d_489_gpu__red,(.L_x_333 - _37header_files_fractional_step_solver_c_FS_update_velocity_vectorised_2d_489_gpu__red)
        .other          _37header_files_fractional_step_solver_c_FS_update_velocity_vectorised_2d_489_gpu__red,@"STO_CUDA_ENTRY STV_DEFAULT"
_37header_files_fractional_step_solver_c_FS_update_velocity_vectorised_2d_489_gpu__red:
.text._37header_files_fractional_step_solver_c_FS_update_velocity_vectorised_2d_489_gpu__red:
[----:B------:R-:W-:Y:S02]  /*0000*/  MOV R1, c[0x0][0x28] ;  /* 0x00000a0000017a02 */ /* 0x000fe40000000f00 */
[----:B------:R-:W0:Y:S02]  /*0010*/  S2UR UR4, SR_CTAID.X ;  /* 0x00000000000479c3 */ /* 0x000e240000002500 */
[----:B0-----:R-:W-:-:S13]  /*0020*/  ISETP.NE.AND P0, PT, RZ, UR4, PT ;  /* 0x00000004ff007c0c */ /* 0x001fda000bf05270 */
[----:B------:R-:W-:Y:S05]  /*0030*/  @P0 EXIT ;  /* 0x000000000000094d */ /* 0x000fea0003800000 */
[----:B------:R-:W0:Y:S01]  /*0040*/  S2R R0, SR_TID.X ;  /* 0x0000000000007919 */ /* 0x000e220000002100 */
[----:B------:R-:W-:Y:S01]  /*0050*/  ULDC.64 UR4, c[0x0][0x118] ;  /* 0x0000460000047ab9 */ /* 0x000fe20000000a00 */
[----:B------:R-:W-:Y:S01]  /*0060*/  BSSY B0, `(.L_x_52) ;  /* 0x0000017000007945 */ /* 0x000fe20003800000 */
[----:B0-----:R-:W-:-:S13]  /*0070*/  ISETP.GE.AND P0, PT, R0, c[0x0][0x160], PT ;  /* 0x0000580000007a0c */ /* 0x001fda0003f06270 */
[----:B------:R-:W-:Y:S01]  /*0080*/  @P0 CS2R R2, SRZ ;  /* 0x0000000000020805 */ /* 0x000fe2000001ff00 */
[----:B------:R-:W-:Y:S05]  /*0090*/  @P0 BRA `(.L_x_53) ;  /* 0x0000013000000947 */ /* 0x000fea0003800000 */
[----:B------:R-:W-:-:S05]  /*00a0*/  IMAD.SHL.U32 R3, R0, 0x8, RZ ;  /* 0x0000000800037824 */ /* 0x000fca00078e00ff */
[----:B------:R-:W-:-:S04]  /*00b0*/  IADD3 R2, P0, R3, c[0x0][0x168], RZ ;  /* 0x00005a0003027a10 */ /* 0x000fc80007f1e0ff */
[----:B------:R-:W-:-:S06]  /*00c0*/  LEA.HI.X.SX32 R3, R3, c[0x0][0x16c], 0x1, P0 ;  /* 0x00005b0003037a11 */ /* 0x000fcc00000f0eff */
[----:B------:R-:W5:Y:S01]  /*00d0*/  LDG.E.64.CONSTANT R2, [R2.64] ;  /* 0x0000000402027981 */ /* 0x000f62000c1e9b00 */
[----:B------:R-:W-:-:S04]  /*00e0*/  IADD3 R4, R0, c[0x0][0x0], RZ ;  /* 0x0000000000047a10 */ /* 0x000fc80007ffe0ff */
[----:B------:R-:W-:-:S04]  /*00f0*/  IADD3 R4, R4, -c[0x0][0x160], RZ ;  /* 0x8000580004047a10 */ /* 0x000fc80007ffe0ff */
[----:B------:R-:W-:-:S13]  /*0100*/  ISETP.GT.AND P0, PT, R4, -0x1, PT ;  /* 0xffffffff0400780c */ /* 0x000fda0003f04270 */
[----:B------:R-:W-:Y:S05]  /*0110*/  @P0 BRA `(.L_x_53) ;  /* 0x000000b000000947 */ /* 0x000fea0003800000 */
[----:B------:R-:W-:Y:S02]  /*0120*/  MOV R6, R4 ;  /* 0x0000000400067202 */ /* 0x000fe40000000f00 */
[----:B------:R-:W-:-:S04]  /*0130*/  MOV R7, R0 ;  /* 0x0000000000077202 */ /* 0x000fc80000000f00 */
.L_x_54:
[----:B------:R-:W-:-:S05]  /*0140*/  IADD3 R7, R7, c[0x0][0x0], RZ ;  /* 0x0000000007077a10 */ /* 0x000fca0007ffe0ff */
[----:B0-----:R-:W-:-:S05]  /*0150*/  IMAD.SHL.U32 R5, R7, 0x8, RZ ;  /* 0x0000000807057824 */ /* 0x001fca00078e00ff */
[----:B------:R-:W-:-:S04]  /*0160*/  IADD3 R4, P0, R5, c[0x0][0x168], RZ ;  /* 0x00005a0005047a10 */ /* 0x000fc80007f1e0ff */
[----:B------:R-:W-:-:S06]  /*0170*/  LEA.HI.X.SX32 R5, R5, c[0x0][0x16c], 0x1, P0 ;  /* 0x00005b0005057a11 */ /* 0x000fcc00000f0eff */
[----:B------:R-:W2:Y:S01]  /*0180*/  LDG.E.64.CONSTANT R4, [R4.64] ;  /* 0x0000000404047981 */ /* 0x000ea2000c1e9b00 */
[----:B------:R-:W-:-:S04]  /*0190*/  IADD3 R6, R6, c[0x0][0x0], RZ ;  /* 0x0000000006067a10 */ /* 0x000fc80007ffe0ff */
[----:B------:R-:W-:Y:S01]  /*01a0*/  ISETP.GE.AND P0, PT, R6, RZ, PT ;  /* 0x000000ff0600720c */ /* 0x000fe20003f06270 */
[----:B-12--5:R0:W1:-:S12]  /*01b0*/  DADD R2, R4, R2 ;  /* 0x0000000004027229 */ /* 0x0260580000000002 */
[----:B------:R-:W-:Y:S05]  /*01c0*/  @!P0 BRA `(.L_x_54) ;  /* 0xffffff7000008947 */ /* 0x000fea000383ffff */
.L_x_53:
[----:B------:R-:W-:Y:S05]  /*01d0*/  BSYNC B0 ;  /* 0x0000000000007941 */ /* 0x000fea0003800000 */
.L_x_52:
[----:B0-----:R-:W-:-:S04]  /*01e0*/  MOV R4, c[0x0][0x0] ;  /* 0x0000000000047a02 */ /* 0x001fc80000000f00 */
[----:B------:R-:W-:-:S13]  /*01f0*/  ISETP.GT.AND P0, PT, R4, c[0x0][0x160], PT ;  /* 0x0000580004007a0c */ /* 0x000fda0003f04270 */
[----:B------:R-:W-:Y:S05]  /*0200*/  @!P0 BRA `(.L_x_55) ;  /* 0x000000d000008947 */ /* 0x000fea0003800000 */
[----:B------:R-:W-:-:S05]  /*0210*/  IMAD.MOV.U32 R4, RZ, RZ, c[0x0][0x160] ;  /* 0x00005800ff047624 */ /* 0x000fca00078e00ff */
[----:B------:R-:W-:-:S04]  /*0220*/  IADD3 R4, R4, -0x1, RZ ;  /* 0xffffffff04047810 */ /* 0x000fc80007ffe0ff */
[----:B------:R-:W-:-:S04]  /*0230*/  SHF.R.S32.HI R5, RZ, 0x1, R4 ;  /* 0x00000001ff057819 */ /* 0x000fc80000011404 */
[----:B------:R-:W-:-:S04]  /*0240*/  LOP3.LUT R5, R5, R4, RZ, 0xfc, !PT ;  /* 0x0000000405057212 */ /* 0x000fc800078efcff */
        /* <DEDUP_REMOVED lines=8> */
[----:B------:R-:W-:-:S03]  /*02d0*/  IADD3 R4, R4, 0x1, RZ ;  /* 0x0000000104047810 */ /* 0x000fc60007ffe0ff */
.L_x_55:
[----:B-1---5:R0:W-:Y:S01]  /*02e0*/  STS.64 [R0.X8+`(S25_31)], R2 ;  /* 0x0000000200007388 */ /* 0x0221e20000008a00 */
[----:B------:R-:W-:Y:S01]  /*02f0*/  ISETP.GE.AND P1, PT, R4, 0x41, PT ;  /* 0x000000410400780c */ /* 0x000fe20003f26270 */
[C---:B------:R-:W-:Y:S01]  /*0300*/  IMAD.SHL.U32 R8, R0.reuse, 0x8, RZ ;  /* 0x0000000800087824 */ /* 0x040fe200078e00ff */
[----:B------:R-:W-:-:S11]  /*0310*/  ISETP.GT.AND P0, PT, R0, 0x1f, PT ;  /* 0x0000001f0000780c */ /* 0x000fd60003f04270 */
[----:B0-----:R-:W-:Y:S05]  /*0320*/  @!P1 BRA `(.L_x_56) ;  /* 0x000000d000009947 */ /* 0x001fea0003800000 */
.L_x_57:
[----:B------:R-:W-:Y:S01]  /*0330*/  IADD3 R9, R4, 0x1, RZ ;  /* 0x0000000104097810 */ /* 0x000fe20007ffe0ff */
[----:B------:R-:W-:Y:S03]  /*0340*/  BAR.SYNC.DEFER_BLOCKING 0x0 ;  /* 0x0000000000007b1d */ /* 0x000fe60000010000 */
[----:B------:R-:W-:-:S05]  /*0350*/  SHF.R.S32.HI R7, RZ, 0x1, R9 ;  /* 0x00000001ff077819 */ /* 0x000fca0000011409 */
[----:B------:R-:W-:-:S05]  /*0360*/  IMAD.IADD R3, R7, 0x1, R0 ;  /* 0x0000000107037824 */ /* 0x000fca00078e0200 */
[----:B------:R-:W-:-:S13]  /*0370*/  ISETP.GE.AND P1, PT, R3, R4, PT ;  /* 0x000000040300720c */ /* 0x000fda0003f26270 */
[----:B------:R-:W-:Y:S01]  /*0380*/  @!P1 IMAD.U32 R6, R7, 0x8, R8 ;  /* 0x0000000807069824 */ /* 0x000fe200078e0008 */
[----:B------:R-:W-:Y:S04]  /*0390*/  @!P1 LDS.64 R4, [R0.X8+`(S25_31)] ;  /* 0x0000000000049984 */ /* 0x000fe80000008a00 */
[----:B------:R-:W0:Y:S02]  /*03a0*/  @!P1 LDS.64 R2, [R6+`(S25_31)] ;  /* 0x0000000006029984 */ /* 0x000e240000000a00 */
[----:B0-----:R0:W1:Y:S02]  /*03b0*/  @!P1 DADD R2, R2, R4 ;  /* 0x0000000002029229 */ /* 0x0010640000000004 */
[----:B0-----:R-:W-:-:S05]  /*03c0*/  IMAD.MOV.U32 R4, RZ, RZ, R7 ;  /* 0x000000ffff047224 */ /* 0x001fca00078e0007 */
[----:B-1----:R0:W-:Y:S01]  /*03d0*/  @!P1 STS.64 [R0.X8+`(S25_31)], R2 ;  /* 0x0000000200009388 */ /* 0x0021e20000008a00 */
[----:B------:R-:W-:-:S13]  /*03e0*/  ISETP.GT.AND P1, PT, R9, 0x81, PT ;  /* 0x000000810900780c */ /* 0x000fda0003f24270 */
[----:B0-----:R-:W-:Y:S05]  /*03f0*/  @P1 BRA `(.L_x_57) ;  /* 0xffffff3000001947 */ /* 0x001fea000383ffff */
.L_x_56:
[----:B------:R-:W-:Y:S06]  /*0400*/  BAR.SYNC.DEFER_BLOCKING 0x0 ;  /* 0x0000000000007b1d */ /* 0x000fec0000010000 */
[----:B------:R-:W-:Y:S05]  /*0410*/  @P0 EXIT ;  /* 0x000000000000094d */ /* 0x000fea0003800000 */
[----:B------:R-:W-:Y:S01]  /*0420*/  LDS.64 R2, [R0.X8+`(S25_31)] ;  /* 0x0000000000027984 */ /* 0x000fe20000008a00 */
[----:B------:R-:W-:-:S03]  /*0430*/  ISETP.GT.AND P0, PT, R0, 0xf, PT ;  /* 0x0000000f0000780c */ /* 0x000fc60003f04270 */
[----:B------:R-:W0:Y:S02]  /*0440*/  LDS.64 R4, [R0.X8+`((S25_31 + 0x100))] ;  /* 0x0000000000047984 */ /* 0x000e240000008a00 */
[----:B0-----:R-:W0:-:S07]  /*0450*/  DADD R2, R2, R4 ;  /* 0x0000000002027229 */ /* 0x001e0e0000000004 */
[----:B0-----:R0:W-:Y:S01]  /*0460*/  STS.64 [R0.X8+`(S25_31)], R2 ;  /* 0x0000000200007388 */ /* 0x0011e20000008a00 */
[----:B------:R-:W-:Y:S01]  /*0470*/  @!PT LDS RZ, [RZ] ;  /* 0x00000000fffff984 */ /* 0x000fe20000000800 */
[----:B------:R-:W-:Y:S01]  /*0480*/  @!PT LDS RZ, [RZ] ;  /* 0x00000000fffff984 */ /* 0x000fe20000000800 */
[----:B------:R-:W-:Y:S01]  /*0490*/  @!PT LDS RZ, [RZ] ;  /* 0x00000000fffff984 */ /* 0x000fe20000000800 */
[----:B------:R-:W-:Y:S01]  /*04a0*/  @!PT LDS RZ, [RZ] ;  /* 0x00000000fffff984 */ /* 0x000fe20000000800 */
[----:B------:R-:W-:Y:S06]  /*04b0*/  MEMBAR.SC.CTA ;  /* 0x0000000000007992 */ /* 0x000fec0000000000 */
[----:B------:R-:W-:Y:S05]  /*04c0*/  @P0 EXIT ;  /* 0x000000000000094d */ /* 0x000fea0003800000 */
[----:B0-----:R-:W-:Y:S01]  /*04d0*/  LDS.64 R2, [R0.X8+`(S25_31)] ;  /* 0x0000000000027984 */ /* 0x001fe20000008a00 */
        /* <DEDUP_REMOVED lines=33> */
[----:B------:R-:W-:-:S03]  /*06f0*/  ISETP.NE.AND P0, PT, R0, 0x1, PT ;  /* 0x000000010000780c */ /* 0x000fc60003f05270 */
        /* <DEDUP_REMOVED lines=8> */
[----:B------:R-:W-:Y:S05]  /*0780*/  @!P0 EXIT ;  /* 0x000000000000894d */ /* 0x000fea0003800000 */
[----:B------:R-:W-:Y:S01]  /*0790*/  MOV R6, c[0x0][0x188] ;  /* 0x0000620000067a02 */ /* 0x000fe20000000f00 */
[----:B0-----:R-:W-:Y:S01]  /*07a0*/  LDS.64 R2, [R0.X8+`(S25_31)] ;  /* 0x0000000000027984 */ /* 0x001fe20000008a00 */
[----:B------:R-:W-:-:S03]  /*07b0*/  MOV R7, c[0x0][0x18c] ;  /* 0x0000630000077a02 */ /* 0x000fc60000000f00 */
[----:B------:R-:W0:Y:S04]  /*07c0*/  LDS.64 R4, [R0.X8+`((S25_31 + 0x8))] ;  /* 0x0000000000047984 */ /* 0x000e280000008a00 */
[----:B------:R-:W2:Y:S01]  /*07d0*/  LDG.E.64 R8, [R6.64] ;  /* 0x0000000406087981 */ /* 0x000ea2000c1e1b00 */
[----:B0-----:R-:W0:-:S07]  /*07e0*/  DADD R2, R2, R4 ;  /* 0x0000000002027229 */ /* 0x001e0e0000000004 */
[----:B0-----:R-:W-:Y:S01]  /*07f0*/  STS.64 [R0.X8+`(S25_31)], R2 ;  /* 0x0000000200007388 */ /* 0x001fe20000008a00 */
[----:B--2---:R-:W0:-:S07]  /*0800*/  DADD R8, R2, R8 ;  /* 0x0000000002087229 */ /* 0x004e0e0000000008 */
[----:B0-----:R-:W-:Y:S01]  /*0810*/  STG.E.64 [R6.64], R8 ;  /* 0x0000000806007986 */ /* 0x001fe2000c101b04 */
[----:B------:R-:W-:Y:S05]  /*0820*/  EXIT ;  /* 0x000000000000794d */ /* 0x000fea0003800000 */
.L_x_58:
        /* <DEDUP_REMOVED lines=13> */
.L_x_333:


//--------------------- .text._37header_files_fractional_step_solver_c_FS_update_velocity_vectorised_2d_489_gpu --------------------------
	.section	.text._37header_files_fractional_step_solver_c_FS_update_velocity_vectorised_2d_489_gpu,"ax",@progbits
	.sectioninfo	@"SHI_REGISTERS=20"
	.align	128
        .global         _37header_files_fractional_step_solver_c_FS_update_velocity_vectorised_2d_489_gpu
        .type           _37header_files_fractional_step_solver_c_FS_update_velocity_vectorised_2d_489_gpu,@function
        .size           _37header_files_fractional_step_solver_c_FS_update_velocity_vectorised_2d_489_gpu,(.L_x_334 - _37header_files_fractional_step_solver_c_FS_update_velocity_vectorised_2d_489_gpu)
        .other          _37header_files_fractional_step_solver_c_FS_update_velocity_vectorised_2d_489_gpu,@"STO_CUDA_ENTRY STV_DEFAULT"
_37header_files_fractional_step_solver_c_FS_update_velocity_vectorised_2d_489_gpu:
.text._37header_files_fractional_step_solver_c_FS_update_velocity_vectorised_2d_489_gpu:
[----:B------:R-:W-:Y:S02]  /*0000*/  MOV R1, c[0x0][0x28] ;  /* 0x00000a0000017a02 */ /* 0x000fe40000000f00 */
[----:B------:R-:W-:Y:S01]  /*0010*/  IMAD.MOV.U32 R2, RZ, RZ, c[0x0][0x170] ;  /* 0x00005c00ff027624 */ /* 0x000fe200078e00ff */
[----:B------:R-:W-:Y:S01]  /*0020*/  MOV R3, c[0x0][0x174] ;  /* 0x00005d0000037a02 */ /* 0x000fe20000000f00 */
[----:B------:R-:W-:-:S04]  /*0030*/  ULDC.64 UR8, c[0x0][0x118] ;  /* 0x0000460000087ab9 */ /* 0x000fc80000000a00 */
[----:B------:R-:W2:Y:S02]  /*0040*/  LDG.E.CONSTANT R0, [R2.64+0xfc] ;  /* 0x0000fc0802007981 */ /* 0x000ea4000c1e9900 */
[----:B--2---:R-:W-:-:S13]  /*0050*/  ISETP.GE.AND P0, PT, R0, 0x1, PT ;  /* 0x000000010000780c */ /* 0x004fda0003f06270 */
[----:B------:R-:W-:Y:S05]  /*0060*/  @!P0 BRA `(.L_x_59) ;  /* 0x000001e000008947 */ /* 0x000fea0003800000 */
[----:B------:R-:W0:Y:S01]  /*0070*/  S2R R2, SR_CTAID.X ;  /* 0x0000000000027919 */ /* 0x000e220000002500 */
[----:B------:R-:W-:Y:S01]  /*0080*/  MOV R14, R0 ;  /* 0x00000000000e7202 */ /* 0x000fe20000000f00 */
[----:B------:R-:W-:Y:S02]  /*0090*/  ULDC UR4, c[0x0][0xc] ;  /* 0x0000030000047ab9 */ /* 0x000fe40000000800 */
[----:B------:R-:W0:Y:S01]  /*00a0*/  S2R R3, SR_TID.X ;  /* 0x0000000000037919 */ /* 0x000e220000002100 */
[----:B------:R-:W-:Y:S01]  /*00b0*/  USHF.L.U32 UR4, UR4, 0x7, URZ ;  /* 0x0000000704047899 */ /* 0x000fe2000800063f */
[----:B0-----:R-:W-:Y:S02]  /*00c0*/  IMAD R17, R2, 0x80, R3 ;  /* 0x0000008002117824 */ /* 0x001fe400078e0203 */
[----:B------:R-:W-:-:S03]  /*00d0*/  CS2R R2, SRZ ;  /* 0x0000000000027805 */ /* 0x000fc6000001ff00 */
.L_x_60:
[----:B------:R-:W-:-:S13]  /*00e0*/  ISETP.GT.AND P0, PT, R0, R17, PT ;  /* 0x000000110000720c */ /* 0x000fda0003f04270 */
[----:B------:R-:W-:Y:S02]  /*00f0*/  @P0 IMAD.MOV.U32 R10, RZ, RZ, c[0x0][0x180] ;  /* 0x00006000ff0a0624 */ /* 0x000fe400078e00ff */
[----:B------:R-:W-:-:S05]  /*0100*/  @P0 IMAD.MOV.U32 R11, RZ, RZ, c[0x0][0x184] ;  /* 0x00006100ff0b0624 */ /* 0x000fca00078e00ff */
[----:B0-----:R-:W2:Y:S04]  /*0110*/  @P0 LDG.E.64.CONSTANT R4, [R10.64+0x88] ;  /* 0x000088080a040981 */ /* 0x001ea8000c1e9b00 */
[----:B------:R-:W3:Y:S01]  /*0120*/  @P0 LDG.E.64.CONSTANT R6, [R10.64+0x80] ;  /* 0x000080080a060981 */ /* 0x000ee2000c1e9b00 */
[--C-:B------:R-:W-:Y:S02]  /*0130*/  @P0 SHF.R.S64 R13, RZ, 0x1d, R17.reuse ;  /* 0x0000001dff0d0819 */ /* 0x100fe40000001011 */
[----:B------:R-:W-:Y:S02]  /*0140*/  @P0 SHF.R.S32.HI R15, RZ, 0x1d, R17 ;  /* 0x0000001dff0f0819 */ /* 0x000fe40000011411 */
[-C--:B--2---:R-:W-:Y:S02]  /*0150*/  @P0 IADD3 R8, P1, R4, R13.reuse, RZ ;  /* 0x0000000d04080210 */ /* 0x084fe40007f3e0ff */
[----:B---3--:R-:W-:-:S03]  /*0160*/  @P0 IADD3 R12, P2, R6, R13, RZ ;  /* 0x0000000d060c0210 */ /* 0x008fc60007f5e0ff */
[--C-:B------:R-:W-:Y:S02]  /*0170*/  @P0 IMAD.X R9, R5, 0x1, R15.reuse, P1 ;  /* 0x0000000105090824 */ /* 0x100fe400008e060f */
[----:B------:R-:W-:-:S04]  /*0180*/  @P0 IMAD.X R13, R7, 0x1, R15, P2 ;  /* 0x00000001070d0824 */ /* 0x000fc800010e060f */
[----:B------:R-:W2:Y:S01]  /*0190*/  @P0 LDG.E.64 R8, [R8.64] ;  /* 0x0000000808080981 */ /* 0x000ea2000c1e1b00 */
[----:B------:R-:W-:Y:S02]  /*01a0*/  @P0 IMAD.MOV.U32 R4, RZ, RZ, c[0x0][0x178] ;  /* 0x00005e00ff040624 */ /* 0x000fe400078e00ff */
[----:B------:R-:W-:Y:S01]  /*01b0*/  @P0 IMAD.MOV.U32 R5, RZ, RZ, c[0x0][0x17c] ;  /* 0x00005f00ff050624 */ /* 0x000fe200078e00ff */
[----:B------:R-:W2:Y:S05]  /*01c0*/  @P0 LDG.E.64 R6, [R12.64] ;  /* 0x000000080c060981 */ /* 0x000eaa000c1e1b00 */
[----:B------:R-:W3:Y:S01]  /*01d0*/  @P0 LDG.E.64.CONSTANT R4, [R4.64+0x50] ;  /* 0x0000500804040981 */ /* 0x000ee2000c1e9b00 */
[----:B------:R-:W-:-:S02]  /*01e0*/  IADD3 R14, R14, -UR4, RZ ;  /* 0x800000040e0e7c10 */ /* 0x000fc4000fffe0ff */
[----:B------:R-:W-:Y:S02]  /*01f0*/  IADD3 R17, R17, UR4, RZ ;  /* 0x0000000411117c10 */ /* 0x000fe4000fffe0ff */
[----:B------:R-:W-:Y:S01]  /*0200*/  ISETP.GT.AND P1, PT, R14, RZ, PT ;  /* 0x000000ff0e00720c */ /* 0x000fe20003f24270 */
[----:B--2---:R-:W3:-:S06]  /*0210*/  @P0 DADD R6, R6, R8 ;  /* 0x0000000006060229 */ /* 0x004ecc0000000008 */
[----:B-1-3--:R0:W1:-:S06]  /*0220*/  @P0 DFMA R2, R4, |R6|, R2 ;  /* 0x400000060402022b */ /* 0x00a04c0000000002 */
[----:B------:R-:W-:Y:S05]  /*0230*/  @P1 BRA `(.L_x_60) ;  /* 0xfffffea000001947 */ /* 0x000fea000383ffff */
[----:B------:R-:W-:Y:S05]  /*0240*/  BRA `(.L_x_61) ;  /* 0x0000001000007947 */ /* 0x000fea0003800000 */
.L_x_59:
[----:B------:R-:W-:Y:S02]  /*0250*/  CS2R R2, SRZ ;  /* 0x0000000000027805 */ /* 0x000fe4000001ff00 */
.L_x_61:
[----:B------:R-:W2:Y:S01]  /*0260*/  S2R R0, SR_TID.X ;  /* 0x0000000000007919 */ /* 0x000ea20000002100 */
[----:B0-----:R-:W-:-:S03]  /*0270*/  MOV R4, 0x80 ;  /* 0x0000008000047802 */ /* 0x001fc60000000f00 */
[----:B-12---:R0:W-:Y:S01]  /*0280*/  STS.64 [R0.X8+`(S25_31)], R2 ;  /* 0x0000000200007388 */ /* 0x0061e20000008a00 */
[----:B------:R-:W-:-:S03]  /*0290*/  SHF.L.U32 R6, R0, 0x3, RZ ;  /* 0x0000000300067819 */ /* 0x000fc600000006ff */
[----:B------:R-:W-:Y:S06]  /*02a0*/  BAR.SYNC.DEFER_BLOCKING 0x0 ;  /* 0x0000000000007b1d */ /* 0x000fec0000010000 */
.L_x_62:
[----:B0-----:R-:W-:Y:S01]  /*02b0*/  IADD3 R2, R4, 0x1, RZ ;  /* 0x0000000104027810 */ /* 0x001fe20007ffe0ff */
[----:B------:R-:W-:Y:S01]  /*02c0*/  WARPSYNC 0xffffffff ;  /* 0xffffffff00007948 */ /* 0x000fe20003800000 */
[----:B------:R-:W-:Y:S02]  /*02d0*/  BAR.SYNC.DEFER_BLOCKING 0x0 ;  /* 0x0000000000007b1d */ /* 0x000fe40000010000 */
[----:B------:R-:W-:-:S05]  /*02e0*/  SHF.R.S32.HI R9, RZ, 0x1, R2 ;  /* 0x00000001ff097819 */ /* 0x000fca0000011402 */
[----:B------:R-:W-:-:S05]  /*02f0*/  IMAD.IADD R3, R9, 0x1, R0 ;  /* 0x0000000109037824 */ /* 0x000fca00078e0200 */
[----:B------:R-:W-:-:S13]  /*0300*/  ISETP.GE.AND P0, PT, R3, R4, PT ;  /* 0x000000040300720c */ /* 0x000fda0003f06270 */
[----:B------:R-:W-:Y:S01]  /*0310*/  @!P0 IMAD.U32 R7, R9, 0x8, R6 ;  /* 0x0000000809078824 */ /* 0x000fe200078e0006 */
[----:B------:R-:W-:Y:S04]  /*0320*/  @!P0 LDS.64 R4, [R0.X8+`(S25_31)] ;  /* 0x0000000000048984 */ /* 0x000fe80000008a00 */
[----:B------:R-:W0:Y:S02]  /*0330*/  @!P0 LDS.64 R2, [R7+`(S25_31)] ;  /* 0x0000000007028984 */ /* 0x000e240000000a00 */
[----:B0-----:R0:W1:Y:S02]  /*0340*/  @!P0 DADD R2, R2, R4 ;  /* 0x0000000002028229 */ /* 0x0010640000000004 */
[--C-:B0-----:R-:W-:Y:S02]  /*0350*/  IMAD.MOV.U32 R4, RZ, RZ, R9.reuse ;  /* 0x000000ffff047224 */ /* 0x101fe400078e0009 */
[----:B------:R-:W-:-:S03]  /*0360*/  @!P0 IMAD.MOV.U32 R4, RZ, RZ, R9 ;  /* 0x000000ffff048224 */ /* 0x000fc600078e0009 */
[----:B-1----:R0:W-:Y:S04]  /*0370*/  @!P0 STS.64 [R0.X8+`(S25_31)], R2 ;  /* 0x0000000200008388 */ /* 0x0021e80000008a00 */
[----:B------:R-:W-:Y:S01]  /*0380*/  BAR.SYNC.DEFER_BLOCKING 0x0 ;  /* 0x0000000000007b1d */ /* 0x000fe20000010000 */
[----:B------:R-:W-:-:S13]  /*0390*/  ISETP.GE.AND P0, PT, R4, 0x41, PT ;  /* 0x000000410400780c */ /* 0x000fda0003f06270 */
[----:B0-----:R-:W-:Y:S05]  /*03a0*/  @P0 BRA `(.L_x_62) ;  /* 0xffffff0000000947 */ /* 0x001fea000383ffff */
[----:B------:R-:W-:Y:S01]  /*03b0*/  WARPSYNC 0xffffffff ;  /* 0xffffffff00007948 */ /* 0x000fe20003800000 */
[----:B------:R-:W-:Y:S01]  /*03c0*/  BAR.SYNC.DEFER_BLOCKING 0x0 ;  /* 0x0000000000007b1d */ /* 0x000fe20000010000 */
[----:B------:R-:W-:-:S13]  /*03d0*/  ISETP.GT.AND P0, PT, R0, 0x1f, PT ;  /* 0x0000001f0000780c */ /* 0x000fda0003f04270 */
        /* <DEDUP_REMOVED lines=56> */
[----:B0-----:R-:W-:Y:S01]  /*0760*/  LDS.64 R2, [R0.X8+`(S25_31)] ;  /* 0x0000000000027984 */ /* 0x001fe20000008a00 */
[----:B------:R-:W-:-:S03]  /*0770*/  ISETP.NE.AND P0, PT, R0, RZ, PT ;  /* 0x000000ff0000720c */ /* 0x000fc60003f05270 */
[----:B------:R-:W0:Y:S02]  /*0780*/  LDS.64 R4, [R0.X8+`((S25_31 + 0x8))] ;  /* 0x0000000000047984 */ /* 0x000e240000008a00 */
[----:B0-----:R-:W0:-:S07]  /*0790*/  DADD R2, R2, R4 ;  /* 0x0000000002027229 */ /* 0x001e0e0000000004 */
[----:B0-----:R0:W-:Y:S01]  /*07a0*/  STS.64 [R0.X8+`(S25_31)], R2 ;  /* 0x0000000200007388 */ /* 0x0011e20000008a00 */
[----:B------:R-:W-:Y:S05]  /*07b0*/  @P0 EXIT ;  /* 0x000000000000094d */ /* 0x000fea0003800000 */
[----:B------:R-:W1:Y:S01]  /*07c0*/  S2UR UR4, SR_CTAID.X ;  /* 0x00000000000479c3 */ /* 0x000e620000002500 */
[----:B------:R-:W-:Y:S02]  /*07d0*/  ULDC.64 UR6, c[0x0][0x168] ;  /* 0x00005a0000067ab9 */ /* 0x000fe40000000a00 */
[----:B-1----:R-:W-:-:S04]  /*07e0*/  USHF.L.U32 UR4, UR4, 0x3, URZ ;  /* 0x0000000304047899 */ /* 0x002fc8000800063f */
[----:B------:R-:W-:-:S04]  /*07f0*/  UIADD3 UR5, UP0, UR4, UR6, URZ ;  /* 0x0000000604057290 */ /* 0x000fc8000ff1e03f */
[----:B------:R-:W-:Y:S02]  /*0800*/  ULEA.HI.X.SX32 UR4, UR4, UR7, 0x1, UP0 ;  /* 0x0000000704047291 */ /* 0x000fe400080f0e3f */
[----:B------:R-:W-:-:S04]  /*0810*/  MOV R4, UR5 ;  /* 0x0000000500047c02 */ /* 0x000fc80008000f00 */
[----:B------:R-:W-:-:S05]  /*0820*/  MOV R5, UR4 ;  /* 0x0000000400057c02 */ /* 0x000fca0008000f00 */
[----:B------:R-:W-:Y:S01]  /*0830*/  STG.E.64 [R4.64], R2 ;  /* 0x0000000204007986 */ /* 0x000fe2000c101b08 */
[----:B------:R-:W-:Y:S05]  /*0840*/  EXIT ;  /* 0x000000000000794d */ /* 0x000fea0003800000 */
.L_x_63:
        /* <DEDUP_REMOVED lines=11> */
.L_x_334:


//--------------------- .text._37header_files_fractional_step_solver_c_FS_update_velocity_vectorised_2d_475_gpu --------------------------
	.section	.text._37header_files_fractional_step_solver_c_FS_update_velocity_vectorised_2d_475_gpu,"ax",@progbits
	.sectioninfo	@"SHI_REGISTERS=43"
	.align	128
        .global         _37header_files_fractional_step_solver_c_FS_update_velocity_vectorised_2d_475_gpu
        .type           _37header_files_fractional_step_solver_c_FS_update_velocity_vectorised_2d_475_gpu,@function
        .size           _37header_files_fractional_step_solver_c_FS_update_velocity_vectorised_2d_475_gpu,(.L_x_335 - _37header_files_fractional_step_solver_c_FS_update_velocity_vectorised_2d_475_gpu)
        .other          _37header_files_fractional_step_solver_c_FS_update_velocity_vectorised_2d_475_gpu,@"STO_CUDA_ENTRY STV_DEFAULT"
_37header_files_fractional_step_solver_c_FS_update_velocity_vectorised_2d_475_gpu:
.text._37header_files_fractional_step_solver_c_FS_update_velocity_vectorised_2d_475_gpu:
        /* <DEDUP_REMOVED lines=8> */
[----:B------:R-:W-:Y:S01]  /*0080*/  ULDC.64 UR4, c[0x0][0x160] ;  /* 0x0000580000047ab9 */ /* 0x000fe20000000a00 */
[----:B------:R-:W-:Y:S01]  /*0090*/  MOV R37, R39 ;  /* 0x0000002700257202 */ /* 0x000fe20000000f00 */
[----:B------:R-:W-:Y:S01]  /*00a0*/  ULDC.64 UR6, c[0x0][0x170] ;  /* 0x00005c0000067ab9 */ /* 0x000fe20000000a00 */
[----:B------:R-:W0:Y:S01]  /*00b0*/  S2R R3, SR_TID.X ;  /* 0x0000000000037919 */ /* 0x000e220000002100 */
[----:B------:R-:W-:Y:S02]  /*00c0*/  UIADD3 UR39, UP0, UR4, 0xfc, URZ ;  /* 0x000000fc04277890 */ /* 0x000fe4000ff1e03f */
[----:B------:R-:W-:Y:S02]  /*00d0*/  UIADD3 UR4, UP1, UR6, 0x40, URZ ;  /* 0x0000004006047890 */ /* 0x000fe4000ff3e03f */
[----:B------:R-:W-:Y:S02]  /*00e0*/  UIADD3.X UR40, URZ, UR5, URZ, UP0, !UPT ;  /* 0x000000053f287290 */ /* 0x000fe400087fe43f */
[----:B------:R-:W-:-:S02]  /*00f0*/  UIADD3.X UR5, URZ, UR7, URZ, UP1, !UPT ;  /* 0x000000073f057290 */ /* 0x000fc40008ffe43f */
[----:B------:R-:W-:Y:S01]  /*0100*/  MOV R34, UR4 ;  /* 0x0000000400227c02 */ /* 0x000fe20008000f00 */
[----:B------:R-:W-:Y:S02]  /*0110*/  ULDC UR38, c[0x0][0xc] ;  /* 0x0000030000267ab9 */ /* 0x000fe40000000800 */
[----:B------:R-:W-:Y:S01]  /*0120*/  USHF.L.U32 UR38, UR38, 0x7, URZ ;  /* 0x0000000726267899 */ /* 0x000fe2000800063f */
[----:B------:R-:W-:Y:S01]  /*0130*/  MOV R35, UR5 ;  /* 0x0000000500237c02 */ /* 0x000fe20008000f00 */
[----:B0-----:R-:W-:-:S05]  /*0140*/  IMAD R38, R38, 0x80, R3 ;  /* 0x0000008026267824 */ /* 0x001fca00078e0203 */
.L_x_68:
[----:B------:R-:W-:Y:S01]  /*0150*/  ISETP.GT.AND P0, PT, R39, R38, PT ;  /* 0x000000262700720c */ /* 0x000fe20003f04270 */
[----:B------:R-:W-:Y:S01]  /*0160*/  BSSY B7, `(.L_x_64) ;  /* 0x0000062000077945 */ /* 0x000fe20003800000 */
[----:B------:R-:W-:-:S04]  /*0170*/  IADD3 R37, R37, -UR38, RZ ;  /* 0x8000002625257c10 */ /* 0x000fc8000fffe0ff */
[----:B------:R-:W-:-:S04]  /*0180*/  ISETP.GT.AND P1, PT, R37, RZ, PT ;  /* 0x000000ff2500720c */ /* 0x000fc80003f24270 */
[----:B------:R-:W-:-:S03]  /*0190*/  P2R R40, PR, RZ, 0x2 ;  /* 0x00000002ff287803 */ /* 0x000fc60000000000 */
[----:B0-----:R-:W-:Y:S05]  /*01a0*/  @!P0 BRA `(.L_x_65) ;  /* 0x000005d000008947 */ /* 0x001fea0003800000 */
[----:B------:R-:W-:Y:S02]  /*01b0*/  IMAD.U32 R2, RZ, RZ, UR39 ;  /* 0x00000027ff027e24 */ /* 0x000fe4000f8e00ff */
[----:B------:R-:W-:-:S06]  /*01c0*/  IMAD.U32 R3, RZ, RZ, UR40 ;  /* 0x00000028ff037e24 */ /* 0x000fcc000f8e00ff */
[----:B------:R-:W2:Y:S02]  /*01d0*/  LDG.E.64.CONSTANT R2, [R2.64+0x64] ;  /* 0x0000642402027981 */ /* 0x000ea4000c1e9b00 */
[----:B--2---:R-:W-:-:S04]  /*01e0*/  IADD3 R4, P0, R2, R38, RZ ;  /* 0x0000002602047210 */ /* 0x004fc80007f1e0ff */
[----:B------:R-:W-:-:S05]  /*01f0*/  LEA.HI.X.SX32 R5, R38, R3, 0x1, P0 ;  /* 0x0000000326057211 */ /* 0x000fca00000f0eff */
[----:B------:R-:W2:Y:S02]  /*0200*/  LDG.E.U8 R4, [R4.64] ;  /* 0x0000002404047981 */ /* 0x000ea4000c1e1100 */
[----:B--2---:R-:W-:-:S13]  /*0210*/  ISETP.NE.AND P0, PT, R4, RZ, PT ;  /* 0x000000ff0400720c */ /* 0x004fda0003f05270 */
[----:B------:R-:W-:Y:S05]  /*0220*/  @P0 BRA `(.L_x_65) ;  /* 0x0000055000000947 */ /* 0x000fea0003800000 */
[----:B------:R-:W-:Y:S01]  /*0230*/  IMAD.MOV.U32 R8, RZ, RZ, c[0x0][0x168] ;  /* 0x00005a00ff087624 */ /* 0x000fe200078e00ff */
[----:B------:R-:W2:Y:S01]  /*0240*/  LDG.E.64.CONSTANT R18, [R34.64+0x10] ;  /* 0x0000102422127981 */ /* 0x000ea2000c1e9b00 */
[----:B------:R-:W-:Y:S01]  /*0250*/  IMAD.MOV.U32 R9, RZ, RZ, c[0x0][0x16c] ;  /* 0x00005b00ff097624 */ /* 0x000fe200078e00ff */
[--C-:B------:R-:W-:Y:S01]  /*0260*/  SHF.R.S64 R36, RZ, 0x1d, R38.reuse ;  /* 0x0000001dff247819 */ /* 0x100fe20000001026 */
[----:B------:R-:W-:Y:S01]  /*0270*/  ULDC.64 UR4, c[0x0][0x168] ;  /* 0x00005a0000047ab9 */ /* 0x000fe20000000a00 */
[----:B------:R-:W-:Y:S01]  /*0280*/  SHF.R.S32.HI R2, RZ, 0x1d, R38 ;  /* 0x0000001dff027819 */ /* 0x000fe20000011426 */
[----:B------:R-:W3:Y:S04]  /*0290*/  LDG.E.64.CONSTANT R22, [R34.64] ;  /* 0x0000002422167981 */ /* 0x000ee8000c1e9b00 */
[----:B------:R-:W4:Y:S04]  /*02a0*/  LDG.E.64.CONSTANT R6, [R8.64+0x80] ;  /* 0x0000802408067981 */ /* 0x000f28000c1e9b00 */
[----:B------:R-:W2:Y:S01]  /*02b0*/  LDG.E.64.CONSTANT R4, [R8.64+0x20] ;  /* 0x0000202408047981 */ /* 0x000ea2000c1e9b00 */
[----:B----4-:R-:W-:-:S05]  /*02c0*/  IADD3 R10, P0, R6, R36, RZ ;  /* 0x00000024060a7210 */ /* 0x010fca0007f1e0ff */
[----:B------:R-:W-:-:S05]  /*02d0*/  IMAD.X R11, R7, 0x1, R2, P0 ;  /* 0x00000001070b7824 */ /* 0x000fca00000e0602 */
[----:B------:R-:W3:Y:S01]  /*02e0*/  LDG.E.64 R6, [R10.64] ;  /* 0x000000240a067981 */ /* 0x000ee2000c1e1b00 */
[----:B--2---:R-:W-:-:S04]  /*02f0*/  IADD3 R16, P0, R4, R36, RZ ;  /* 0x0000002404107210 */ /* 0x004fc80007f1e0ff */
[----:B------:R-:W-:-:S06]  /*0300*/  IADD3.X R17, R5, R2, RZ, P0, !PT ;  /* 0x0000000205117210 */ /* 0x000fcc00007fe4ff */
[----:B------:R-:W5:Y:S01]  /*0310*/  LDG.E.64 R16, [R16.64] ;  /* 0x0000002410107981 */ /* 0x000f62000c1e1b00 */
[----:B------:R-:W0:Y:S01]  /*0320*/  MUFU.RCP64H R5, R19 ;  /* 0x0000001300057308 */ /* 0x000e220000001800 */
[----:B------:R-:W-:-:S06]  /*0330*/  IMAD.MOV.U32 R4, RZ, RZ, 0x1 ;  /* 0x00000001ff047424 */ /* 0x000fcc00078e00ff */
[----:B0-----:R-:W0:-:S06]  /*0340*/  DFMA R8, -R18, R4, 1 ;  /* 0x3ff000001208742b */ /* 0x001e0c0000000104 */
[----:B0-----:R-:W0:-:S06]  /*0350*/  DFMA R8, R8, R8, R8 ;  /* 0x000000080808722b */ /* 0x001e0c0000000008 */
[----:B0-----:R-:W0:-:S06]  /*0360*/  DFMA R8, R4, R8, R4 ;  /* 0x000000080408722b */ /* 0x001e0c0000000004 */
[----:B0-----:R-:W0:-:S06]  /*0370*/  DFMA R4, -R18, R8, 1 ;  /* 0x3ff000001204742b */ /* 0x001e0c0000000108 */
[----:B0-----:R-:W-:Y:S01]  /*0380*/  DFMA R4, R8, R4, R8 ;  /* 0x000000040804722b */ /* 0x001fe20000000008 */
[----:B------:R-:W-:-:S04]  /*0390*/  UIADD3 UR4, UP0, UR4, 0x20, URZ ;  /* 0x0000002004047890 */ /* 0x000fc8000ff1e03f */
[----:B------:R-:W-:Y:S01]  /*03a0*/  UIADD3.X UR5, URZ, UR5, URZ, UP0, !UPT ;  /* 0x000000053f057290 */ /* 0x000fe200087fe43f */
[----:B------:R-:W-:Y:S01]  /*03b0*/  BSSY B6, `(.L_x_66) ;  /* 0x0000012000067945 */ /* 0x000fe20003800000 */
[----:B------:R-:W-:-:S04]  /*03c0*/  IMAD.U32 R32, RZ, RZ, UR4 ;  /* 0x00000004ff207e24 */ /* 0x000fc8000f8e00ff */
[----:B------:R-:W-:Y:S01]  /*03d0*/  MOV R33, UR5 ;  /* 0x0000000500217c02 */ /* 0x000fe20008000f00 */
[----:B---3--:R-:W0:-:S06]  /*03e0*/  DMUL R6, R6, R22 ;  /* 0x0000001606067228 */ /* 0x008e0c0000000000 */
        /* <DEDUP_REMOVED lines=8> */
[----:B------:R-:W-:Y:S01]  /*0470*/  MOV R6, R18 ;  /* 0x0000001200067202 */ /* 0x000fe20000000f00 */
[----:B------:R-:W-:Y:S01]  /*0480*/  IMAD.MOV.U32 R5, RZ, RZ, R7 ;  /* 0x000000ffff057224 */ /* 0x000fe200078e0007 */
[----:B------:R-:W-:Y:S01]  /*0490*/  MOV R20, 32@lo((_37header_files_fractional_step_solver_c_FS_update_velocity_vectorised_2d_475_gpu + .L_x_4@srel)) ;  /* 0x0000000000147802 */ /* 0x000fe20000000f00 */
[----:B------:R-:W-:Y:S01]  /*04a0*/  IMAD.MOV.U32 R7, RZ, RZ, R19 ;  /* 0x000000ffff077224 */ /* 0x000fe200078e0013 */
[----:B------:R-:W-:-:S04]  /*04b0*/  MOV R21, 32@hi((_37header_files_fractional_step_solver_c_FS_update_velocity_vectorised_2d_475_gpu + .L_x_4@srel)) ;  /* 0x0000000000157802 */ /* 0x000fc80000000f00 */
[----:B-----5:R-:W-:Y:S05]  /*04c0*/  CALL.ABS.NOINC `(__cuda_sm20_div_rn_f64_full) ;  /* 0x0000000000007943 */ /* 0x020fea0003c00000 */
.L_x_4:
[----:B------:R-:W-:Y:S05]  /*04d0*/  BSYNC B6 ;  /* 0x0000000000067941 */ /* 0x000fea0003800000 */
.L_x_66:
[----:B------:R-:W2:Y:S04]  /*04e0*/  LDG.E.64.CONSTANT R6, [R32.64+-0x20] ;  /* 0xffffe02420067981 */ /* 0x000ea8000c1e9b00 */
[----:B------:R-:W3:Y:S01]  /*04f0*/  LDG.E.64.CONSTANT R8, [R32.64+0x68] ;  /* 0x0000682420087981 */ /* 0x000ee2000c1e9b00 */
[----:B-----5:R-:W0:Y:S01]  /*0500*/  DADD R16, R16, -R4 ;  /* 0x0000000010107229 */ /* 0x020e220000000804 */
[----:B------:R-:W1:Y:S01]  /*0510*/  MUFU.RCP64H R13, R19 ;  /* 0x00000013000d7308 */ /* 0x000e620000001800 */
[----:B------:R-:W-:Y:S01]  /*0520*/  IMAD.MOV.U32 R12, RZ, RZ, 0x1 ;  /* 0x00000001ff0c7424 */ /* 0x000fe200078e00ff */
[----:B--2---:R-:W-:-:S02]  /*0530*/  IADD3 R10, P0, R6, R36, RZ ;  /* 0x00000024060a7210 */ /* 0x004fc40007f1e0ff */
[----:B---3--:R-:W-:-:S03]  /*0540*/  IADD3 R8, P1, R8, R36, RZ ;  /* 0x0000002408087210 */ /* 0x008fc60007f3e0ff */
[--C-:B------:R-:W-:Y:S02]  /*0550*/  IMAD.X R11, R7, 0x1, R2.reuse, P0 ;  /* 0x00000001070b7824 */ /* 0x100fe400000e0602 */
[----:B------:R-:W2:Y:S01]  /*0560*/  LDG.E.64.CONSTANT R6, [R32.64+0x8] ;  /* 0x0000082420067981 */ /* 0x000ea2000c1e9b00 */
[----:B------:R-:W-:-:S03]  /*0570*/  IMAD.X R9, R9, 0x1, R2, P1 ;  /* 0x0000000109097824 */ /* 0x000fc600008e0602 */
[----:B0-----:R2:W-:Y:S04]  /*0580*/  STG.E.64 [R10.64], R16 ;  /* 0x000000100a007986 */ /* 0x0015e8000c101b24 */
[----:B------:R-:W3:Y:S01]  /*0590*/  LDG.E.64 R4, [R8.64] ;  /* 0x0000002408047981 */ /* 0x000ee2000c1e1b00 */
[----:B-1----:R-:W0:-:S06]  /*05a0*/  DFMA R14, -R18, R12, 1 ;  /* 0x3ff00000120e742b */ /* 0x002e0c000000010c */
[----:B0-----:R-:W0:-:S06]  /*05b0*/  DFMA R14, R14, R14, R14 ;  /* 0x0000000e0e0e722b */ /* 0x001e0c000000000e */
[----:B0-----:R-:W0:-:S06]  /*05c0*/  DFMA R14, R12, R14, R12 ;  /* 0x0000000e0c0e722b */ /* 0x001e0c000000000c */
[----:B0-----:R-:W0:-:S06]  /*05d0*/  DFMA R12, -R18, R14, 1 ;  /* 0x3ff00000120c742b */ /* 0x001e0c000000010e */
[----:B0-----:R-:W-:Y:S01]  /*05e0*/  DFMA R12, R14, R12, R14 ;  /* 0x0000000c0e0c722b */ /* 0x001fe2000000000e */
[----:B------:R-:W-:Y:S03]  /*05f0*/  BSSY B6, `(.L_x_67) ;  /* 0x0000012000067945 */ /* 0x000fe60003800000 */
[----:B---3--:R-:W0:-:S06]  /*0600*/  DMUL R22, R22, R4 ;  /* 0x0000000416167228 */ /* 0x008e0c0000000000 */
[----:B0-----:R-:W0:-:S06]  /*0610*/  DMUL R4, R12, R22 ;  /* 0x000000160c047228 */ /* 0x001e0c0000000000 */
[----:B0-----:R-:W0:-:S06]  /*0620*/  DFMA R8, -R18, R4, R22 ;  /* 0x000000041208722b */ /* 0x001e0c0000000116 */
[----:B0-----:R-:W0:Y:S01]  /*0630*/  DFMA R4, R12, R8, R4 ;  /* 0x000000080c04722b */ /* 0x001e220000000004 */
[----:B------:R-:W-:-:S09]  /*0640*/  FSETP.GEU.AND P2, PT, |R23|, 6.5827683646048100446e-37, PT ;  /* 0x036000001700780b */ /* 0x000fd20003f4e200 */
[----:B0-----:R-:W-:-:S05]  /*0650*/  FFMA R0, RZ, R19, R5 ;  /* 0x00000013ff007223 */ /* 0x001fca0000000005 */
[----:B------:R-:W-:Y:S02]  /*0660*/  FSETP.GT.AND P0, PT, |R0|, 1.469367938527859385e-39, PT ;  /* 0x001000000000780b */ /* 0x000fe40003f04200 */
[----:B--2---:R-:W-:-:S05]  /*0670*/  IADD3 R16, P1, R6, R36, RZ ;  /* 0x0000002406107210 */ /* 0x004fca0007f3e0ff */
[----:B------:R-:W-:-:S06]  /*0680*/  IMAD.X R17, R7, 0x1, R2, P1 ;  /* 0x0000000107117824 */ /* 0x000fcc00008e0602 */
[----:B------:R-:W-:Y:S05]  /*0690*/  @P0 BRA P2, `(.L_x_5) ;  /* 0x0000007000000947 */ /* 0x000fea0001000000 */
[----:B------:R-:W-:Y:S01]  /*06a0*/  IMAD.MOV.U32 R4, RZ, RZ, R22 ;  /* 0x000000ffff047224 */ /* 0x000fe200078e0016 */
[----:B------:R-:W-:Y:S01]  /*06b0*/  MOV R6, R18 ;  /* 0x0000001200067202 */ /* 0x000fe20000000f00 */
[----:B------:R-:W-:Y:S01]  /*06c0*/  IMAD.MOV.U32 R5, RZ, RZ, R23 ;  /* 0x000000ffff057224 */ /* 0x000fe200078e0017 */
[----:B------:R-:W-:Y:S01]  /*06d0*/  MOV R20, 32@lo((_37header_files_fractional_step_solver_c_FS_update_velocity_vectorised_2d_475_gpu + .L_x_5@srel)) ;  /* 0x0000000000147802 */ /* 0x000fe20000000f00 */
[----:B------:R-:W-:Y:S01]  /*06e0*/  IMAD.MOV.U32 R7, RZ, RZ, R19 ;  /* 0x000000ffff077224 */ /* 0x000fe200078e0013 */
[----:B------:R-:W-:-:S04]  /*06f0*/  MOV R21, 32@hi((_37header_files_fractional_step_solver_c_FS_update_velocity_vectorised_2d_475_gpu + .L_x_5@srel)) ;  /* 0x0000000000157802 */ /* 0x000fc80000000f00 */
[----:B------:R-:W-:Y:S05]  /*0700*/  CALL.ABS.NOINC `(__cuda_sm20_div_rn_f64_full) ;  /* 0x0000000000007943 */ /* 0x000fea0003c00000 */
.L_x_5:
[----:B------:R-:W-:Y:S05]  /*0710*/  BSYNC B6 ;  /* 0x0000000000067941 */ /* 0x000fea0003800000 */
.L_x_67:
[----:B------:R-:W2:Y:S04]  /*0720*/  LDG.E.64.CONSTANT R32, [R32.64+-0x18] ;  /* 0xffffe82420207981 */ /* 0x000ea8000c1e9b00 */
[----:B------:R-:W3:Y:S01]  /*0730*/  LDG.E.64 R16, [R16.64] ;  /* 0x0000002410107981 */ /* 0x000ee2000c1e1b00 */
[----:B--2---:R-:W-:Y:S01]  /*0740*/  IADD3 R6, P0, R32, R36, RZ ;  /* 0x0000002420067210 */ /* 0x004fe20007f1e0ff */
[----:B---3--:R-:W0:-:S03]  /*0750*/  DADD R4, R16, -R4 ;  /* 0x0000000010047229 */ /* 0x008e060000000804 */
[----:B------:R-:W-:-:S05]  /*0760*/  IADD3.X R7, R33, R2, RZ, P0, !PT ;  /* 0x0000000221077210 */ /* 0x000fca00007fe4ff */
[----:B0-----:R0:W-:Y:S04]  /*0770*/  STG.E.64 [R6.64], R4 ;  /* 0x0000000406007986 */ /* 0x0011e8000c101b24 */
.L_x_65:
[----:B------:R-:W-:Y:S05]  /*0780*/  BSYNC B7 ;  /* 0x0000000000077941 */ /* 0x000fea0003800000 */
.L_x_64:
[----:B------:R-:W-:Y:S02]  /*0790*/  ISETP.NE.AND P0, PT, R40, RZ, PT ;  /* 0x000000ff2800720c */ /* 0x000fe40003f05270 */
[----:B------:R-:W-:-:S11]  /*07a0*/  IADD3 R38, R38, UR38, RZ ;  /* 0x0000002626267c10 */ /* 0x000fd6000fffe0ff */
[----:B------:R-:W-:Y:S05]  /*07b0*/  @P0 BRA `(.L_x_68) ;  /* 0xfffff99000000947 */ /* 0x000fea000383ffff */
[----:B------:R-:W-:Y:S05]  /*07c0*/  EXIT ;  /* 0x000000000000794d */ /* 0x000fea0003800000 */
.L_x_69:
        /* <DEDUP_REMOVED lines=11> */
.L_x_335:


//--------------------- .text._37header_files_fractional_step_solver_c_FS_update_velocity_vectorised_464_gpu__red --------------------------
	.section	.text._37header_files_fractional_step_solver_c_FS_update_velocity_vectorised_464_gpu__red,"ax",@progbits
	.sectioninfo	@"SHI_REGISTERS=12"
	.align	128
        .global         _37header_files_fractional_step_solver_c_FS_update_velocity_vectorised_464_gpu__red
        .type           _37header_files_fractional_step_solver_c_FS_update_velocity_vectorised_464_gpu__red,@function
        .size           _37header_files_fractional_step_solver_c_FS_update_velocity_vectorised_464_gpu__red,(.L_x_336 - _37header_files_fractional_step_solver_c_FS_update_velocity_vectorised_464_gpu__red)
        .other          _37header_files_fractional_step_solver_c_FS_update_velocity_vectorised_464_gpu__red,@"STO_CUDA_ENTRY STV_DEFAULT"
_37header_files_fractional_step_solver_c_FS_update_velocity_vectorised_464_gpu__red:
.text._37header_files_fractional_step_solver_c_FS_update_velocity_vectorised_464_gpu__red:
        /* <DEDUP_REMOVED lines=20> */
.L_x_72:
        /* <DEDUP_REMOVED lines=9> */
.L_x_71:
[----:B------:R-:W-:Y:S05]  /*01d0*/  BSYNC B0 ;  /* 0x0000000000007941 */ /* 0x000fea0003800000 */
.L_x_70:
        /* <DEDUP_REMOVED lines=16> */
.L_x_73:
[----:B-1---5:R0:W-:Y:S01]  /*02e0*/  STS.64 [R0.X8+`(S25_29)], R2 ;  /* 0x0000000200007388 */ /* 0x0221e20000008a00 */
[----:B------:R-:W-:Y:S01]  /*02f0*/  ISETP.GE.AND P1, PT, R4, 0x41, PT ;  /* 0x000000410400780c */ /* 0x000fe20003f26270 */
[C---:B------:R-:W-:Y:S01]  /*0300*/  IMAD.SHL.U32 R8, R0.reuse, 0x8, RZ ;  /* 0x0000000800087824 */ /* 0x040fe200078e00ff */
[----:B------:R-:W-:-:S11]  /*0310*/  ISETP.GT.AND P0, PT, R0, 0x1f, PT ;  /* 0x0000001f0000780c */ /* 0x000fd60003f04270 */
[----:B0-----:R-:W-:Y:S05]  /*0320*/  @!P1 BRA `(.L_x_74) ;  /* 0x000000d000009947 */ /* 0x001fea0003800000 */
.L_x_75:
[----:B------:R-:W-:Y:S01]  /*0330*/  IADD3 R9, R4, 0x1, RZ ;  /* 0x0000000104097810 */ /* 0x000fe20007ffe0ff */
[----:B------:R-:W-:Y:S03]  /*0340*/  BAR.SYNC.DEFER_BLOCKING 0x0 ;  /* 0x0000000000007b1d */ /* 0x000fe60000010000 */
[----:B------:R-:W-:-:S05]  /*0350*/  SHF.R.S32.HI R7, RZ, 0x1, R9 ;  /* 0x00000001ff077819 */ /* 0x000fca0000011409 */
[----:B------:R-:W-:-:S05]  /*0360*/  IMAD.IADD R3, R7, 0x1, R0 ;  /* 0x0000000107037824 */ /* 0x000fca00078e0200 */
[----:B------:R-:W-:-:S13]  /*0370*/  ISETP.GE.AND P1, PT, R3, R4, PT ;  /* 0x000000040300720c */ /* 0x000fda0003f26270 */
[----:B------:R-:W-:Y:S01]  /*0380*/  @!P1 IMAD.U32 R6, R7, 0x8, R8 ;  /* 0x0000000807069824 */ /* 0x000fe200078e0008 */
[----:B------:R-:W-:Y:S04]  /*0390*/  @!P1 LDS.64 R4, [R0.X8+`(S25_29)] ;  /* 0x0000000000049984 */ /* 0x000fe80000008a00 */
[----:B------:R-:W0:Y:S02]  /*03a0*/  @!P1 LDS.64 R2, [R6+`(S25_29)] ;  /* 0x0000000006029984 */ /* 0x000e240000000a00 */
[----:B0-----:R0:W1:Y:S02]  /*03b0*/  @!P1 DADD R2, R2, R4 ;  /* 0x0000000002029229 */ /* 0x0010640000000004 */
[----:B0-----:R-:W-:-:S05]  /*03c0*/  IMAD.MOV.U32 R4, RZ, RZ, R7 ;  /* 0x000000ffff047224 */ /* 0x001fca00078e0007 */
[----:B-1----:R0:W-:Y:S01]  /*03d0*/  @!P1 STS.64 [R0.X8+`(S25_29)], R2 ;  /* 0x0000000200009388 */ /* 0x0021e20000008a00 */
[----:B------:R-:W-:-:S13]  /*03e0*/  ISETP.GT.AND P1, PT, R9, 0x81, PT ;  /* 0x000000810900780c */ /* 0x000fda0003f24270 */
[----:B0-----:R-:W-:Y:S05]  /*03f0*/  @P1 BRA `(.L_x_75) ;  /* 0xffffff3000001947 */ /* 0x001fea000383ffff */
.L_x_74:
[----:B------:R-:W-:Y:S06]  /*0400*/  BAR.SYNC.DEFER_BLOCKING 0x0 ;  /* 0x0000000000007b1d */ /* 0x000fec0000010000 */
[----:B------:R-:W-:Y:S05]  /*0410*/  @P0 EXIT ;  /* 0x000000000000094d */ /* 0x000fea0003800000 */
[----:B------:R-:W-:Y:S01]  /*0420*/  LDS.64 R2, [R0.X8+`(S25_29)] ;  /* 0x0000000000027984 */ /* 0x000fe20000008a00 */
[----:B------:R-:W-:-:S03]  /*0430*/  ISETP.GT.AND P0, PT, R0, 0xf, PT ;  /* 0x0000000f0000780c */ /* 0x000fc60003f04270 */
[----:B------:R-:W0:Y:S02]  /*0440*/  LDS.64 R4, [R0.X8+`((S25_29 + 0x100))] ;  /* 0x0000000000047984 */ /* 0x000e240000008a00 */
[----:B0-----:R-:W0:-:S07]  /*0450*/  DADD R2, R2, R4 ;  /* 0x0000000002027229 */ /* 0x001e0e0000000004 */
[----:B0-----:R0:W-:Y:S01]  /*0460*/  STS.64 [R0.X8+`(S25_29)], R2 ;  /* 0x0000000200007388 */ /* 0x0011e20000008a00 */
[----:B------:R-:W-:Y:S01]  /*0470*/  @!PT LDS RZ, [RZ] ;  /* 0x00000000fffff984 */ /* 0x000fe20000000800 */
[----:B------:R-:W-:Y:S01]  /*0480*/  @!PT LDS RZ, [RZ] ;  /* 0x00000000fffff984 */ /* 0x000fe20000000800 */
[----:B------:R-:W-:Y:S01]  /*0490*/  @!PT LDS RZ, [RZ] ;  /* 0x00000000fffff984 */ /* 0x000fe20000000800 */
[----:B------:R-:W-:Y:S01]  /*04a0*/  @!PT LDS RZ, [RZ] ;  /* 0x00000000fffff984 */ /* 0x000fe20000000800 */
[----:B------:R-:W-:Y:S06]  /*04b0*/  MEMBAR.SC.CTA ;  /* 0x0000000000007992 */ /* 0x000fec0000000000 */
[----:B------:R-:W-:Y:S05]  /*04c0*/  @P0 EXIT ;  /* 0x000000000000094d */ /* 0x000fea0003800000 */
[----:B0-----:R-:W-:Y:S01]  /*04d0*/  LDS.64 R2, [R0.X8+`(S25_29)] ;  /* 0x0000000000027984 */ /* 0x001fe20000008a00 */
        /* <DEDUP_REMOVED lines=33> */
[----:B------:R-:W-:-:S03]  /*06f0*/  ISETP.NE.AND P0, PT, R0, 0x1, PT ;  /* 0x000000010000780c */ /* 0x000fc60003f05270 */
        /* <DEDUP_REMOVED lines=8> */
[----:B------:R-:W-:Y:S05]  /*0780*/  @!P0 EXIT ;  /* 0x000000000000894d */ /* 0x000fea0003800000 */
[----:B------:R-:W-:Y:S01]  /*0790*/  MOV R6, c[0x0][0x188] ;  /* 0x0000620000067a02 */ /* 0x000fe20000000f00 */
[----:B0-----:R-:W-:Y:S01]  /*07a0*/  LDS.64 R2, [R0.X8+`(S25_29)] ;  /* 0x0000000000027984 */ /* 0x001fe20000008a00 */
[----:B------:R-:W-:-:S03]  /*07b0*/  MOV R7, c[0x0][0x18c] ;  /* 0x0000630000077a02 */ /* 0x000fc60000000f00 */
[----:B------:R-:W0:Y:S04]  /*07c0*/  LDS.64 R4, [R0.X8+`((S25_29 + 0x8))] ;  /* 0x0000000000047984 */ /* 0x000e280000008a00 */
[----:B------:R-:W2:Y:S01]  /*07d0*/  LDG.E.64 R8, [R6.64] ;  /* 0x0000000406087981 */ /* 0x000ea2000c1e1b00 */
[----:B0-----:R-:W0:-:S07]  /*07e0*/  DADD R2, R2, R4 ;  /* 0x0000000002027229 */ /* 0x001e0e0000000004 */
[----:B0-----:R-:W-:Y:S01]  /*07f0*/  STS.64 [R0.X8+`(S25_29)], R2 ;  /* 0x0000000200007388 */ /* 0x001fe20000008a00 */
[----:B--2---:R-:W0:-:S07]  /*0800*/  DADD R8, R2, R8 ;  /* 0x0000000002087229 */ /* 0x004e0e0000000008 */
[----:B0-----:R-:W-:Y:S01]  /*0810*/  STG.E.64 [R6.64], R8 ;  /* 0x0000000806007986 */ /* 0x001fe2000c101b04 */
[----:B------:R-:W-:Y:S05]  /*0820*/  EXIT ;  /* 0x000000000000794d */ /* 0x000fea0003800000 */
.L_x_76:
        /* <DEDUP_REMOVED lines=13> */
.L_x_336:


//--------------------- .text._37header_files_fractional_step_solver_c_FS_update_velocity_vectorised_464_gpu --------------------------
	.section	.text._37header_files_fractional_step_solver_c_FS_update_velocity_vectorised_464_gpu,"ax",@progbits
	.sectioninfo	@"SHI_REGISTERS=24"
	.align	128
        .global         _37header_files_fractional_step_solver_c_FS_update_velocity_vectorised_464_gpu
        .type           _37header_files_fractional_step_solver_c_FS_update_velocity_vectorised_464_gpu,@function
        .size           _37header_files_fractional_step_solver_c_FS_update_velocity_vectorised_464_gpu,(.L_x_337 - _37header_files_fractional_step_solver_c_FS_update_velocity_vectorised_464_gpu)
        .other          _37header_files_fractional_step_solver_c_FS_update_velocity_vectorised_464_gpu,@"STO_CUDA_ENTRY STV_DEFAULT"
_37header_files_fractional_step_solver_c_FS_update_velocity_vectorised_464_gpu:
.text._37header_files_fractional_step_solver_c_FS_update_velocity_vectorised_464_gpu:
        /* <DEDUP_REMOVED lines=14> */
.L_x_80:
[----:B------:R-:W-:Y:S01]  /*00e0*/  ISETP.GT.AND P1, PT, R0, R5, PT ;  /* 0x000000050000720c */ /* 0x000fe20003f24270 */
[----:B------:R-:W-:Y:S01]  /*00f0*/  BSSY B0, `(.L_x_78) ;  /* 0x000001a000007945 */ /* 0x000fe20003800000 */
[----:B------:R-:W-:-:S04]  /*0100*/  IADD3 R4, R4, -UR4, RZ ;  /* 0x8000000404047c10 */ /* 0x000fc8000fffe0ff */
[----:B------:R-:W-:-:S07]  /*0110*/  ISETP.GT.AND P0, PT, R4, RZ, PT ;  /* 0x000000ff0400720c */ /* 0x000fce0003f04270 */
[----:B01----:R-:W-:Y:S05]  /*0120*/  @!P1 BRA `(.L_x_79) ;  /* 0x0000016000009947 */ /* 0x003fea0003800000 */
[----:B------:R-:W-:Y:S02]  /*0130*/  IMAD.MOV.U32 R12, RZ, RZ, c[0x0][0x180] ;  /* 0x00006000ff0c7624 */ /* 0x000fe400078e00ff */
[----:B------:R-:W-:-:S05]  /*0140*/  IMAD.MOV.U32 R13, RZ, RZ, c[0x0][0x184] ;  /* 0x00006100ff0d7624 */ /* 0x000fca00078e00ff */
[----:B------:R-:W2:Y:S04]  /*0150*/  LDG.E.64.CONSTANT R8, [R12.64+0x88] ;  /* 0x000088080c087981 */ /* 0x000ea8000c1e9b00 */
[----:B------:R-:W3:Y:S04]  /*0160*/  LDG.E.64.CONSTANT R10, [R12.64+0x80] ;  /* 0x000080080c0a7981 */ /* 0x000ee8000c1e9b00 */
[----:B------:R-:W4:Y:S01]  /*0170*/  LDG.E.64.CONSTANT R6, [R12.64+0x90] ;  /* 0x000090080c067981 */ /* 0x000f22000c1e9b00 */
[--C-:B------:R-:W-:Y:S02]  /*0180*/  SHF.R.S64 R19, RZ, 0x1d, R5.reuse ;  /* 0x0000001dff137819 */ /* 0x100fe40000001005 */
[----:B------:R-:W-:-:S02]  /*0190*/  SHF.R.S32.HI R21, RZ, 0x1d, R5 ;  /* 0x0000001dff157819 */ /* 0x000fc40000011405 */
[-C--:B--2---:R-:W-:Y:S02]  /*01a0*/  IADD3 R16, P2, R8, R19.reuse, RZ ;  /* 0x0000001308107210 */ /* 0x084fe40007f5e0ff */
[----:B---3--:R-:W-:-:S03]  /*01b0*/  IADD3 R14, P3, R10, R19, RZ ;  /* 0x000000130a0e7210 */ /* 0x008fc60007f7e0ff */
[--C-:B------:R-:W-:Y:S01]  /*01c0*/  IMAD.X R17, R9, 0x1, R21.reuse, P2 ;  /* 0x0000000109117824 */ /* 0x100fe200010e0615 */
[----:B------:R-:W-:Y:S02]  /*01d0*/  IADD3.X R15, R11, R21, RZ, P3, !PT ;  /* 0x000000150b0f7210 */ /* 0x000fe40001ffe4ff */
[----:B----4-:R-:W-:Y:S02]  /*01e0*/  IADD3 R18, P1, R6, R19, RZ ;  /* 0x0000001306127210 */ /* 0x010fe40007f3e0ff */
[----:B------:R-:W2:Y:S04]  /*01f0*/  LDG.E.64 R10, [R16.64] ;  /* 0x00000008100a7981 */ /* 0x000ea8000c1e1b00 */
[----:B------:R-:W2:Y:S01]  /*0200*/  LDG.E.64 R8, [R14.64] ;  /* 0x000000080e087981 */ /* 0x000ea2000c1e1b00 */
[----:B------:R-:W-:Y:S01]  /*0210*/  IMAD.X R19, R7, 0x1, R21, P1 ;  /* 0x0000000107137824 */ /* 0x000fe200008e0615 */
[----:B------:R-:W-:Y:S01]  /*0220*/  MOV R7, c[0x0][0x17c] ;  /* 0x00005f0000077a02 */ /* 0x000fe20000000f00 */
[----:B------:R-:W-:-:S03]  /*0230*/  IMAD.MOV.U32 R6, RZ, RZ, c[0x0][0x178] ;  /* 0x00005e00ff067624 */ /* 0x000fc600078e00ff */
[----:B------:R-:W3:Y:S04]  /*0240*/  LDG.E.64 R12, [R18.64] ;  /* 0x00000008120c7981 */ /* 0x000ee8000c1e1b00 */
[----:B------:R-:W4:Y:S01]  /*0250*/  LDG.E.64.CONSTANT R6, [R6.64+0x50] ;  /* 0x0000500806067981 */ /* 0x000f22000c1e9b00 */
[----:B--2---:R-:W3:-:S06]  /*0260*/  DADD R8, R8, R10 ;  /* 0x0000000008087229 */ /* 0x004ecc000000000a */
[----:B---3--:R-:W4:-:S06]  /*0270*/  DADD R8, R8, R12 ;  /* 0x0000000008087229 */ /* 0x008f0c000000000c */
[----:B----4-:R0:W1:-:S06]  /*0280*/  DFMA R2, R6, |R8|, R2 ;  /* 0x400000080602722b */ /* 0x01004c0000000002 */
.L_x_79:
[----:B------:R-:W-:Y:S05]  /*0290*/  BSYNC B0 ;  /* 0x0000000000007941 */ /* 0x000fea0003800000 */
.L_x_78:
[----:B------:R-:W-:Y:S01]  /*02a0*/  IADD3 R5, R5, UR4, RZ ;  /* 0x0000000405057c10 */ /* 0x000fe2000fffe0ff */
[----:B------:R-:W-:Y:S05]  /*02b0*/  @P0 BRA `(.L_x_80) ;  /* 0xfffffe2000000947 */ /* 0x000fea000383ffff */
[----:B------:R-:W-:Y:S05]  /*02c0*/  BRA `(.L_x_81) ;  /* 0x0000001000007947 */ /* 0x000fea0003800000 */
.L_x_77:
[----:B------:R-:W-:Y:S02]  /*02d0*/  CS2R R2, SRZ ;  /* 0x0000000000027805 */ /* 0x000fe4000001ff00 */
.L_x_81:
[----:B------:R-:W2:Y:S01]  /*02e0*/  S2R R0, SR_TID.X ;  /* 0x0000000000007919 */ /* 0x000ea20000002100 */
[----:B------:R-:W-:-:S03]  /*02f0*/  MOV R4, 0x80 ;  /* 0x0000008000047802 */ /* 0x000fc60000000f00 */
[----:B-12---:R1:W-:Y:S01]  /*0300*/  STS.64 [R0.X8+`(S25_29)], R2 ;  /* 0x0000000200007388 */ /* 0x0063e20000008a00 */
[----:B0-----:R-:W-:-:S03]  /*0310*/  SHF.L.U32 R6, R0, 0x3, RZ ;  /* 0x0000000300067819 */ /* 0x001fc600000006ff */
[----:B------:R-:W-:Y:S06]  /*0320*/  BAR.SYNC.DEFER_BLOCKING 0x0 ;  /* 0x0000000000007b1d */ /* 0x000fec0000010000 */
.L_x_82:
[----:B-1----:R-:W-:Y:S01]  /*0330*/  IADD3 R2, R4, 0x1, RZ ;  /* 0x0000000104027810 */ /* 0x002fe20007ffe0ff */
[----:B------:R-:W-:Y:S01]  /*0340*/  WARPSYNC 0xffffffff ;  /* 0xffffffff00007948 */ /* 0x000fe20003800000 */
[----:B------:R-:W-:Y:S02]  /*0350*/  BAR.SYNC.DEFER_BLOCKING 0x0 ;  /* 0x0000000000007b1d */ /* 0x000fe40000010000 */
[----:B------:R-:W-:-:S05]  /*0360*/  SHF.R.S32.HI R9, RZ, 0x1, R2 ;  /* 0x00000001ff097819 */ /* 0x000fca0000011402 */
[----:B------:R-:W-:-:S05]  /*0370*/  IMAD.IADD R3, R9, 0x1, R0 ;  /* 0x0000000109037824 */ /* 0x000fca00078e0200 */
[----:B------:R-:W-:-:S13]  /*0380*/  ISETP.GE.AND P0, PT, R3, R4, PT ;  /* 0x000000040300720c */ /* 0x000fda0003f06270 */
[----:B------:R-:W-:Y:S01]  /*0390*/  @!P0 IMAD.U32 R7, R9, 0x8, R6 ;  /* 0x0000000809078824 */ /* 0x000fe200078e0006 */
[----:B------:R-:W-:Y:S04]  /*03a0*/  @!P0 LDS.64 R4, [R0.X8+`(S25_29)] ;  /* 0x0000000000048984 */ /* 0x000fe80000008a00 */
[----:B------:R-:W0:Y:S02]  /*03b0*/  @!P0 LDS.64 R2, [R7+`(S25_29)] ;  /* 0x0000000007028984 */ /* 0x000e240000000a00 */
[----:B0-----:R0:W1:Y:S02]  /*03c0*/  @!P0 DADD R2, R2, R4 ;  /* 0x0000000002028229 */ /* 0x0010640000000004 */
[--C-:B0-----:R-:W-:Y:S02]  /*03d0*/  IMAD.MOV.U32 R4, RZ, RZ, R9.reuse ;  /* 0x000000ffff047224 */ /* 0x101fe400078e0009 */
[----:B------:R-:W-:-:S03]  /*03e0*/  @!P0 IMAD.MOV.U32 R4, RZ, RZ, R9 ;  /* 0x000000ffff048224 */ /* 0x000fc600078e0009 */
[----:B-1----:R0:W-:Y:S04]  /*03f0*/  @!P0 STS.64 [R0.X8+`(S25_29)], R2 ;  /* 0x0000000200008388 */ /* 0x0021e80000008a00 */
[----:B------:R-:W-:Y:S01]  /*0400*/  BAR.SYNC.DEFER_BLOCKING 0x0 ;  /* 0x0000000000007b1d */ /* 0x000fe20000010000 */
[----:B------:R-:W-:-:S13]  /*0410*/  ISETP.GE.AND P0, PT, R4, 0x41, PT ;  /* 0x000000410400780c */ /* 0x000fda0003f06270 */
[----:B0-----:R-:W-:Y:S05]  /*0420*/  @P0 BRA `(.L_x_82) ;  /* 0xffffff0000000947 */ /* 0x001fea000383ffff */
[----:B------:R-:W-:Y:S01]  /*0430*/  WARPSYNC 0xffffffff ;  /* 0xffffffff00007948 */ /* 0x000fe20003800000 */
[----:B------:R-:W-:Y:S01]  /*0440*/  BAR.SYNC.DEFER_BLOCKING 0x0 ;  /* 0x0000000000007b1d */ /* 0x000fe20000010000 */
[----:B------:R-:W-:-:S13]  /*0450*/  ISETP.GT.AND P0, PT, R0, 0x1f, PT ;  /* 0x0000001f0000780c */ /* 0x000fda0003f04270 */
        /* <DEDUP_REMOVED lines=56> */
[----:B0-----:R-:W-:Y:S01]  /*07e0*/  LDS.64 R2, [R0.X8+`(S25_29)] ;  /* 0x0000000000027984 */ /* 0x001fe20000008a00 */
[----:B------:R-:W-:-:S03]  /*07f0*/  ISETP.NE.AND P0, PT, R0, RZ, PT ;  /* 0x000000ff0000720c */ /* 0x000fc60003f05270 */
[----:B------:R-:W0:Y:S02]  /*0800*/  LDS.64 R4, [R0.X8+`((S25_29 + 0x8))] ;  /* 0x0000000000047984 */ /* 0x000e240000008a00 */
[----:B0-----:R-:W0:-:S07]  /*0810*/  DADD R2, R2, R4 ;  /* 0x0000000002027229 */ /* 0x001e0e0000000004 */
[----:B0-----:R0:W-:Y:S01]  /*0820*/  STS.64 [R0.X8+`(S25_29)], R2 ;  /* 0x0000000200007388 */ /* 0x0011e20000008a00 */
        /* <DEDUP_REMOVED lines=10> */
.L_x_83:
        /* <DEDUP_REMOVED lines=11> */
.L_x_337:


//--------------------- .text._37header_files_fractional_step_solver_c_FS_update_velocity_vectorised_448_gpu --------------------------
	.section	.text._37header_files_fractional_step_solver_c_FS_update_velocity_vectorised_448_gpu,"ax",@progbits
	.sectioninfo	@"SHI_REGISTERS=43"
	.align	128
        .global         _37header_files_fractional_step_solver_c_FS_update_velocity_vectorised_448_gpu
        .type           _37header_files_fractional_step_solver_c_FS_update_velocity_vectorised_448_gpu,@function
        .size           _37header_files_fractional_step_solver_c_FS_update_velocity_vectorised_448_gpu,(.L_x_338 - _37header_files_fractional_step_solver_c_FS_update_velocity_vectorised_448_gpu)
        .other          _37header_files_fractional_step_solver_c_FS_update_velocity_vectorised_448_gpu,@"STO_CUDA_ENTRY STV_DEFAULT"
_37header_files_fractional_step_solver_c_FS_update_velocity_vectorised_448_gpu:
.text._37header_files_fractional_step_solver_c_FS_update_velocity_vectorised_448_gpu:
        /* <DEDUP_REMOVED lines=21> */
.L_x_89:
        /* <DEDUP_REMOVED lines=52> */
[----:B------:R-:W-:Y:S01]  /*0490*/  MOV R20, 32@lo((_37header_files_fractional_step_solver_c_FS_update_velocity_vectorised_448_gpu + .L_x_6@srel)) ;  /* 0x0000000000147802 */ /* 0x000fe20000000f00 */
[----:B------:R-:W-:Y:S01]  /*04a0*/  IMAD.MOV.U32 R7, RZ, RZ, R19 ;  /* 0x000000ffff077224 */ /* 0x000fe200078e0013 */
[----:B------:R-:W-:-:S04]  /*04b0*/  MOV R21, 32@hi((_37header_files_fractional_step_solver_c_FS_update_velocity_vectorised_448_gpu + .L_x_6@srel)) ;  /* 0x0000000000157802 */ /* 0x000fc80000000f00 */
[----:B-----5:R-:W-:Y:S05]  /*04c0*/  CALL.ABS.NOINC `(__cuda_sm20_div_rn_f64_full) ;  /* 0x0000000000007943 */ /* 0x020fea0003c00000 */
.L_x_6:
[----:B------:R-:W-:Y:S05]  /*04d0*/  BSYNC B6 ;  /* 0x0000000000067941 */ /* 0x000fea0003800000 */
.L_x_86:
[----:B------:R-:W2:Y:S04]  /*04e0*/  LDG.E.64.CONSTANT R6, [R32.64+-0x20] ;  /* 0xffffe02420067981 */ /* 0x000ea8000c1e9b00 */
[----:B------:R-:W3:Y:S01]  /*04f0*/  LDG.E.64.CONSTANT R8, [R32.64+0x68] ;  /* 0x0000682420087981 */ /* 0x000ee2000c1e9b00 */
[----:B-----5:R0:W1:-:S02]  /*0500*/  DADD R16, R16, -R4 ;  /* 0x0000000010107229 */ /* 0x0200440000000804 */
[----:B0-----:R-:W0:Y:S01]  /*0510*/  MUFU.RCP64H R5, R19 ;  /* 0x0000001300057308 */ /* 0x001e220000001800 */
[----:B------:R-:W-:Y:S01]  /*0520*/  IMAD.MOV.U32 R4, RZ, RZ, 0x1 ;  /* 0x00000001ff047424 */ /* 0x000fe200078e00ff */
[-C--:B--2---:R-:W-:Y:S02]  /*0530*/  IADD3 R10, P0, R6, R36.reuse, RZ ;  /* 0x00000024060a7210 */ /* 0x084fe40007f1e0ff */
[----:B---3--:R-:W-:-:S03]  /*0540*/  IADD3 R12, P1, R8, R36, RZ ;  /* 0x00000024080c7210 */ /* 0x008fc60007f3e0ff */
[--C-:B------:R-:W-:Y:S02]  /*0550*/  IMAD.X R11, R7, 0x1, R2.reuse, P0 ;  /* 0x00000001070b7824 */ /* 0x100fe400000e0602 */
[----:B------:R-:W-:-:S03]  /*0560*/  IMAD.X R13, R9, 0x1, R2, P1 ;  /* 0x00000001090d7824 */ /* 0x000fc600008e0602 */
[----:B-1----:R1:W-:Y:S04]  /*0570*/  STG.E.64 [R10.64], R16 ;  /* 0x000000100a007986 */ /* 0x0023e8000c101b24 */
[----:B------:R-:W2:Y:S04]  /*0580*/  LDG.E.64 R6, [R12.64] ;  /* 0x000000240c067981 */ /* 0x000ea8000c1e1b00 */
[----:B------:R-:W1:Y:S01]  /*0590*/  LDG.E.64.CONSTANT R8, [R32.64+0x8] ;  /* 0x0000082420087981 */ /* 0x000e62000c1e9b00 */
[----:B0-----:R-:W0:Y:S01]  /*05a0*/  DFMA R14, -R18, R4, 1 ;  /* 0x3ff00000120e742b */ /* 0x001e220000000104 */
[----:B------:R-:W-:Y:S05]  /*05b0*/  BSSY B6, `(.L_x_87) ;  /* 0x0000016000067945 */ /* 0x000fea0003800000 */
[----:B0-----:R-:W0:-:S06]  /*05c0*/  DFMA R14, R14, R14, R14 ;  /* 0x0000000e0e0e722b */ /* 0x001e0c000000000e */
[----:B0-----:R-:W0:-:S06]  /*05d0*/  DFMA R14, R4, R14, R4 ;  /* 0x0000000e040e722b */ /* 0x001e0c0000000004 */
[----:B0-----:R-:W0:-:S06]  /*05e0*/  DFMA R4, -R18, R14, 1 ;  /* 0x3ff000001204742b */ /* 0x001e0c000000010e */
[----:B0-----:R-:W-:-:S04]  /*05f0*/  DFMA R14, R14, R4, R14 ;  /* 0x000000040e0e722b */ /* 0x001fc8000000000e */
[----:B--2---:R-:W0:Y:S01]  /*0600*/  DMUL R6, R22, R6 ;  /* 0x0000000616067228 */ /* 0x004e220000000000 */
[----:B-1----:R-:W-:-:S05]  /*0610*/  IADD3 R16, P1, R8, R36, RZ ;  /* 0x0000002408107210 */ /* 0x002fca0007f3e0ff */
[----:B0-----:R-:W0:Y:S01]  /*0620*/  DMUL R4, R14, R6 ;  /* 0x000000060e047228 */ /* 0x001e220000000000 */
[----:B------:R-:W-:-:S03]  /*0630*/  IMAD.X R17, R9, 0x1, R2, P1 ;  /* 0x0000000109117824 */ /* 0x000fc600008e0602 */
[----:B------:R-:W-:Y:S02]  /*0640*/  FSETP.GEU.AND P2, PT, |R7|, 6.5827683646048100446e-37, PT ;  /* 0x036000000700780b */ /* 0x000fe40003f4e200 */
[----:B0-----:R-:W0:-:S06]  /*0650*/  DFMA R10, -R18, R4, R6 ;  /* 0x00000004120a722b */ /* 0x001e0c0000000106 */
[----:B0-----:R-:W0:-:S10]  /*0660*/  DFMA R4, R14, R10, R4 ;  /* 0x0000000a0e04722b */ /* 0x001e140000000004 */
        /* <DEDUP_REMOVED lines=9> */
[----:B------:R-:W-:Y:S05]  /*0700*/  CALL.ABS.NOINC `(__cuda_sm20_div_rn_f64_full) ;  /* 0x0000000000007943 */ /* 0x000fea0003c00000 */
.L_x_7:
[----:B------:R-:W-:Y:S05]  /*0710*/  BSYNC B6 ;  /* 0x0000000000067941 */ /* 0x000fea0003800000 */
.L_x_87:
[----:B------:R-:W2:Y:S04]  /*0720*/  LDG.E.64.CONSTANT R6, [R32.64+-0x18] ;  /* 0xffffe82420067981 */ /* 0x000ea8000c1e9b00 */
[----:B------:R-:W3:Y:S04]  /*0730*/  LDG.E.64.CONSTANT R8, [R32.64+0x70] ;  /* 0x0000702420087981 */ /* 0x000ee8000c1e9b00 */
[----:B------:R-:W4:Y:S01]  /*0740*/  LDG.E.64 R16, [R16.64] ;  /* 0x0000002410107981 */ /* 0x000f22000c1e1b00 */
[----:B------:R-:W0:Y:S01]  /*0750*/  MUFU.RCP64H R13, R19 ;  /* 0x00000013000d7308 */ /* 0x000e220000001800 */
[----:B------:R-:W-:Y:S01]  /*0760*/  IMAD.MOV.U32 R12, RZ, RZ, 0x1 ;  /* 0x00000001ff0c7424 */ /* 0x000fe200078e00ff */
[----:B--2---:R-:W-:-:S02]  /*0770*/  IADD3 R10, P0, R6, R36, RZ ;  /* 0x00000024060a7210 */ /* 0x004fc40007f1e0ff */
[----:B---3--:R-:W-:-:S03]  /*0780*/  IADD3 R8, P1, R8, R36, RZ ;  /* 0x0000002408087210 */ /* 0x008fc60007f3e0ff */
[--C-:B------:R-:W-:Y:S02]  /*0790*/  IMAD.X R11, R7, 0x1, R2.reuse, P0 ;  /* 0x00000001070b7824 */ /* 0x100fe400000e0602 */
[----:B------:R-:W2:Y:S01]  /*07a0*/  LDG.E.64.CONSTANT R6, [R32.64+0x10] ;  /* 0x0000102420067981 */ /* 0x000ea2000c1e9b00 */
[----:B----4-:R-:W1:Y:S01]  /*07b0*/  DADD R4, R16, -R4 ;  /* 0x0000000010047229 */ /* 0x010e620000000804 */
[----:B------:R-:W-:-:S06]  /*07c0*/  IMAD.X R9, R9, 0x1, R2, P1 ;  /* 0x0000000109097824 */ /* 0x000fcc00008e0602 */
[----:B-1----:R1:W-:Y:S04]  /*07d0*/  STG.E.64 [R10.64], R4 ;  /* 0x000000040a007986 */ /* 0x0023e8000c101b24 */
[----:B------:R-:W3:Y:S01]  /*07e0*/  LDG.E.64 R8, [R8.64] ;  /* 0x0000002408087981 */ /* 0x000ee2000c1e1b00 */
[----:B0-----:R-:W0:-:S06]  /*07f0*/  DFMA R14, -R18, R12, 1 ;  /* 0x3ff00000120e742b */ /* 0x001e0c000000010c */
[----:B0-----:R-:W0:-:S06]  /*0800*/  DFMA R14, R14, R14, R14 ;  /* 0x0000000e0e0e722b */ /* 0x001e0c000000000e */
[----:B0-----:R-:W0:-:S06]  /*0810*/  DFMA R14, R12, R14, R12 ;  /* 0x0000000e0c0e722b */ /* 0x001e0c000000000c */
[----:B0-----:R-:W0:-:S06]  /*0820*/  DFMA R12, -R18, R14, 1 ;  /* 0x3ff00000120c742b */ /* 0x001e0c000000010e */
[----:B0-----:R-:W-:Y:S01]  /*0830*/  DFMA R12, R14, R12, R14 ;  /* 0x0000000c0e0c722b */ /* 0x001fe2000000000e */
[----:B------:R-:W-:Y:S03]  /*0840*/  BSSY B6, `(.L_x_88) ;  /* 0x0000012000067945 */ /* 0x000fe60003800000 */
[----:B---3--:R-:W1:-:S06]  /*0850*/  DMUL R22, R22, R8 ;  /* 0x0000000816167228 */ /* 0x008e4c0000000000 */
[----:B-1----:R-:W0:-:S06]  /*0860*/  DMUL R4, R12, R22 ;  /* 0x000000160c047228 */ /* 0x002e0c0000000000 */
        /* <DEDUP_REMOVED lines=15> */
.L_x_8:
[----:B------:R-:W-:Y:S05]  /*0960*/  BSYNC B6 ;  /* 0x0000000000067941 */ /* 0x000fea0003800000 */
.L_x_88:
[----:B------:R-:W2:Y:S04]  /*0970*/  LDG.E.64.CONSTANT R32, [R32.64+-0x10] ;  /* 0xfffff02420207981 */ /* 0x000ea8000c1e9b00 */
[----:B------:R-:W3:Y:S01]  /*0980*/  LDG.E.64 R16, [R16.64] ;  /* 0x0000002410107981 */ /* 0x000ee2000c1e1b00 */
[----:B--2---:R-:W-:Y:S01]  /*0990*/  IADD3 R6, P0, R32, R36, RZ ;  /* 0x0000002420067210 */ /* 0x004fe20007f1e0ff */
[----:B---3--:R-:W0:-:S03]  /*09a0*/  DADD R4, R16, -R4 ;  /* 0x0000000010047229 */ /* 0x008e060000000804 */
[----:B------:R-:W-:-:S05]  /*09b0*/  IADD3.X R7, R33, R2, RZ, P0, !PT ;  /* 0x0000000221077210 */ /* 0x000fca00007fe4ff */
[----:B0-----:R0:W-:Y:S04]  /*09c0*/  STG.E.64 [R6.64], R4 ;  /* 0x0000000406007986 */ /* 0x0011e8000c101b24 */
.L_x_85:
[----:B------:R-:W-:Y:S05]  /*09d0*/  BSYNC B7 ;  /* 0x0000000000077941 */ /* 0x000fea0003800000 */
.L_x_84:
[----:B------:R-:W-:Y:S02]  /*09e0*/  ISETP.NE.AND P0, PT, R40, RZ, PT ;  /* 0x000000ff2800720c */ /* 0x000fe40003f05270 */
[----:B------:R-:W-:-:S11]  /*09f0*/  IADD3 R38, R38, UR38, RZ ;  /* 0x0000002626267c10 */ /* 0x000fd6000fffe0ff */
[----:B------:R-:W-:Y:S05]  /*0a00*/  @P0 BRA `(.L_x_89) ;  /* 0xfffff74000000947 */ /* 0x000fea000383ffff */
[----:B------:R-:W-:Y:S05]  /*0a10*/  EXIT ;  /* 0x000000000000794d */ /* 0x000fea0003800000 */
.L_x_90:
        /* <DEDUP_REMOVED lines=14> */
.L_x_338:


//--------------------- .text._37header_files_fractional_step_solver_c_FS_calculate_residuals_vectorised_2d_430_gpu --------------------------
	.section	.text._37header_files_fractional_step_solver_c_FS_calculate_residuals_vectorised_2d_430_gpu,"ax",@progbits
	.sectioninfo	@"SHI_REGISTERS=88"
	.align	128
        .global         _37header_files_fractional_step_solver_c_FS_calculate_residuals_vectorised_2d_430_gpu
        .type           _37header_files_fractional_step_solver_c_FS_calculate_residuals_vectorised_2d_430_gpu,@function
        .size           _37header_files_fractional_step_solver_c_FS_calculate_residuals_vectorised_2d_430_gpu,(.L_x_339 - _37header_files_fractional_step_solver_c_FS_calculate_residuals_vectorised_2d_430_gpu)
        .other          _37header_files_fractional_step_solver_c_FS_calculate_residuals_vectorised_2d_430_gpu,@"STO_CUDA_ENTRY STV_DEFAULT"
_37header_files_fractional_step_solver_c_FS_calculate_residuals_vectorised_2d_430_gpu:
.text._37header_files_fractional_step_solver_c_FS_calculate_residuals_vectorised_2d_430_gpu:
        /* <DEDUP_REMOVED lines=9> */
[----:B------:R-:W-:Y:S02]  /*0090*/  ULDC UR4, c[0x0][0xc] ;  /* 0x0000030000047ab9 */ /* 0x000fe40000000800 */
[----:B------:R-:W0:Y:S01]  /*00a0*/  S2R R4, SR_TID.X ;  /* 0x0000000000047919 */ /* 0x000e220000002100 */
[----:B------:R-:W-:Y:S01]  /*00b0*/  ISETP.GE.AND P0, PT, R78, 0x1, PT ;  /* 0x000000014e00780c */ /* 0x000fe20003f06270 */
[----:B------:R-:W-:Y:S01]  /*00c0*/  USHF.L.U32 UR4, UR4, 0x7, URZ ;  /* 0x0000000704047899 */ /* 0x000fe2000800063f */
[----:B0-----:R-:W-:-:S11]  /*00d0*/  IMAD R77, R77, 0x80, R4 ;  /* 0x000000804d4d7824 */ /* 0x001fd600078e0204 */
[----:B------:R-:W-:Y:S05]  /*00e0*/  @!P0 BRA `(.L_x_91) ;  /* 0x00000f9000008947 */ /* 0x000fea0003800000 */
[C---:B------:R-:W-:Y:S01]  /*00f0*/  IADD3 R76, R78.reuse, -0x2, RZ ;  /* 0xfffffffe4e4c7810 */ /* 0x040fe20007ffe0ff */
[----:B------:R-:W-:Y:S01]  /*0100*/  IMAD.MOV.U32 R79, RZ, RZ, R0 ;  /* 0x000000ffff4f7224 */ /* 0x000fe200078e0000 */
[----:B------:R-:W-:Y:S02]  /*0110*/  IADD3 R78, R78, -0x3, RZ ;  /* 0xfffffffd4e4e7810 */ /* 0x000fe40007ffe0ff */
.L_x_100:
[----:B------:R-:W-:Y:S01]  /*0120*/  ISETP.GT.AND P0, PT, R0, R77, PT ;  /* 0x0000004d0000720c */ /* 0x000fe20003f04270 */
[----:B------:R-:W-:Y:S01]  /*0130*/  BSSY B0, `(.L_x_92) ;  /* 0x00000f0000007945 */ /* 0x000fe20003800000 */
[----:B------:R-:W-:-:S04]  /*0140*/  IADD3 R79, R79, -UR4, RZ ;  /* 0x800000044f4f7c10 */ /* 0x000fc8000fffe0ff */
[----:B------:R-:W-:-:S07]  /*0150*/  ISETP.GT.AND P1, PT, R79, RZ, PT ;  /* 0x000000ff4f00720c */ /* 0x000fce0003f24270 */
[----:B0-----:R-:W-:Y:S05]  /*0160*/  @!P0 BRA `(.L_x_93) ;  /* 0x00000ec000008947 */ /* 0x001fea0003800000 */
[----:B------:R-:W2:Y:S02]  /*0170*/  LDG.E.64.CONSTANT R4, [R2.64+0x160] ;  /* 0x0001600602047981 */ /* 0x000ea4000c1e9b00 */
[----:B--2---:R-:W-:-:S04]  /*0180*/  IADD3 R4, P0, R4, R77, RZ ;  /* 0x0000004d04047210 */ /* 0x004fc80007f1e0ff */
[----:B------:R-:W-:-:S05]  /*0190*/  LEA.HI.X.SX32 R5, R77, R5, 0x1, P0 ;  /* 0x000000054d057211 */ /* 0x000fca00000f0eff */
[----:B------:R-:W2:Y:S02]  /*01a0*/  LDG.E.U8 R4, [R4.64] ;  /* 0x0000000604047981 */ /* 0x000ea4000c1e1100 */
[----:B--2---:R-:W-:-:S13]  /*01b0*/  ISETP.NE.AND P0, PT, R4, RZ, PT ;  /* 0x000000ff0400720c */ /* 0x004fda0003f05270 */
[----:B------:R-:W-:Y:S05]  /*01c0*/  @P0 BRA `(.L_x_93) ;  /* 0x00000e6000000947 */ /* 0x000fea0003800000 */
[----:B------:R-:W-:Y:S01]  /*01d0*/  IMAD.MOV.U32 R4, RZ, RZ, c[0x0][0x170] ;  /* 0x00005c00ff047624 */ /* 0x000fe200078e00ff */
[----:B------:R-:W-:Y:S01]  /*01e0*/  MOV R5, c[0x0][0x174] ;  /* 0x00005d0000057a02 */ /* 0x000fe20000000f00 */
[----:B------:R0:W5:Y:S04]  /*01f0*/  LDG.E.64.CONSTANT R6, [R2.64+0x188] ;  /* 0x0001880602067981 */ /* 0x000168000c1e9b00 */
[----:B------:R0:W5:Y:S04]  /*0200*/  LDG.E.64.CONSTANT R8, [R2.64+0x1b8] ;  /* 0x0001b80602087981 */ /* 0x000168000c1e9b00 */
[----:B------:R0:W5:Y:S01]  /*0210*/  LDG.E.64.CONSTANT R10, [R4.64+0x18] ;  /* 0x00001806040a7981 */ /* 0x000162000c1e9b00 */
[----:B------:R-:W-:Y:S01]  /*0220*/  IMAD.MOV.U32 R17, RZ, RZ, c[0x0][0x160] ;  /* 0x00005800ff117624 */ /* 0x000fe200078e00ff */
[----:B------:R-:W-:Y:S01]  /*0230*/  MOV R80, c[0x0][0x160] ;  /* 0x0000580000507a02 */ /* 0x000fe20000000f00 */
[----:B------:R-:W-:-:S03]  /*0240*/  IMAD R27, R77, c[0x0][0x178], RZ ;  /* 0x00005e004d1b7a24 */ /* 0x000fc600078e02ff */
[C---:B------:R-:W-:Y:S01]  /*0250*/  LOP3.LUT P2, R16, R17.reuse, 0x3, RZ, 0xc0, !PT ;  /* 0x0000000311107812 */ /* 0x040fe2000784c0ff */
[----:B------:R-:W-:Y:S01]  /*0260*/  IMAD.MOV.U32 R81, RZ, RZ, R27 ;  /* 0x000000ffff517224 */ /* 0x000fe200078e001b */
[----:B------:R-:W-:-:S04]  /*0270*/  IADD3 R12, R17, -0x1, RZ ;  /* 0xffffffff110c7810 */ /* 0x000fc80007ffe0ff */
[----:B------:R-:W-:Y:S02]  /*0280*/  ISETP.GE.U32.AND P0, PT, R12, 0x3, PT ;  /* 0x000000030c00780c */ /* 0x000fe40003f06070 */
[----:B------:R-:W-:-:S05]  /*0290*/  CS2R R12, SRZ ;  /* 0x00000000000c7805 */ /* 0x000fca000001ff00 */
[----:B------:R-:W-:Y:S06]  /*02a0*/  @!P2 BRA `(.L_x_94) ;  /* 0x000001b00000a947 */ /* 0x000fec0003800000 */
[----:B0----5:R-:W-:-:S05]  /*02b0*/  IMAD.WIDE R22, R27, 0x4, R6 ;  /* 0x000000041b167825 */ /* 0x021fca00078e0206 */
[----:B------:R-:W2:Y:S01]  /*02c0*/  LDG.E R15, [R22.64] ;  /* 0x00000006160f7981 */ /* 0x000ea2000c1e1900 */
[----:B------:R-:W-:-:S05]  /*02d0*/  IMAD.WIDE R24, R27, 0x8, R8 ;  /* 0x000000081b187825 */ /* 0x000fca00078e0208 */
[----:B------:R-:W3:Y:S01]  /*02e0*/  LDG.E.64 R12, [R24.64] ;  /* 0x00000006180c7981 */ /* 0x000ee2000c1e1b00 */
[----:B------:R-:W-:Y:S01]  /*02f0*/  ISETP.NE.AND P2, PT, R16, 0x1, PT ;  /* 0x000000011000780c */ /* 0x000fe20003f45270 */
[----:B--2---:R-:W-:-:S06]  /*0300*/  IMAD.WIDE R14, R15, 0x8, R10 ;  /* 0x000000080f0e7825 */ /* 0x004fcc00078e020a */
[----:B------:R-:W3:Y:S01]  /*0310*/  LDG.E.64 R14, [R14.64] ;  /* 0x000000060e0e7981 */ /* 0x000ee2000c1e1b00 */
[----:B------:R-:W-:Y:S02]  /*0320*/  IADD3 R80, R17, -0x1, RZ ;  /* 0xffffffff11507810 */ /* 0x000fe40007ffe0ff */
[----:B------:R-:W-:Y:S01]  /*0330*/  IADD3 R81, R27, 0x1, RZ ;  /* 0x000000011b517810 */ /* 0x000fe20007ffe0ff */
[----:B---3--:R0:W1:Y:S02]  /*0340*/  DFMA R12, R12, R14, RZ ;  /* 0x0000000e0c0c722b */ /* 0x00806400000000ff */
[----:B------:R-:W-:Y:S05]  /*0350*/  @!P2 BRA `(.L_x_94) ;  /* 0x000001000000a947 */ /* 0x000fea0003800000 */
[----:B------:R-:W-:Y:S01]  /*0360*/  ISETP.NE.AND P2, PT, R16, 0x2, PT ;  /* 0x000000021000780c */ /* 0x000fe20003f45270 */
[----:B0-----:R-:W2:Y:S04]  /*0370*/  LDG.E R15, [R22.64+0x4] ;  /* 0x00000406160f7981 */ /* 0x001ea8000c1e1900 */
[----:B------:R-:W3:Y:S08]  /*0380*/  LDG.E.64 R16, [R24.64+0x8] ;  /* 0x0000080618107981 */ /* 0x000ef0000c1e1b00 */
[----:B------:R-:W4:Y:S04]  /*0390*/  @P2 LDG.E R19, [R22.64+0x8] ;  /* 0x0000080616132981 */ /* 0x000f28000c1e1900 */
[----:B------:R-:W5:Y:S01]  /*03a0*/  @P2 LDG.E.64 R20, [R24.64+0x10] ;  /* 0x0000100618142981 */ /* 0x000f62000c1e1b00 */
[----:B--2---:R-:W-:-:S06]  /*03b0*/  IMAD.WIDE R14, R15, 0x8, R10 ;  /* 0x000000080f0e7825 */ /* 0x004fcc00078e020a */
[----:B------:R-:W3:Y:S01]  /*03c0*/  LDG.E.64 R14, [R14.64] ;  /* 0x000000060e0e7981 */ /* 0x000ee2000c1e1b00 */
[----:B----4-:R-:W-:-:S06]  /*03d0*/  @P2 IMAD.WIDE R18, R19, 0x8, R10 ;  /* 0x0000000813122825 */ /* 0x010fcc00078e020a */
[----:B------:R-:W5:Y:S01]  /*03e0*/  @P2 LDG.E.64 R18, [R18.64] ;  /* 0x0000000612122981 */ /* 0x000f62000c1e1b00 */
[----:B------:R-:W-:Y:S02]  /*03f0*/  MOV R80, R76 ;  /* 0x0000004c00507202 */ /* 0x000fe40000000f00 */
[----:B------:R-:W-:Y:S01]  /*0400*/  @P2 MOV R80, R78 ;  /* 0x0000004e00502202 */ /* 0x000fe20000000f00 */
[----:B-1-3--:R0:W5:Y:S02]  /*0410*/  DFMA R12, R16, R14, R12 ;  /* 0x0000000e100c722b */ /* 0x00a164000000000c */
[----:B0-----:R-:W-:-:S05]  /*0420*/  MOV R16, c[0x0][0x178] ;  /* 0x00005e0000107a02 */ /* 0x001fca0000000f00 */
[----:B------:R-:W-:Y:S01]  /*0430*/  IMAD R81, R77, R16, 0x2 ;  /* 0x000000024d517424 */ /* 0x000fe200078e0210 */
[----:B------:R-:W-:Y:S01]  /*0440*/  @P2 IADD3 R81, R27, 0x3, RZ ;  /* 0x000000031b512810 */ /* 0x000fe20007ffe0ff */
[----:B-----5:R0:W1:-:S06]  /*0450*/  @P2 DFMA R12, R20, R18, R12 ;  /* 0x00000012140c222b */ /* 0x02004c000000000c */
.L_x_94:
[----:B0-----:R-:W-:Y:S05]  /*0460*/  @!P0 BRA `(.L_x_95) ;  /* 0x00000b1000008947 */ /* 0x001fea0003800000 */
[----:B------:R-:W-:Y:S02]  /*0470*/  ISETP.GT.AND P2, PT, R80, 0xc, PT ;  /* 0x0000000c5000780c */ /* 0x000fe40003f44270 */
[----:B------:R-:W-:Y:S02]  /*0480*/  IADD3 R81, R81, 0x3, RZ ;  /* 0x0000000351517810 */ /* 0x000fe40007ffe0ff */
[----:B------:R-:W-:-:S09]  /*0490*/  PLOP3.LUT P0, PT, PT, PT, PT, 0x80, 0x0 ;  /* 0x000000000000781c */ /* 0x000fd20003f0f070 */
[----:B------:R-:W-:Y:S05]  /*04a0*/  @!P2 BRA `(.L_x_96) ;  /* 0x000006100000a947 */ /* 0x000fea0003800000 */
[----:B------:R-:W-:Y:S02]  /*04b0*/  PLOP3.LUT P0, PT, PT, PT, PT, 0x8, 0x0 ;  /* 0x000000000000781c */ /* 0x000fe40003f0e170 */
.L_x_97:
[----:B------:R-:W-:-:S05]  /*04c0*/  IADD3 R43, R81, -0x3, RZ ;  /* 0xfffffffd512b7810 */ /* 0x000fca0007ffe0ff */
[----:B0----5:R-:W-:-:S05]  /*04d0*/  IMAD.WIDE R14, R43, 0x4, R6 ;  /* 0x000000042b0e7825 */ /* 0x021fca00078e0206 */
[----:B------:R0:W2:Y:S04]  /*04e0*/  LDG.E R21, [R14.64] ;  /* 0x000000060e157981 */ /* 0x0000a8000c1e1900 */
[----:B------:R0:W3:Y:S01]  /*04f0*/  LDG.E R23, [R14.64+0x4] ;  /* 0x000004060e177981 */ /* 0x0000e2000c1e1900 */
[----:B------:R-:W-:-:S03]  /*0500*/  IADD3 R67, R81, 0x1, RZ ;  /* 0x0000000151437810 */ /* 0x000fc60007ffe0ff */
[----:B------:R0:W4:Y:S02]  /*0510*/  LDG.E R25, [R14.64+0x8] ;  /* 0x000008060e197981 */ /* 0x000124000c1e1900 */
[----:B------:R-:W-:Y:S02]  /*0520*/  IMAD.WIDE R16, R67, 0x4, R6 ;  /* 0x0000000443107825 */ /* 0x000fe400078e0206 */
[----:B------:R0:W4:Y:S04]  /*0530*/  LDG.E R29, [R14.64+0xc] ;  /* 0x00000c060e1d7981 */ /* 0x000128000c1e1900 */
[----:B------:R2:W4:Y:S04]  /*0540*/  LDG.E R33, [R16.64] ;  /* 0x0000000610217981 */ /* 0x000528000c1e1900 */
[----:B------:R2:W4:Y:S01]  /*0550*/  LDG.E R37, [R16.64+0x4] ;  /* 0x0000040610257981 */ /* 0x000522000c1e1900 */
[----:B------:R-:W-:-:S03]  /*0560*/  IADD3 R85, R81, 0x5, RZ ;  /* 0x0000000551557810 */ /* 0x000fc60007ffe0ff */
[----:B------:R2:W4:Y:S02]  /*0570*/  LDG.E R41, [R16.64+0x8] ;  /* 0x0000080610297981 */ /* 0x000524000c1e1900 */
[----:B------:R-:W-:Y:S02]  /*0580*/  IMAD.WIDE R18, R85, 0x4, R6 ;  /* 0x0000000455127825 */ /* 0x000fe400078e0206 */
[----:B------:R2:W4:Y:S04]  /*0590*/  LDG.E R45, [R16.64+0xc] ;  /* 0x00000c06102d7981 */ /* 0x000528000c1e1900 */
[----:B-1----:R1:W4:Y:S04]  /*05a0*/  LDG.E R47, [R18.64] ;  /* 0x00000006122f7981 */ /* 0x002328000c1e1900 */
[----:B------:R1:W4:Y:S01]  /*05b0*/  LDG.E R51, [R18.64+0x4] ;  /* 0x0000040612337981 */ /* 0x000322000c1e1900 */
[----:B------:R-:W-:-:S03]  /*05c0*/  IADD3 R59, R81, 0x9, RZ ;  /* 0x00000009513b7810 */ /* 0x000fc60007ffe0ff */
[----:B------:R1:W4:Y:S02]  /*05d0*/  LDG.E R55, [R18.64+0x8] ;  /* 0x0000080612377981 */ /* 0x000324000c1e1900 */
[----:B------:R-:W-:Y:S02]  /*05e0*/  IMAD.WIDE R26, R59, 0x4, R6 ;  /* 0x000000043b1a7825 */ /* 0x000fe400078e0206 */
[----:B------:R1:W4:Y:S04]  /*05f0*/  LDG.E R65, [R18.64+0xc] ;  /* 0x00000c0612417981 */ /* 0x000328000c1e1900 */
[----:B------:R0:W4:Y:S04]  /*0600*/  LDG.E R63, [R26.64] ;  /* 0x000000061a3f7981 */ /* 0x000128000c1e1900 */
[----:B------:R0:W4:Y:S04]  /*0610*/  LDG.E R61, [R26.64+0x4] ;  /* 0x000004061a3d7981 */ /* 0x000128000c1e1900 */
[----:B------:R0:W4:Y:S04]  /*0620*/  LDG.E R73, [R26.64+0x8] ;  /* 0x000008061a497981 */ /* 0x000128000c1e1900 */
[----:B------:R1:W4:Y:S01]  /*0630*/  LDG.E R83, [R26.64+0xc] ;  /* 0x00000c061a537981 */ /* 0x000322000c1e1900 */
[----:B------:R-:W-:-:S05]  /*0640*/  IMAD.WIDE R42, R43, 0x8, R8 ;  /* 0x000000082b2a7825 */ /* 0x000fca00078e0208 */
[----:B0-----:R0:W4:Y:S04]  /*0650*/  LDG.E.64 R14, [R42.64] ;  /* 0x000000062a0e7981 */ /* 0x001128000c1e1b00 */
[----:B-1----:R0:W4:Y:S01]  /*0660*/  LDG.E.64 R18, [R42.64+0x8] ;  /* 0x000008062a127981 */ /* 0x002122000c1e1b00 */
[----:B------:R-:W-:-:S03]  /*0670*/  IMAD.WIDE R66, R67, 0x8, R8 ;  /* 0x0000000843427825 */ /* 0x000fc600078e0208 */
[----:B------:R0:W4:Y:S04]  /*0680*/  LDG.E.64 R26, [R42.64+0x18] ;  /* 0x000018062a1a7981 */ /* 0x000128000c1e1b00 */
[----:B------:R1:W4:Y:S04]  /*0690*/  LDG.E.64 R30, [R66.64] ;  /* 0x00000006421e7981 */ /* 0x000328000c1e1b00 */
[----:B------:R1:W4:Y:S04]  /*06a0*/  LDG.E.64 R34, [R66.64+0x8] ;  /* 0x0000080642227981 */ /* 0x000328000c1e1b00 */
[----:B------:R1:W4:Y:S01]  /*06b0*/  LDG.E.64 R38, [R66.64+0x10] ;  /* 0x0000100642267981 */ /* 0x000322000c1e1b00 */
[----:B------:R-:W-:-:S04]  /*06c0*/  IMAD.WIDE R84, R85, 0x8, R8 ;  /* 0x0000000855547825 */ /* 0x000fc800078e0208 */
[----:B------:R-:W-:Y:S01]  /*06d0*/  IMAD.WIDE R58, R59, 0x8, R8 ;  /* 0x000000083b3a7825 */ /* 0x000fe200078e0208 */
[----:B------:R0:W4:Y:S03]  /*06e0*/  LDG.E.64 R68, [R84.64+0x18] ;  /* 0x0000180654447981 */ /* 0x000126000c1e1b00 */
[----:B--2---:R-:W-:-:S04]  /*06f0*/  IMAD.WIDE R16, R21, 0x8, R10 ;  /* 0x0000000815107825 */ /* 0x004fc800078e020a */
[--C-:B---3--:R-:W-:Y:S02]  /*0700*/  IMAD.WIDE R20, R23, 0x8, R10.reuse ;  /* 0x0000000817147825 */ /* 0x108fe400078e020a */
[----:B------:R-:W2:Y:S02]  /*0710*/  LDG.E.64 R16, [R16.64] ;  /* 0x0000000610107981 */ /* 0x000ea4000c1e1b00 */
[--C-:B----4-:R-:W-:Y:S02]  /*0720*/  IMAD.WIDE R24, R25, 0x8, R10.reuse ;  /* 0x0000000819187825 */ /* 0x110fe400078e020a */
[----:B------:R-:W3:Y:S02]  /*0730*/  LDG.E.64 R20, [R20.64] ;  /* 0x0000000614147981 */ /* 0x000ee4000c1e1b00 */
[--C-:B------:R-:W-:Y:S02]  /*0740*/  IMAD.WIDE R28, R29, 0x8, R10.reuse ;  /* 0x000000081d1c7825 */ /* 0x100fe400078e020a */
[----:B------:R0:W4:Y:S04]  /*0750*/  LDG.E.64 R22, [R42.64+0x10] ;  /* 0x000010062a167981 */ /* 0x000128000c1e1b00 */
[----:B------:R-:W4:Y:S01]  /*0760*/  LDG.E.64 R24, [R24.64] ;  /* 0x0000000618187981 */ /* 0x000f22000c1e1b00 */
[----:B------:R-:W-:-:S03]  /*0770*/  IMAD.WIDE R32, R33, 0x8, R10 ;  /* 0x0000000821207825 */ /* 0x000fc600078e020a */
        /* <DEDUP_REMOVED lines=8> */
[----:B0-----:R1:W4:Y:S04]  /*0800*/  LDG.E.64 R42, [R66.64+0x18] ;  /* 0x00001806422a7981 */ /* 0x001328000c1e1b00 */
[----:B------:R-:W4:Y:S01]  /*0810*/  LDG.E.64 R44, [R44.64] ;  /* 0x000000062c2c7981 */ /* 0x000f22000c1e1b00 */
[----:B------:R-:W-:-:S03]  /*0820*/  IMAD.WIDE R52, R51, 0x8, R10 ;  /* 0x0000000833347825 */ /* 0x000fc600078e020a */
[----:B------:R0:W4:Y:S04]  /*0830*/  LDG.E.64 R46, [R84.64] ;  /* 0x00000006542e7981 */ /* 0x000128000c1e1b00 */
[----:B------:R-:W4:Y:S01]  /*0840*/  LDG.E.64 R48, [R48.64] ;  /* 0x0000000630307981 */ /* 0x000f22000c1e1b00 */
[----:B------:R-:W-:-:S03]  /*0850*/  IMAD.WIDE R56, R55, 0x8, R10 ;  /* 0x0000000837387825 */ /* 0x000fc600078e020a */
[----:B------:R0:W4:Y:S04]  /*0860*/  LDG.E.64 R50, [R84.64+0x8] ;  /* 0x0000080654327981 */ /* 0x000128000c1e1b00 */
[----:B------:R-:W4:Y:S01]  /*0870*/  LDG.E.64 R52, [R52.64] ;  /* 0x0000000634347981 */ /* 0x000f22000c1e1b00 */
[----:B------:R-:W-:-:S03]  /*0880*/  IMAD.WIDE R70, R65, 0x8, R10 ;  /* 0x0000000841467825 */ /* 0x000fc600078e020a */
[----:B------:R0:W4:Y:S04]  /*0890*/  LDG.E.64 R54, [R84.64+0x10] ;  /* 0x0000100654367981 */ /* 0x000128000c1e1b00 */
[----:B------:R-:W4:Y:S01]  /*08a0*/  LDG.E.64 R56, [R56.64] ;  /* 0x0000000638387981 */ /* 0x000f22000c1e1b00 */
[----:B-1----:R-:W-:-:S03]  /*08b0*/  IMAD.WIDE R66, R63, 0x8, R10 ;  /* 0x000000083f427825 */ /* 0x002fc600078e020a */
[----:B------:R-:W4:Y:S01]  /*08c0*/  LDG.E.64 R70, [R70.64] ;  /* 0x0000000646467981 */ /* 0x000f22000c1e1b00 */
[----:B------:R-:W-:-:S03]  /*08d0*/  IMAD.WIDE R62, R61, 0x8, R10 ;  /* 0x000000083d3e7825 */ /* 0x000fc600078e020a */
[----:B------:R-:W4:Y:S04]  /*08e0*/  LDG.E.64 R64, [R58.64] ;  /* 0x000000063a407981 */ /* 0x000f28000c1e1b00 */
[----:B------:R-:W4:Y:S01]  /*08f0*/  LDG.E.64 R66, [R66.64] ;  /* 0x0000000642427981 */ /* 0x000f22000c1e1b00 */
[----:B------:R-:W-:-:S03]  /*0900*/  IMAD.WIDE R74, R73, 0x8, R10 ;  /* 0x00000008494a7825 */ /* 0x000fc600078e020a */
[----:B------:R-:W4:Y:S04]  /*0910*/  LDG.E.64 R60, [R58.64+0x8] ;  /* 0x000008063a3c7981 */ /* 0x000f28000c1e1b00 */
[----:B------:R-:W4:Y:S01]  /*0920*/  LDG.E.64 R62, [R62.64] ;  /* 0x000000063e3e7981 */ /* 0x000f22000c1e1b00 */
[----:B0-----:R-:W-:-:S03]  /*0930*/  IMAD.WIDE R84, R83, 0x8, R10 ;  /* 0x0000000853547825 */ /* 0x001fc600078e020a */
[----:B------:R-:W4:Y:S04]  /*0940*/  LDG.E.64 R72, [R58.64+0x10] ;  /* 0x000010063a487981 */ /* 0x000f28000c1e1b00 */
[----:B------:R-:W4:Y:S04]  /*0950*/  LDG.E.64 R74, [R74.64] ;  /* 0x000000064a4a7981 */ /* 0x000f28000c1e1b00 */
[----:B------:R-:W4:Y:S04]  /*0960*/  LDG.E.64 R82, [R58.64+0x18] ;  /* 0x000018063a527981 */ /* 0x000f28000c1e1b00 */
[----:B------:R-:W4:Y:S01]  /*0970*/  LDG.E.64 R84, [R84.64] ;  /* 0x0000000654547981 */ /* 0x000f22000c1e1b00 */
[----:B------:R-:W-:-:S04]  /*0980*/  IADD3 R80, R80, -0x10, RZ ;  /* 0xfffffff050507810 */ /* 0x000fc80007ffe0ff */
[----:B------:R-:W-:Y:S02]  /*0990*/  ISETP.GT.AND P2, PT, R80, 0xc, PT ;  /* 0x0000000c5000780c */ /* 0x000fe40003f44270 */
[----:B------:R-:W-:Y:S01]  /*09a0*/  IADD3 R81, R81, 0x10, RZ ;  /* 0x0000001051517810 */ /* 0x000fe20007ffe0ff */
[----:B--2---:R-:W3:-:S06]  /*09b0*/  DFMA R14, R14, R16, R12 ;  /* 0x000000100e0e722b */ /* 0x004ecc000000000c */
[----:B---3--:R-:W4:-:S06]  /*09c0*/  DFMA R14, R18, R20, R14 ;  /* 0x00000014120e722b */ /* 0x008f0c000000000e */
[----:B----4-:R-:W0:-:S06]  /*09d0*/  DFMA R14, R22, R24, R14 ;  /* 0x00000018160e722b */ /* 0x010e0c000000000e */
[----:B0-----:R-:W0:-:S06]  /*09e0*/  DFMA R14, R26, R28, R14 ;  /* 0x0000001c1a0e722b */ /* 0x001e0c000000000e */
        /* <DEDUP_REMOVED lines=11> */
[----:B0-----:R0:W1:Y:S01]  /*0aa0*/  DFMA R12, R82, R84, R14 ;  /* 0x00000054520c722b */ /* 0x001062000000000e */
[----:B------:R-:W-:Y:S05]  /*0ab0*/  @P2 BRA `(.L_x_97) ;  /* 0xfffffa0000002947 */ /* 0x000fea000383ffff */
.L_x_96:
[----:B------:R-:W-:-:S13]  /*0ac0*/  ISETP.GT.AND P2, PT, R80, 0x4, PT ;  /* 0x000000045000780c */ /* 0x000fda0003f44270 */
[----:B------:R-:W-:Y:S05]  /*0ad0*/  @!P2 BRA `(.L_x_98) ;  /* 0x000003100000a947 */ /* 0x000fea0003800000 */
[----:B------:R-:W-:-:S05]  /*0ae0*/  IADD3 R21, R81, -0x3, RZ ;  /* 0xfffffffd51157810 */ /* 0x000fca0007ffe0ff */
[----:B-----5:R-:W-:-:S05]  /*0af0*/  IMAD.WIDE R16, R21, 0x4, R6 ;  /* 0x0000000415107825 */ /* 0x020fca00078e0206 */
[----:B------:R2:W3:Y:S04]  /*0b00*/  LDG.E R19, [R16.64] ;  /* 0x0000000610137981 */ /* 0x0004e8000c1e1900 */
        /* <DEDUP_REMOVED lines=11> */
[----:B--2---:R0:W2:Y:S04]  /*0bc0*/  LDG.E.64 R16, [R20.64+0x8] ;  /* 0x0000080614107981 */ /* 0x0040a8000c1e1b00 */
[----:B------:R0:W2:Y:S01]  /*0bd0*/  LDG.E.64 R26, [R20.64+0x10] ;  /* 0x00001006141a7981 */ /* 0x0000a2000c1e1b00 */
[----:B------:R-:W-:-:S05]  /*0be0*/  IMAD.WIDE R34, R35, 0x8, R8 ;  /* 0x0000000823227825 */ /* 0x000fca00078e0208 */
[----:B------:R-:W2:Y:S04]  /*0bf0*/  LDG.E.64 R36, [R34.64] ;  /* 0x0000000622247981 */ /* 0x000ea8000c1e1b00 */
[----:B------:R-:W2:Y:S04]  /*0c00*/  LDG.E.64 R40, [R34.64+0x8] ;  /* 0x0000080622287981 */ /* 0x000ea8000c1e1b00 */
[----:B------:R-:W2:Y:S01]  /*0c10*/  LDG.E.64 R44, [R34.64+0x10] ;  /* 0x00001006222c7981 */ /* 0x000ea2000c1e1b00 */
[----:B---3--:R-:W-:-:S04]  /*0c20*/  IMAD.WIDE R18, R19, 0x8, R10 ;  /* 0x0000000813127825 */ /* 0x008fc800078e020a */
[--C-:B----4-:R-:W-:Y:S02]  /*0c30*/  IMAD.WIDE R22, R23, 0x8, R10.reuse ;  /* 0x0000000817167825 */ /* 0x110fe400078e020a */
[----:B------:R-:W3:Y:S02]  /*0c40*/  LDG.E.64 R18, [R18.64] ;  /* 0x0000000612127981 */ /* 0x000ee4000c1e1b00 */
[--C-:B------:R-:W-:Y:S02]  /*0c50*/  IMAD.WIDE R24, R25, 0x8, R10.reuse ;  /* 0x0000000819187825 */ /* 0x100fe400078e020a */
[----:B------:R-:W2:Y:S02]  /*0c60*/  LDG.E.64 R22, [R22.64] ;  /* 0x0000000616167981 */ /* 0x000ea4000c1e1b00 */
[--C-:B------:R-:W-:Y:S02]  /*0c70*/  IMAD.WIDE R28, R31, 0x8, R10.reuse ;  /* 0x000000081f1c7825 */ /* 0x100fe400078e020a */
[----:B------:R-:W4:Y:S02]  /*0c80*/  LDG.E.64 R24, [R24.64] ;  /* 0x0000000618187981 */ /* 0x000f24000c1e1b00 */
[----:B------:R-:W-:-:S02]  /*0c90*/  IMAD.WIDE R32, R33, 0x8, R10 ;  /* 0x0000000821207825 */ /* 0x000fc400078e020a */
[----:B------:R0:W4:Y:S04]  /*0ca0*/  LDG.E.64 R30, [R20.64+0x18] ;  /* 0x00001806141e7981 */ /* 0x000128000c1e1b00 */
[----:B------:R-:W4:Y:S01]  /*0cb0*/  LDG.E.64 R28, [R28.64] ;  /* 0x000000061c1c7981 */ /* 0x000f22000c1e1b00 */
[----:B------:R-:W-:-:S03]  /*0cc0*/  IMAD.WIDE R38, R39, 0x8, R10 ;  /* 0x0000000827267825 */ /* 0x000fc600078e020a */
[----:B------:R-:W4:Y:S01]  /*0cd0*/  LDG.E.64 R32, [R32.64] ;  /* 0x0000000620207981 */ /* 0x000f22000c1e1b00 */
[----:B------:R-:W-:-:S03]  /*0ce0*/  IMAD.WIDE R42, R43, 0x8, R10 ;  /* 0x000000082b2a7825 */ /* 0x000fc600078e020a */
[----:B------:R-:W4:Y:S01]  /*0cf0*/  LDG.E.64 R38, [R38.64] ;  /* 0x0000000626267981 */ /* 0x000f22000c1e1b00 */
[----:B0-----:R-:W-:-:S03]  /*0d00*/  IMAD.WIDE R20, R47, 0x8, R10 ;  /* 0x000000082f147825 */ /* 0x001fc600078e020a */
[----:B------:R-:W4:Y:S04]  /*0d10*/  LDG.E.64 R42, [R42.64] ;  /* 0x000000062a2a7981 */ /* 0x000f28000c1e1b00 */
[----:B------:R-:W4:Y:S04]  /*0d20*/  LDG.E.64 R46, [R34.64+0x18] ;  /* 0x00001806222e7981 */ /* 0x000f28000c1e1b00 */
[----:B------:R-:W4:Y:S01]  /*0d30*/  LDG.E.64 R20, [R20.64] ;  /* 0x0000000614147981 */ /* 0x000f22000c1e1b00 */
[----:B------:R-:W-:Y:S02]  /*0d40*/  PLOP3.LUT P0, PT, PT, PT, PT, 0x8, 0x0 ;  /* 0x000000000000781c */ /* 0x000fe40003f0e170 */
[----:B------:R-:W-:-:S02]  /*0d50*/  IADD3 R80, R80, -0x8, RZ ;  /* 0xfffffff850507810 */ /* 0x000fc40007ffe0ff */
[----:B------:R-:W-:Y:S01]  /*0d60*/  IADD3 R81, R81, 0x8, RZ ;  /* 0x0000000851517810 */ /* 0x000fe20007ffe0ff */
[----:B-1-3--:R-:W2:-:S06]  /*0d70*/  DFMA R14, R14, R18, R12 ;  /* 0x000000120e0e722b */ /* 0x00ae8c000000000c */
[----:B--2---:R-:W4:-:S06]  /*0d80*/  DFMA R14, R16, R22, R14 ;  /* 0x00000016100e722b */ /* 0x004f0c000000000e */
[----:B----4-:R-:W0:-:S06]  /*0d90*/  DFMA R14, R26, R24, R14 ;  /* 0x000000181a0e722b */ /* 0x010e0c000000000e */
[----:B0-----:R-:W0:-:S06]  /*0da0*/  DFMA R14, R30, R28, R14 ;  /* 0x0000001c1e0e722b */ /* 0x001e0c000000000e */
[----:B0-----:R-:W0:-:S06]  /*0db0*/  DFMA R14, R36, R32, R14 ;  /* 0x00000020240e722b */ /* 0x001e0c000000000e */
[----:B0-----:R-:W0:-:S06]  /*0dc0*/  DFMA R14, R40, R38, R14 ;  /* 0x00000026280e722b */ /* 0x001e0c000000000e */
[----:B0-----:R-:W0:-:S06]  /*0dd0*/  DFMA R14, R44, R42, R14 ;  /* 0x0000002a2c0e722b */ /* 0x001e0c000000000e */
[----:B0-----:R0:W1:-:S04]  /*0de0*/  DFMA R12, R46, R20, R14 ;  /* 0x000000142e0c722b */ /* 0x001048000000000e */
.L_x_98:
[----:B------:R-:W-:-:S13]  /*0df0*/  ISETP.GT.OR P0, PT, R80, RZ, P0 ;  /* 0x000000ff5000720c */ /* 0x000fda0000704670 */
[----:B------:R-:W-:Y:S05]  /*0e00*/  @!P0 BRA `(.L_x_95) ;  /* 0x0000017000008947 */ /* 0x000fea0003800000 */
[----:B0-----:R-:W-:-:S05]  /*0e10*/  IADD3 R15, R81, -0x3, RZ ;  /* 0xfffffffd510f7810 */ /* 0x001fca0007ffe0ff */
[----:B-----5:R-:W-:-:S05]  /*0e20*/  IMAD.WIDE R6, R15, 0x4, R6 ;  /* 0x000000040f067825 */ /* 0x020fca00078e0206 */
[----:B------:R0:W2:Y:S04]  /*0e30*/  LDG.E R17, [R6.64] ;  /* 0x0000000606117981 */ /* 0x0000a8000c1e1900 */
[----:B------:R0:W3:Y:S04]  /*0e40*/  LDG.E R19, [R6.64+0x4] ;  /* 0x0000040606137981 */ /* 0x0000e8000c1e1900 */
[----:B------:R0:W4:Y:S04]  /*0e50*/  LDG.E R23, [R6.64+0x8] ;  /* 0x0000080606177981 */ /* 0x000128000c1e1900 */
[----:B------:R0:W4:Y:S01]  /*0e60*/  LDG.E R27, [R6.64+0xc] ;  /* 0x00000c06061b7981 */ /* 0x000122000c1e1900 */
[----:B------:R-:W-:-:S05]  /*0e70*/  IMAD.WIDE R14, R15, 0x8, R8 ;  /* 0x000000080f0e7825 */ /* 0x000fca00078e0208 */
[----:B------:R-:W4:Y:S04]  /*0e80*/  LDG.E.64 R20, [R14.64+0x8] ;  /* 0x000008060e147981 */ /* 0x000f28000c1e1b00 */
[----:B------:R-:W4:Y:S04]  /*0e90*/  LDG.E.64 R24, [R14.64+0x10] ;  /* 0x000010060e187981 */ /* 0x000f28000c1e1b00 */
[----:B0-----:R-:W4:Y:S01]  /*0ea0*/  LDG.E.64 R6, [R14.64+0x18] ;  /* 0x000018060e067981 */ /* 0x001f22000c1e1b00 */
[----:B--2---:R-:W-:-:S03]  /*0eb0*/  IMAD.WIDE R8, R17, 0x8, R10 ;  /* 0x0000000811087825 */ /* 0x004fc600078e020a */
[----:B------:R-:W2:Y:S01]  /*0ec0*/  LDG.E.64 R16, [R14.64] ;  /* 0x000000060e107981 */ /* 0x000ea2000c1e1b00 */
[----:B---3--:R-:W-:-:S03]  /*0ed0*/  IMAD.WIDE R18, R19, 0x8, R10 ;  /* 0x0000000813127825 */ /* 0x008fc600078e020a */
[----:B------:R-:W2:Y:S01]  /*0ee0*/  LDG.E.64 R8, [R8.64] ;  /* 0x0000000608087981 */ /* 0x000ea2000c1e1b00 */
[----:B----4-:R-:W-:-:S03]  /*0ef0*/  IMAD.WIDE R22, R23, 0x8, R10 ;  /* 0x0000000817167825 */ /* 0x010fc600078e020a */
[----:B------:R-:W3:Y:S01]  /*0f00*/  LDG.E.64 R18, [R18.64] ;  /* 0x0000000612127981 */ /* 0x000ee2000c1e1b00 */
[----:B------:R-:W-:-:S03]  /*0f10*/  IMAD.WIDE R10, R27, 0x8, R10 ;  /* 0x000000081b0a7825 */ /* 0x000fc600078e020a */
[----:B------:R-:W4:Y:S04]  /*0f20*/  LDG.E.64 R22, [R22.64] ;  /* 0x0000000616167981 */ /* 0x000f28000c1e1b00 */
[----:B------:R-:W4:Y:S01]  /*0f30*/  LDG.E.64 R10, [R10.64] ;  /* 0x000000060a0a7981 */ /* 0x000f22000c1e1b00 */
[----:B-12---:R-:W3:-:S06]  /*0f40*/  DFMA R16, R16, R8, R12 ;  /* 0x000000081010722b */ /* 0x006ecc000000000c */
[----:B---3--:R-:W4:-:S06]  /*0f50*/  DFMA R16, R20, R18, R16 ;  /* 0x000000121410722b */ /* 0x008f0c0000000010 */
[----:B----4-:R-:W0:-:S06]  /*0f60*/  DFMA R16, R24, R22, R16 ;  /* 0x000000161810722b */ /* 0x010e0c0000000010 */
[----:B0-----:R0:W1:-:S04]  /*0f70*/  DFMA R12, R6, R10, R16 ;  /* 0x0000000a060c722b */ /* 0x0010480000000010 */
.L_x_95:
[----:B0----5:R-:W2:Y:S01]  /*0f80*/  LDG.E.64.CONSTANT R6, [R4.64+0x68] ;  /* 0x0000680604067981 */ /* 0x021ea2000c1e9b00 */
[--C-:B------:R-:W-:Y:S02]  /*0f90*/  SHF.R.S64 R15, RZ, 0x1d, R77.reuse ;  /* 0x0000001dff0f7819 */ /* 0x100fe4000000104d */
[----:B------:R-:W-:Y:S01]  /*0fa0*/  SHF.R.S32.HI R17, RZ, 0x1d, R77 ;  /* 0x0000001dff117819 */ /* 0x000fe2000001144d */
[----:B------:R-:W3:Y:S01]  /*0fb0*/  LDG.E.64.CONSTANT R8, [R4.64+0x60] ;  /* 0x0000600604087981 */ /* 0x000ee2000c1e9b00 */
[----:B--2---:R-:W-:-:S05]  /*0fc0*/  IADD3 R10, P0, R6, R15, RZ ;  /* 0x0000000f060a7210 */ /* 0x004fca0007f1e0ff */
[----:B------:R-:W-:-:S05]  /*0fd0*/  IMAD.X R11, R7, 0x1, R17, P0 ;  /* 0x00000001070b7824 */ /* 0x000fca00000e0611 */
[----:B------:R-:W2:Y:S01]  /*0fe0*/  LDG.E.64 R6, [R10.64] ;  /* 0x000000060a067981 */ /* 0x000ea2000c1e1b00 */
[----:B---3--:R-:W-:-:S05]  /*0ff0*/  IADD3 R8, P0, R8, R15, RZ ;  /* 0x0000000f08087210 */ /* 0x008fca0007f1e0ff */
[----:B------:R-:W-:Y:S01]  /*1000*/  IMAD.X R9, R9, 0x1, R17, P0 ;  /* 0x0000000109097824 */ /* 0x000fe200000e0611 */
[----:B-12---:R-:W0:-:S07]  /*1010*/  DADD R6, R6, -R12 ;  /* 0x0000000006067229 */ /* 0x006e0e000000080c */
[----:B0-----:R0:W-:Y:S04]  /*1020*/  STG.E.64 [R8.64], R6 ;  /* 0x0000000608007986 */ /* 0x0011e8000c101b06 */
.L_x_93:
[----:B------:R-:W-:Y:S05]  /*1030*/  BSYNC B0 ;  /* 0x0000000000007941 */ /* 0x000fea0003800000 */
.L_x_92:
[----:B------:R-:W-:Y:S01]  /*1040*/  IADD3 R77, R77, UR4, RZ ;  /* 0x000000044d4d7c10 */ /* 0x000fe2000fffe0ff */
[----:B------:R-:W-:Y:S01]  /*1050*/  @!P1 CALL.REL.NOINC `(.L_x_99) ;  /* 0x0000001000009944 */ /* 0x000fe20003c00000 */
[----:B------:R-:W-:Y:S05]  /*1060*/  BRA `(.L_x_100) ;  /* 0xfffff0b000007947 */ /* 0x000fea000383ffff */
.L_x_99:
[----:B------:R-:W-:Y:S05]  /*1070*/  EXIT ;  /* 0x000000000000794d */ /* 0x000fea0003800000 */
.L_x_91:
[----:B------:R-:W-:Y:S02]  /*1080*/  MOV R10, R0 ;  /* 0x00000000000a7202 */ /* 0x000fe40000000f00 */
.L_x_103:
        /* <DEDUP_REMOVED lines=11> */
[----:B------:R-:W-:Y:S02]  /*1140*/  IMAD.MOV.U32 R8, RZ, RZ, c[0x0][0x170] ;  /* 0x00005c00ff087624 */ /* 0x000fe400078e00ff */
[----:B------:R-:W-:-:S05]  /*1150*/  IMAD.MOV.U32 R9, RZ, RZ, c[0x0][0x174] ;  /* 0x00005d00ff097624 */ /* 0x000fca00078e00ff */
[----:B------:R-:W2:Y:S01]  /*1160*/  LDG.E.64.CONSTANT R4, [R8.64+0x68] ;  /* 0x0000680608047981 */ /* 0x000ea2000c1e9b00 */
[--C-:B------:R-:W-:Y:S02]  /*1170*/  SHF.R.S64 R11, RZ, 0x1d, R77.reuse ;  /* 0x0000001dff0b7819 */ /* 0x100fe4000000104d */
[----:B------:R-:W-:Y:S01]  /*1180*/  SHF.R.S32.HI R13, RZ, 0x1d, R77 ;  /* 0x0000001dff0d7819 */ /* 0x000fe2000001144d */
[----:B------:R-:W3:Y:S01]  /*1190*/  LDG.E.64.CONSTANT R6, [R8.64+0x60] ;  /* 0x0000600608067981 */ /* 0x000ee2000c1e9b00 */
[----:B--2---:R-:W-:-:S05]  /*11a0*/  IADD3 R4, P1, R4, R11, RZ ;  /* 0x0000000b04047210 */ /* 0x004fca0007f3e0ff */
[----:B------:R-:W-:-:S06]  /*11b0*/  IMAD.X R5, R5, 0x1, R13, P1 ;  /* 0x0000000105057824 */ /* 0x000fcc00008e060d */
[----:B------:R-:W2:Y:S01]  /*11c0*/  LDG.E.64 R4, [R4.64] ;  /* 0x0000000604047981 */ /* 0x000ea2000c1e1b00 */
[----:B---3--:R-:W-:-:S05]  /*11d0*/  IADD3 R6, P1, R6, R11, RZ ;  /* 0x0000000b06067210 */ /* 0x008fca0007f3e0ff */
[----:B------:R-:W-:-:S05]  /*11e0*/  IMAD.X R7, R7, 0x1, R13, P1 ;  /* 0x0000000107077824 */ /* 0x000fca00008e060d */
[----:B--2---:R0:W-:Y:S03]  /*11f0*/  STG.E.64 [R6.64], R4 ;  /* 0x0000000406007986 */ /* 0x0041e6000c101b06 */
.L_x_102:
[----:B------:R-:W-:Y:S05]  /*1200*/  BSYNC B0 ;  /* 0x0000000000007941 */ /* 0x000fea0003800000 */
.L_x_101:
[----:B------:R-:W-:Y:S01]  /*1210*/  IADD3 R77, R77, UR4, RZ ;  /* 0x000000044d4d7c10 */ /* 0x000fe2000fffe0ff */
[----:B------:R-:W-:Y:S05]  /*1220*/  @P0 BRA `(.L_x_103) ;  /* 0xfffffe6000000947 */ /* 0x000fea000383ffff */
[----:B------:R-:W-:Y:S05]  /*1230*/  EXIT ;  /* 0x000000000000794d */ /* 0x000fea0003800000 */
.L_x_104:
        /* <DEDUP_REMOVED lines=12> */
.L_x_339:


//--------------------- .text._37header_files_fractional_step_solver_c_FS_calculate_residuals_vectorised_416_gpu --------------------------
	.section	.text._37header_files_fractional_step_solver_c_FS_calculate_residuals_vectorised_416_gpu,"ax",@progbits
	.sectioninfo	@"SHI_REGISTERS=88"
	.align	128
        .global         _37header_files_fractional_step_solver_c_FS_calculate_residuals_vectorised_416_gpu
        .type           _37header_files_fractional_step_solver_c_FS_calculate_residuals_vectorised_416_gpu,@function
        .size           _37header_files_fractional_step_solver_c_FS_calculate_residuals_vectorised_416_gpu,(.L_x_340 - _37header_files_fractional_step_solver_c_FS_calculate_residuals_vectorised_416_gpu)
        .other          _37header_files_fractional_step_solver_c_FS_calculate_residuals_vectorised_416_gpu,@"STO_CUDA_ENTRY STV_DEFAULT"
_37header_files_fractional_step_solver_c_FS_calculate_residuals_vectorised_416_gpu:
.text._37header_files_fractional_step_solver_c_FS_calculate_residuals_vectorised_416_gpu:
        /* <DEDUP_REMOVED lines=18> */
.L_x_114:
        /* <DEDUP_REMOVED lines=52> */
.L_x_108:
[----:B0-----:R-:W-:Y:S05]  /*0460*/  @!P0 BRA `(.L_x_109) ;  /* 0x00000b1000008947 */ /* 0x001fea0003800000 */
[----:B------:R-:W-:Y:S02]  /*0470*/  ISETP.GT.AND P2, PT, R80, 0xc, PT ;  /* 0x0000000c5000780c */ /* 0x000fe40003f44270 */
[----:B------:R-:W-:Y:S02]  /*0480*/  IADD3 R81, R81, 0x3, RZ ;  /* 0x0000000351517810 */ /* 0x000fe40007ffe0ff */
[----:B------:R-:W-:-:S09]  /*0490*/  PLOP3.LUT P0, PT, PT, PT, PT, 0x80, 0x0 ;  /* 0x000000000000781c */ /* 0x000fd20003f0f070 */
[----:B------:R-:W-:Y:S05]  /*04a0*/  @!P2 BRA `(.L_x_110) ;  /* 0x000006100000a947 */ /* 0x000fea0003800000 */
[----:B------:R-:W-:Y:S02]  /*04b0*/  PLOP3.LUT P0, PT, PT, PT, PT, 0x8, 0x0 ;  /* 0x000000000000781c */ /* 0x000fe40003f0e170 */
.L_x_111:
        /* <DEDUP_REMOVED lines=96> */
.L_x_110:
        /* <DEDUP_REMOVED lines=51> */
.L_x_112:
        /* <DEDUP_REMOVED lines=25> */
.L_x_109:
        /* <DEDUP_REMOVED lines=11> */
.L_x_107:
[----:B------:R-:W-:Y:S05]  /*1030*/  BSYNC B0 ;  /* 0x0000000000007941 */ /* 0x000fea0003800000 */
.L_x_106:
[----:B------:R-:W-:Y:S01]  /*1040*/  IADD3 R77, R77, UR4, RZ ;  /* 0x000000044d4d7c10 */ /* 0x000fe2000fffe0ff */
[----:B------:R-:W-:Y:S01]  /*1050*/  @!P1 CALL.REL.NOINC `(.L_x_113) ;  /* 0x0000001000009944 */ /* 0x000fe20003c00000 */
[----:B------:R-:W-:Y:S05]  /*1060*/  BRA `(.L_x_114) ;  /* 0xfffff0b000007947 */ /* 0x000fea000383ffff */
.L_x_113:
[----:B------:R-:W-:Y:S05]  /*1070*/  EXIT ;  /* 0x000000000000794d */ /* 0x000fea0003800000 */
.L_x_105:
[----:B------:R-:W-:Y:S02]  /*1080*/  MOV R10, R0 ;  /* 0x00000000000a7202 */ /* 0x000fe40000000f00 */
.L_x_117:
        /* <DEDUP_REMOVED lines=23> */
.L_x_116:
[----:B------:R-:W-:Y:S05]  /*1200*/  BSYNC B0 ;  /* 0x0000000000007941 */ /* 0x000fea0003800000 */
.L_x_115:
[----:B------:R-:W-:Y:S01]  /*1210*/  IADD3 R77, R77, UR4, RZ ;  /* 0x000000044d4d7c10 */ /* 0x000fe2000fffe0ff */
[----:B------:R-:W-:Y:S05]  /*1220*/  @P0 BRA `(.L_x_117) ;  /* 0xfffffe6000000947 */ /* 0x000fea000383ffff */
[----:B------:R-:W-:Y:S05]  /*1230*/  EXIT ;  /* 0x000000000000794d */ /* 0x000fea0003800000 */
.L_x_118:
        /* <DEDUP_REMOVED lines=12> */
.L_x_340:


//--------------------- .text._37header_files_fractional_step_solver_c_FS_prolongate_corrections_vectorised_2d_404_gpu --------------------------
	.section	.text._37header_files_fractional_step_solver_c_FS_prolongate_corrections_vectorised_2d_404_gpu,"ax",@progbits
	.sectioninfo	@"SHI_REGISTERS=10"
	.align	128
        .global         _37header_files_fractional_step_solver_c_FS_prolongate_corrections_vectorised_2d_404_gpu
        .type           _37header_files_fractional_step_solver_c_FS_prolongate_corrections_vectorised_2d_404_gpu,@function
        .size           _37header_files_fractional_step_solver_c_FS_prolongate_corrections_vectorised_2d_404_gpu,(.L_x_341 - _37header_files_fractional_step_solver_c_FS_prolongate_corrections_vectorised_2d_404_gpu)
        .other          _37header_files_fractional_step_solver_c_FS_prolongate_corrections_vectorised_2d_404_gpu,@"STO_CUDA_ENTRY STV_DEFAULT"
_37header_files_fractional_step_solver_c_FS_prolongate_corrections_vectorised_2d_404_gpu:
.text._37header_files_fractional_step_solver_c_FS_prolongate_corrections_vectorised_2d_404_gpu:
        /* <DEDUP_REMOVED lines=10> */
[----:B------:R-:W-:Y:S01]  /*00a0*/  UIADD3 UR5, UP0, UR6, 0xfc, URZ ;  /* 0x000000fc06057890 */ /* 0x000fe2000ff1e03f */
[----:B------:R-:W0:Y:S01]  /*00b0*/  S2R R3, SR_TID.X ;  /* 0x0000000000037919 */ /* 0x000e220000002100 */
[----:B------:R-:W-:Y:S02]  /*00c0*/  ULDC UR4, c[0x0][0xc] ;  /* 0x0000030000047ab9 */ /* 0x000fe40000000800 */
[----:B------:R-:W-:Y:S02]  /*00d0*/  UIADD3.X UR6, URZ, UR7, URZ, UP0, !UPT ;  /* 0x000000073f067290 */ /* 0x000fe400087fe43f */
[----:B------:R-:W-:Y:S01]  /*00e0*/  USHF.L.U32 UR4, UR4, 0x7, URZ ;  /* 0x0000000704047899 */ /* 0x000fe2000800063f */
[----:B0-----:R-:W-:-:S05]  /*00f0*/  IMAD R7, R2, 0x80, R3 ;  /* 0x0000008002077824 */ /* 0x001fca00078e0203 */
.L_x_121:
[----:B------:R-:W-:Y:S01]  /*0100*/  ISETP.GT.AND P1, PT, R0, R7, PT ;  /* 0x000000070000720c */ /* 0x000fe20003f24270 */
[----:B------:R-:W-:Y:S01]  /*0110*/  BSSY B0, `(.L_x_119) ;  /* 0x0000013000007945 */ /* 0x000fe20003800000 */
[----:B------:R-:W-:-:S04]  /*0120*/  IADD3 R6, R6, -UR4, RZ ;  /* 0x8000000406067c10 */ /* 0x000fc8000fffe0ff */
[----:B------:R-:W-:-:S07]  /*0130*/  ISETP.GT.AND P0, PT, R6, RZ, PT ;  /* 0x000000ff0600720c */ /* 0x000fce0003f04270 */
        /* <DEDUP_REMOVED lines=9> */
[----:B------:R-:W-:Y:S02]  /*01d0*/  IMAD.MOV.U32 R2, RZ, RZ, c[0x0][0x168] ;  /* 0x00005a00ff027624 */ /* 0x000fe400078e00ff */
[----:B------:R-:W-:-:S06]  /*01e0*/  IMAD.MOV.U32 R3, RZ, RZ, c[0x0][0x16c] ;  /* 0x00005b00ff037624 */ /* 0x000fcc00078e00ff */
[----:B------:R-:W2:Y:S01]  /*01f0*/  LDG.E.64.CONSTANT R2, [R2.64+0x18] ;  /* 0x0000180802027981 */ /* 0x000ea2000c1e9b00 */
[----:B------:R-:W-:-:S04]  /*0200*/  SHF.R.S64 R5, RZ, 0x1d, R7 ;  /* 0x0000001dff057819 */ /* 0x000fc80000001007 */
[----:B--2---:R-:W-:-:S04]  /*0210*/  IADD3 R4, P1, R2, R5, RZ ;  /* 0x0000000502047210 */ /* 0x004fc80007f3e0ff */
[----:B------:R-:W-:-:S05]  /*0220*/  LEA.HI.X.SX32 R5, R7, R3, 0x3, P1 ;  /* 0x0000000307057211 */ /* 0x000fca00008f1eff */
[----:B------:R0:W-:Y:S04]  /*0230*/  STG.E.64 [R4.64], RZ ;  /* 0x000000ff04007986 */ /* 0x0001e8000c101b08 */
.L_x_120:
[----:B------:R-:W-:Y:S05]  /*0240*/  BSYNC B0 ;  /* 0x0000000000007941 */ /* 0x000fea0003800000 */
.L_x_119:
[----:B------:R-:W-:Y:S01]  /*0250*/  IADD3 R7, R7, UR4, RZ ;  /* 0x0000000407077c10 */ /* 0x000fe2000fffe0ff */
[----:B------:R-:W-:Y:S05]  /*0260*/  @P0 BRA `(.L_x_121) ;  /* 0xfffffe9000000947 */ /* 0x000fea000383ffff */
[----:B------:R-:W-:Y:S05]  /*0270*/  EXIT ;  /* 0x000000000000794d */ /* 0x000fea0003800000 */
.L_x_122:
        /* <DEDUP_REMOVED lines=16> */
.L_x_341:


//--------------------- .text._37header_files_fractional_step_solver_c_FS_prolongate_corrections_vectorised_2d_392_gpu --------------------------
	.section	.text._37header_files_fractional_step_solver_c_FS_prolongate_corrections_vectorised_2d_392_gpu,"ax",@progbits
	.sectioninfo	@"SHI_REGISTERS=88"
	.align	128
        .global         _37header_files_fractional_step_solver_c_FS_prolongate_corrections_vectorised_2d_392_gpu
        .type           _37header_files_fractional_step_solver_c_FS_prolongate_corrections_vectorised_2d_392_gpu,@function
        .size           _37header_files_fractional_step_solver_c_FS_prolongate_corrections_vectorised_2d_392_gpu,(.L_x_342 - _37header_files_fractional_step_solver_c_FS_prolongate_corrections_vectorised_2d_392_gpu)
        .other          _37header_files_fractional_step_solver_c_FS_prolongate_corrections_vectorised_2d_392_gpu,@"STO_CUDA_ENTRY STV_DEFAULT"
_37header_files_fractional_step_solver_c_FS_prolongate_corrections_vectorised_2d_392_gpu:
.text._37header_files_fractional_step_solver_c_FS_prolongate_corrections_vectorised_2d_392_gpu:
        /* <DEDUP_REMOVED lines=15> */
[C---:B------:R-:W-:Y:S01]  /*00f0*/  LOP3.LUT R85, R80.reuse, 0x3, RZ, 0xc0, !PT ;  /* 0x0000000350557812 */ /* 0x040fe200078ec0ff */
[----:B------:R-:W-:Y:S01]  /*0100*/  IMAD.MOV.U32 R81, RZ, RZ, R0 ;  /* 0x000000ffff517224 */ /* 0x000fe200078e0000 */
[C---:B------:R-:W-:Y:S02]  /*0110*/  IADD3 R78, R80.reuse, -0x2, RZ ;  /* 0xfffffffe504e7810 */ /* 0x040fe40007ffe0ff */
[----:B------:R-:W-:Y:S02]  /*0120*/  IADD3 R80, R80, -0x3, RZ ;  /* 0xfffffffd50507810 */ /* 0x000fe40007ffe0ff */
.L_x_132:
        /* <DEDUP_REMOVED lines=11> */
[----:B------:R-:W2:Y:S01]  /*01e0*/  LDG.E.64.CONSTANT R4, [R2.64+0x190] ;  /* 0x0001900602047981 */ /* 0x000ea2000c1e9b00 */
[----:B------:R-:W-:Y:S01]  /*01f0*/  SHF.R.S64 R11, RZ, 0x1e, R79 ;  /* 0x0000001eff0b7819 */ /* 0x000fe2000000104f */
[----:B------:R-:W-:Y:S01]  /*0200*/  IMAD.MOV.U32 R6, RZ, RZ, c[0x0][0x178] ;  /* 0x00005e00ff067624 */ /* 0x000fe200078e00ff */
[----:B------:R-:W-:Y:S01]  /*0210*/  MOV R8, c[0x0][0x180] ;  /* 0x0000600000087a02 */ /* 0x000fe20000000f00 */
[----:B------:R-:W-:Y:S02]  /*0220*/  IMAD.MOV.U32 R7, RZ, RZ, c[0x0][0x17c] ;  /* 0x00005f00ff077624 */ /* 0x000fe400078e00ff */
[----:B------:R-:W-:-:S04]  /*0230*/  IMAD.MOV.U32 R9, RZ, RZ, c[0x0][0x184] ;  /* 0x00006100ff097624 */ /* 0x000fc800078e00ff */
[----:B------:R-:W5:Y:S04]  /*0240*/  LDG.E.64.CONSTANT R6, [R6.64+0x18] ;  /* 0x0000180606067981 */ /* 0x000f68000c1e9b00 */
[----:B------:R-:W5:Y:S01]  /*0250*/  LDG.E.64.CONSTANT R8, [R8.64+0x188] ;  /* 0x0001880608087981 */ /* 0x000f62000c1e9b00 */
[----:B--2---:R-:W-:-:S04]  /*0260*/  IADD3 R10, P0, R4, R11, RZ ;  /* 0x0000000b040a7210 */ /* 0x004fc80007f1e0ff */
[----:B------:R-:W-:Y:S02]  /*0270*/  LEA.HI.X.SX32 R11, R79, R5, 0x2, P0 ;  /* 0x000000054f0b7211 */ /* 0x000fe400000f16ff */
[----:B------:R0:W5:Y:S04]  /*0280*/  LDG.E.64.CONSTANT R4, [R2.64+0x1d0] ;  /* 0x0001d00602047981 */ /* 0x000168000c1e9b00 */
[----:B------:R-:W2:Y:S01]  /*0290*/  LDG.E R10, [R10.64] ;  /* 0x000000060a0a7981 */ /* 0x000ea2000c1e1900 */
[----:B------:R-:W-:Y:S01]  /*02a0*/  ISETP.NE.AND P2, PT, R85, RZ, PT ;  /* 0x000000ff5500720c */ /* 0x000fe20003f45270 */
[----:B------:R-:W-:Y:S02]  /*02b0*/  IMAD.MOV.U32 R14, RZ, RZ, c[0x0][0x160] ;  /* 0x00005800ff0e7624 */ /* 0x000fe400078e00ff */
[----:B------:R-:W-:-:S03]  /*02c0*/  IMAD R25, R79, c[0x0][0x188], RZ ;  /* 0x000062004f197a24 */ /* 0x000fc600078e02ff */
[----:B------:R-:W-:Y:S01]  /*02d0*/  IADD3 R12, R14, -0x1, RZ ;  /* 0xffffffff0e0c7810 */ /* 0x000fe20007ffe0ff */
[----:B------:R-:W-:Y:S01]  /*02e0*/  IMAD.MOV.U32 R83, RZ, RZ, R25 ;  /* 0x000000ffff537224 */ /* 0x000fe200078e0019 */
[----:B------:R-:W-:Y:S02]  /*02f0*/  MOV R82, c[0x0][0x160] ;  /* 0x0000580000527a02 */ /* 0x000fe40000000f00 */
[----:B------:R-:W-:Y:S01]  /*0300*/  ISETP.GE.U32.AND P0, PT, R12, 0x3, PT ;  /* 0x000000030c00780c */ /* 0x000fe20003f06070 */
[----:B--2---:R-:W-:Y:S02]  /*0310*/  IMAD R27, R10, c[0x0][0x188], RZ ;  /* 0x000062000a1b7a24 */ /* 0x004fe400078e02ff */
[----:B------:R-:W-:-:S03]  /*0320*/  CS2R R10, SRZ ;  /* 0x00000000000a7805 */ /* 0x000fc6000001ff00 */
[----:B------:R-:W-:Y:S01]  /*0330*/  MOV R84, R27 ;  /* 0x0000001b00547202 */ /* 0x000fe20000000f00 */
        /* <DEDUP_REMOVED lines=9> */
[----:B------:R-:W-:Y:S02]  /*03d0*/  IADD3 R84, R27, 0x1, RZ ;  /* 0x000000011b547810 */ /* 0x000fe40007ffe0ff */
[----:B------:R-:W-:Y:S01]  /*03e0*/  IADD3 R83, R25, 0x1, RZ ;  /* 0x0000000119537810 */ /* 0x000fe20007ffe0ff */
[----:B---3--:R0:W1:Y:S01]  /*03f0*/  DFMA R10, R10, R12, RZ ;  /* 0x0000000c0a0a722b */ /* 0x00806200000000ff */
        /* <DEDUP_REMOVED lines=10> */
[C---:B------:R-:W-:Y:S02]  /*04a0*/  IADD3 R84, R27.reuse, 0x2, RZ ;  /* 0x000000021b547810 */ /* 0x040fe40007ffe0ff */
[----:B------:R-:W-:Y:S01]  /*04b0*/  MOV R82, R78 ;  /* 0x0000004e00527202 */ /* 0x000fe20000000f00 */
[----:B------:R-:W-:Y:S01]  /*04c0*/  @P2 IMAD.MOV.U32 R82, RZ, RZ, R80 ;  /* 0x000000ffff522224 */ /* 0x000fe200078e0050 */
[----:B------:R-:W-:Y:S01]  /*04d0*/  @P2 IADD3 R84, R27, 0x3, RZ ;  /* 0x000000031b542810 */ /* 0x000fe20007ffe0ff */
[----:B-1-3--:R0:W5:Y:S02]  /*04e0*/  DFMA R10, R14, R12, R10 ;  /* 0x0000000c0e0a722b */ /* 0x00a164000000000a */
[----:B0-----:R-:W-:-:S04]  /*04f0*/  IMAD.MOV.U32 R14, RZ, RZ, c[0x0][0x188] ;  /* 0x00006200ff0e7624 */ /* 0x001fc800078e00ff */
[----:B------:R-:W-:Y:S01]  /*0500*/  IMAD R83, R79, R14, 0x2 ;  /* 0x000000024f537424 */ /* 0x000fe200078e020e */
[----:B------:R-:W-:Y:S01]  /*0510*/  @P2 IADD3 R83, R25, 0x3, RZ ;  /* 0x0000000319532810 */ /* 0x000fe20007ffe0ff */
[----:B-----5:R0:W1:-:S06]  /*0520*/  @P2 DFMA R10, R18, R16, R10 ;  /* 0x00000010120a222b */ /* 0x02004c000000000a */
.L_x_126:
[----:B0-----:R-:W-:Y:S05]  /*0530*/  @!P0 BRA `(.L_x_127) ;  /* 0x00000b7000008947 */ /* 0x001fea0003800000 */
[----:B------:R-:W-:Y:S02]  /*0540*/  ISETP.GT.AND P2, PT, R82, 0xc, PT ;  /* 0x0000000c5200780c */ /* 0x000fe40003f44270 */
[----:B------:R-:W-:Y:S02]  /*0550*/  IADD3 R84, R84, 0x3, RZ ;  /* 0x0000000354547810 */ /* 0x000fe40007ffe0ff */
[----:B------:R-:W-:-:S09]  /*0560*/  PLOP3.LUT P0, PT, PT, PT, PT, 0x80, 0x0 ;  /* 0x000000000000781c */ /* 0x000fd20003f0f070 */
[----:B------:R-:W-:Y:S05]  /*0570*/  @!P2 BRA `(.L_x_128) ;  /* 0x000006500000a947 */ /* 0x000fea0003800000 */
[----:B------:R-:W-:Y:S02]  /*0580*/  PLOP3.LUT P0, PT, PT, PT, PT, 0x8, 0x0 ;  /* 0x000000000000781c */ /* 0x000fe40003f0e170 */
.L_x_129:
[----:B0-----:R-:W-:-:S05]  /*0590*/  IADD3 R13, R84, -0x3, RZ ;  /* 0xfffffffd540d7810 */ /* 0x001fca0007ffe0ff */
[----:B-----5:R-:W-:-:S05]  /*05a0*/  IMAD.WIDE R12, R13, 0x4, R8 ;  /* 0x000000040d0c7825 */ /* 0x020fca00078e0208 */
[----:B------:R-:W2:Y:S04]  /*05b0*/  LDG.E R17, [R12.64] ;  /* 0x000000060c117981 */ /* 0x000ea8000c1e1900 */
        /* <DEDUP_REMOVED lines=24> */
[----:B------:R-:W-:-:S03]  /*0740*/  IADD3 R55, R83, 0x4, RZ ;  /* 0x0000000453377810 */ /* 0x000fc60007ffe0ff */
[----:B------:R0:W4:Y:S02]  /*0750*/  LDG.E.64 R38, [R26.64+0x18] ;  /* 0x000018061a267981 */ /* 0x000124000c1e1b00 */
[----:B------:R-:W-:-:S05]  /*0760*/  IMAD.WIDE R54, R55, 0x8, R4 ;  /* 0x0000000837367825 */ /* 0x000fca00078e0204 */
[----:B------:R1:W4:Y:S04]  /*0770*/  LDG.E.64 R34, [R54.64] ;  /* 0x0000000636227981 */ /* 0x000328000c1e1b00 */
[----:B------:R1:W4:Y:S01]  /*0780*/  LDG.E.64 R30, [R54.64+0x8] ;  /* 0x00000806361e7981 */ /* 0x000322000c1e1b00 */
[----:B------:R-:W-:-:S05]  /*0790*/  IADD3 R75, R83, 0x8, RZ ;  /* 0x00000008534b7810 */ /* 0x000fca0007ffe0ff */
[----:B------:R-:W-:Y:S01]  /*07a0*/  IMAD.WIDE R74, R75, 0x8, R4 ;  /* 0x000000084b4a7825 */ /* 0x000fe200078e0204 */
[----:B------:R-:W-:-:S03]  /*07b0*/  IADD3 R59, R83, 0xc, RZ ;  /* 0x0000000c533b7810 */ /* 0x000fc60007ffe0ff */
        /* <DEDUP_REMOVED lines=18> */
[----:B------:R1:W4:Y:S04]  /*08e0*/  LDG.E.64 R40, [R54.64+0x18] ;  /* 0x0000180636287981 */ /* 0x000328000c1e1b00 */
        /* <DEDUP_REMOVED lines=9> */
[----:B-1----:R1:W4:Y:S01]  /*0980*/  LDG.E.64 R54, [R72.64] ;  /* 0x0000000648367981 */ /* 0x002322000c1e1b00 */
[----:B------:R-:W-:-:S03]  /*0990*/  IMAD.WIDE R56, R59, 0x8, R4 ;  /* 0x000000083b387825 */ /* 0x000fc600078e0204 */
[----:B------:R0:W4:Y:S01]  /*09a0*/  LDG.E.64 R58, [R74.64+0x18] ;  /* 0x000018064a3a7981 */ /* 0x000122000c1e1b00 */
[----:B------:R-:W-:-:S03]  /*09b0*/  IMAD.WIDE R64, R63, 0x8, R6 ;  /* 0x000000083f407825 */ /* 0x000fc600078e0206 */
[----:B------:R-:W4:Y:S01]  /*09c0*/  LDG.E.64 R60, [R60.64] ;  /* 0x000000063c3c7981 */ /* 0x000f22000c1e1b00 */
[----:B------:R-:W-:-:S03]  /*09d0*/  IMAD.WIDE R68, R67, 0x8, R6 ;  /* 0x0000000843447825 */ /* 0x000fc600078e0206 */
[----:B------:R-:W4:Y:S04]  /*09e0*/  LDG.E.64 R62, [R56.64] ;  /* 0x00000006383e7981 */ /* 0x000f28000c1e1b00 */
[----:B------:R-:W4:Y:S01]  /*09f0*/  LDG.E.64 R64, [R64.64] ;  /* 0x0000000640407981 */ /* 0x000f22000c1e1b00 */
[----:B-1----:R-:W-:-:S03]  /*0a00*/  IMAD.WIDE R72, R71, 0x8, R6 ;  /* 0x0000000847487825 */ /* 0x002fc600078e0206 */
        /* <DEDUP_REMOVED lines=9> */
[----:B------:R-:W-:Y:S02]  /*0aa0*/  IADD3 R83, R83, 0x10, RZ ;  /* 0x0000001053537810 */ /* 0x000fe40007ffe0ff */
        /* <DEDUP_REMOVED lines=18> */
.L_x_128:
        /* <DEDUP_REMOVED lines=16> */
[----:B--2---:R0:W2:Y:S01]  /*0cd0*/  LDG.E.64 R16, [R18.64+0x8] ;  /* 0x0000080612107981 */ /* 0x0040a2000c1e1b00 */
[----:B------:R-:W-:-:S03]  /*0ce0*/  IADD3 R33, R83, 0x4, RZ ;  /* 0x0000000453217810 */ /* 0x000fc60007ffe0ff */
[----:B------:R0:W2:Y:S02]  /*0cf0*/  LDG.E.64 R24, [R18.64+0x10] ;  /* 0x0000100612187981 */ /* 0x0000a4000c1e1b00 */
        /* <DEDUP_REMOVED lines=24> */
[----:B------:R-:W-:Y:S02]  /*0e80*/  IADD3 R83, R83, 0x8, RZ ;  /* 0x0000000853537810 */ /* 0x000fe40007ffe0ff */
        /* <DEDUP_REMOVED lines=9> */
.L_x_130:
        /* <DEDUP_REMOVED lines=25> */
.L_x_127:
[----:B0----5:R-:W-:Y:S02]  /*10b0*/  IMAD.MOV.U32 R8, RZ, RZ, c[0x0][0x170] ;  /* 0x00005c00ff087624 */ /* 0x021fe400078e00ff */
[----:B------:R-:W-:-:S05]  /*10c0*/  IMAD.MOV.U32 R9, RZ, RZ, c[0x0][0x174] ;  /* 0x00005d00ff097624 */ /* 0x000fca00078e00ff */
[----:B------:R-:W2:Y:S01]  /*10d0*/  LDG.E.64.CONSTANT R4, [R8.64+0x18] ;  /* 0x0000180608047981 */ /* 0x000ea2000c1e9b00 */
[----:B------:R-:W-:-:S04]  /*10e0*/  SHF.R.S64 R7, RZ, 0x1d, R79 ;  /* 0x0000001dff077819 */ /* 0x000fc8000000104f */
[----:B--2---:R-:W-:-:S04]  /*10f0*/  IADD3 R4, P0, R4, R7, RZ ;  /* 0x0000000704047210 */ /* 0x004fc80007f1e0ff */
[----:B------:R-:W-:-:S05]  /*1100*/  LEA.HI.X.SX32 R5, R79, R5, 0x3, P0 ;  /* 0x000000054f057211 */ /* 0x000fca00000f1eff */
[----:B------:R-:W2:Y:S02]  /*1110*/  LDG.E.64 R6, [R4.64] ;  /* 0x0000000604067981 */ /* 0x000ea4000c1e1b00 */
[----:B-12---:R-:W0:-:S07]  /*1120*/  DADD R6, R6, R10 ;  /* 0x0000000006067229 */ /* 0x006e0e000000000a */
[----:B0-----:R0:W-:Y:S04]  /*1130*/  STG.E.64 [R4.64], R6 ;  /* 0x0000000604007986 */ /* 0x0011e8000c101b06 */
.L_x_125:
[----:B------:R-:W-:Y:S05]  /*1140*/  BSYNC B0 ;  /* 0x0000000000007941 */ /* 0x000fea0003800000 */
.L_x_124:
[----:B------:R-:W-:Y:S01]  /*1150*/  IADD3 R79, R79, UR4, RZ ;  /* 0x000000044f4f7c10 */ /* 0x000fe2000fffe0ff */
[----:B------:R-:W-:Y:S01]  /*1160*/  @!P1 CALL.REL.NOINC `(.L_x_131) ;  /* 0x0000001000009944 */ /* 0x000fe20003c00000 */
[----:B------:R-:W-:Y:S05]  /*1170*/  BRA `(.L_x_132) ;  /* 0xffffefb000007947 */ /* 0x000fea000383ffff */
.L_x_131:
[----:B------:R-:W-:Y:S05]  /*1180*/  EXIT ;  /* 0x000000000000794d */ /* 0x000fea0003800000 */
.L_x_123:
[----:B------:R-:W-:Y:S02]  /*1190*/  MOV R10, R0 ;  /* 0x00000000000a7202 */ /* 0x000fe40000000f00 */
.L_x_135:
        /* <DEDUP_REMOVED lines=17> */
[----:B------:R-:W2:Y:S02]  /*12b0*/  LDG.E.64 R6, [R4.64] ;  /* 0x0000000604067981 */ /* 0x000ea4000c1e1b00 */
[----:B--2---:R-:W0:-:S07]  /*12c0*/  DADD R6, RZ, R6 ;  /* 0x00000000ff067229 */ /* 0x004e0e0000000006 */
[----:B0-----:R0:W-:Y:S04]  /*12d0*/  STG.E.64 [R4.64], R6 ;  /* 0x0000000604007986 */ /* 0x0011e8000c101b06 */
.L_x_134:
[----:B------:R-:W-:Y:S05]  /*12e0*/  BSYNC B0 ;  /* 0x0000000000007941 */ /* 0x000fea0003800000 */
.L_x_133:
[----:B------:R-:W-:Y:S01]  /*12f0*/  IADD3 R79, R79, UR4, RZ ;  /* 0x000000044f4f7c10 */ /* 0x000fe2000fffe0ff */
[----:B------:R-:W-:Y:S05]  /*1300*/  @P0 BRA `(.L_x_135) ;  /* 0xfffffe9000000947 */ /* 0x000fea000383ffff */
[----:B------:R-:W-:Y:S05]  /*1310*/  EXIT ;  /* 0x000000000000794d */ /* 0x000fea0003800000 */
.L_x_136:
        /* <DEDUP_REMOVED lines=14> */
.L_x_342:


//--------------------- .text._37header_files_fractional_step_solver_c_FS_prolongate_corrections_vectorised_382_gpu --------------------------
	.section	.text._37header_files_fractional_step_solver_c_FS_prolongate_corrections_vectorised_382_gpu,"ax",@progbits
	.sectioninfo	@"SHI_REGISTERS=10"
	.align	128
        .global         _37header_files_fractional_step_solver_c_FS_prolongate_corrections_vectorised_382_gpu
        .type           _37header_files_fractional_step_solver_c_FS_prolongate_corrections_vectorised_382_gpu,@function
        .size           _37header_files_fractional_step_solver_c_FS_prolongate_corrections_vectorised_382_gpu,(.L_x_343 - _37header_files_fractional_step_solver_c_FS_prolongate_corrections_vectorised_382_gpu)
        .other          _37header_files_fractional_step_solver_c_FS_prolongate_corrections_vectorised_382_gpu,@"STO_CUDA_ENTRY STV_DEFAULT"
_37header_files_fractional_step_solver_c_FS_prolongate_corrections_vectorised_382_gpu:
.text._37header_files_fractional_step_solver_c_FS_prolongate_corrections_vectorised_382_gpu:
        /* <DEDUP_REMOVED lines=16> */
.L_x_139:
        /* <DEDUP_REMOVED lines=20> */
.L_x_138:
[----:B------:R-:W-:Y:S05]  /*0240*/  BSYNC B0 ;  /* 0x0000000000007941 */ /* 0x000fea0003800000 */
.L_x_137:
[----:B------:R-:W-:Y:S01]  /*0250*/  IADD3 R7, R7, UR4, RZ ;  /* 0x0000000407077c10 */ /* 0x000fe2000fffe0ff */
[----:B------:R-:W-:Y:S05]  /*0260*/  @P0 BRA `(.L_x_139) ;  /* 0xfffffe9000000947 */ /* 0x000fea000383ffff */
[----:B------:R-:W-:Y:S05]  /*0270*/  EXIT ;  /* 0x000000000000794d */ /* 0x000fea0003800000 */
.L_x_140:
        /* <DEDUP_REMOVED lines=16> */
.L_x_343:


//--------------------- .text._37header_files_fractional_step_solver_c_FS_prolongate_corrections_vectorised_370_gpu --------------------------
	.section	.text._37header_files_fractional_step_solver_c_FS_prolongate_corrections_vectorised_370_gpu,"ax",@progbits
	.sectioninfo	@"SHI_REGISTERS=88"
	.align	128
        .global         _37header_files_fractional_step_solver_c_FS_prolongate_corrections_vectorised_370_gpu
        .type           _37header_files_fractional_step_solver_c_FS_prolongate_corrections_vectorised_370_gpu,@function
        .size           _37header_files_fractional_step_solver_c_FS_prolongate_corrections_vectorised_370_gpu,(.L_x_344 - _37header_files_fractional_step_solver_c_FS_prolongate_corrections_vectorised_370_gpu)
        .other          _37header_files_fractional_step_solver_c_FS_prolongate_corrections_vectorised_370_gpu,@"STO_CUDA_ENTRY STV_DEFAULT"
_37header_files_fractional_step_solver_c_FS_prolongate_corrections_vectorised_370_gpu:
.text._37header_files_fractional_step_solver_c_FS_prolongate_corrections_vectorised_370_gpu:
        /* <DEDUP_REMOVED lines=19> */
.L_x_150:
        /* <DEDUP_REMOVED lines=64> */
.L_x_144:
[----:B0-----:R-:W-:Y:S05]  /*0530*/  @!P0 BRA `(.L_x_145) ;  /* 0x00000b7000008947 */ /* 0x001fea0003800000 */
[----:B------:R-:W-:Y:S02]  /*0540*/  ISETP.GT.AND P2, PT, R82, 0xc, PT ;  /* 0x0000000c5200780c */ /* 0x000fe40003f44270 */
[----:B------:R-:W-:Y:S02]  /*0550*/  IADD3 R84, R84, 0x3, RZ ;  /* 0x0000000354547810 */ /* 0x000fe40007ffe0ff */
[----:B------:R-:W-:-:S09]  /*0560*/  PLOP3.LUT P0, PT, PT, PT, PT, 0x80, 0x0 ;  /* 0x000000000000781c */ /* 0x000fd20003f0f070 */
[----:B------:R-:W-:Y:S05]  /*0570*/  @!P2 BRA `(.L_x_146) ;  /* 0x000006500000a947 */ /* 0x000fea0003800000 */
[----:B------:R-:W-:Y:S02]  /*0580*/  PLOP3.LUT P0, PT, PT, PT, PT, 0x8, 0x0 ;  /* 0x000000000000781c */ /* 0x000fe40003f0e170 */
.L_x_147:
        /* <DEDUP_REMOVED lines=100> */
.L_x_146:
        /* <DEDUP_REMOVED lines=53> */
.L_x_148:
        /* <DEDUP_REMOVED lines=25> */
.L_x_145:
        /* <DEDUP_REMOVED lines=9> */
.L_x_143:
[----:B------:R-:W-:Y:S05]  /*1140*/  BSYNC B0 ;  /* 0x0000000000007941 */ /* 0x000fea0003800000 */
.L_x_142:
[----:B------:R-:W-:Y:S01]  /*1150*/  IADD3 R79, R79, UR4, RZ ;  /* 0x000000044f4f7c10 */ /* 0x000fe2000fffe0ff */
[----:B------:R-:W-:Y:S01]  /*1160*/  @!P1 CALL.REL.NOINC `(.L_x_149) ;  /* 0x0000001000009944 */ /* 0x000fe20003c00000 */
[----:B------:R-:W-:Y:S05]  /*1170*/  BRA `(.L_x_150) ;  /* 0xffffefb000007947 */ /* 0x000fea000383ffff */
.L_x_149:
[----:B------:R-:W-:Y:S05]  /*1180*/  EXIT ;  /* 0x000000000000794d */ /* 0x000fea0003800000 */
.L_x_141:
[----:B------:R-:W-:Y:S02]  /*1190*/  MOV R10, R0 ;  /* 0x00000000000a7202 */ /* 0x000fe40000000f00 */
.L_x_153:
        /* <DEDUP_REMOVED lines=20> */
.L_x_152:
[----:B------:R-:W-:Y:S05]  /*12e0*/  BSYNC B0 ;  /* 0x0000000000007941 */ /* 0x000fea0003800000 */
.L_x_151:
[----:B------:R-:W-:Y:S01]  /*12f0*/  IADD3 R79, R79, UR4, RZ ;  /* 0x000000044f4f7c10 */ /* 0x000fe2000fffe0ff */
[----:B------:R-:W-:Y:S05]  /*1300*/  @P0 BRA `(.L_x_153) ;  /* 0xfffffe9000000947 */ /* 0x000fea000383ffff */
[----:B------:R-:W-:Y:S05]  /*1310*/  EXIT ;  /* 0x000000000000794d */ /* 0x000fea0003800000 */
.L_x_154:
        /* <DEDUP_REMOVED lines=14> */
.L_x_344:


//--------------------- .text._37header_files_fractional_step_solver_c_FS_restrict_residuals_vectorised_2d_353_gpu --------------------------
	.section	.text._37header_files_fractional_step_solver_c_FS_restrict_residuals_vectorised_2d_353_gpu,"ax",@progbits
	.sectioninfo	@"SHI_REGISTERS=88"
	.align	128
        .global         _37header_files_fractional_step_solver_c_FS_restrict_residuals_vectorised_2d_353_gpu
        .type           _37header_files_fractional_step_solver_c_FS_restrict_residuals_vectorised_2d_353_gpu,@function
        .size           _37header_files_fractional_step_solver_c_FS_restrict_residuals_vectorised_2d_353_gpu,(.L_x_345 - _37header_files_fractional_step_solver_c_FS_restrict_residuals_vectorised_2d_353_gpu)
        .other          _37header_files_fractional_step_solver_c_FS_restrict_residuals_vectorised_2d_353_gpu,@"STO_CUDA_ENTRY STV_DEFAULT"
_37header_files_fractional_step_solver_c_FS_restrict_residuals_vectorised_2d_353_gpu:
.text._37header_files_fractional_step_solver_c_FS_restrict_residuals_vectorised_2d_353_gpu:
        /* <DEDUP_REMOVED lines=19> */
.L_x_164:
        /* <DEDUP_REMOVED lines=64> */
.L_x_158:
[----:B0-----:R-:W-:Y:S05]  /*0530*/  @!P0 BRA `(.L_x_159) ;  /* 0x00000b7000008947 */ /* 0x001fea0003800000 */
[----:B------:R-:W-:Y:S02]  /*0540*/  ISETP.GT.AND P2, PT, R82, 0xc, PT ;  /* 0x0000000c5200780c */ /* 0x000fe40003f44270 */
[----:B------:R-:W-:Y:S02]  /*0550*/  IADD3 R84, R84, 0x3, RZ ;  /* 0x0000000354547810 */ /* 0x000fe40007ffe0ff */
[----:B------:R-:W-:-:S09]  /*0560*/  PLOP3.LUT P0, PT, PT, PT, PT, 0x80, 0x0 ;  /* 0x000000000000781c */ /* 0x000fd20003f0f070 */
[----:B------:R-:W-:Y:S05]  /*0570*/  @!P2 BRA `(.L_x_160) ;  /* 0x000006500000a947 */ /* 0x000fea0003800000 */
[----:B------:R-:W-:Y:S02]  /*0580*/  PLOP3.LUT P0, PT, PT, PT, PT, 0x8, 0x0 ;  /* 0x000000000000781c */ /* 0x000fe40003f0e170 */
.L_x_161:
        /* <DEDUP_REMOVED lines=100> */
.L_x_160:
        /* <DEDUP_REMOVED lines=53> */
.L_x_162:
        /* <DEDUP_REMOVED lines=25> */
.L_x_159:
[----:B-----5:R-:W-:Y:S02]  /*10b0*/  IMAD.MOV.U32 R4, RZ, RZ, c[0x0][0x170] ;  /* 0x00005c00ff047624 */ /* 0x020fe400078e00ff */
[----:B------:R-:W-:-:S06]  /*10c0*/  IMAD.MOV.U32 R5, RZ, RZ, c[0x0][0x174] ;  /* 0x00005d00ff057624 */ /* 0x000fcc00078e00ff */
[----:B------:R-:W2:Y:S01]  /*10d0*/  LDG.E.64.CONSTANT R4, [R4.64+0x68] ;  /* 0x0000680604047981 */ /* 0x000ea2000c1e9b00 */
[----:B0-----:R-:W-:-:S04]  /*10e0*/  SHF.R.S64 R7, RZ, 0x1d, R79 ;  /* 0x0000001dff077819 */ /* 0x001fc8000000104f */
[----:B--2---:R-:W-:-:S04]  /*10f0*/  IADD3 R6, P0, R4, R7, RZ ;  /* 0x0000000704067210 */ /* 0x004fc80007f1e0ff */
[----:B------:R-:W-:-:S05]  /*1100*/  LEA.HI.X.SX32 R7, R79, R5, 0x3, P0 ;  /* 0x000000054f077211 */ /* 0x000fca00000f1eff */
[----:B-1----:R0:W-:Y:S04]  /*1110*/  STG.E.64 [R6.64], R10 ;  /* 0x0000000a06007986 */ /* 0x0021e8000c101b06 */
.L_x_157:
[----:B------:R-:W-:Y:S05]  /*1120*/  BSYNC B0 ;  /* 0x0000000000007941 */ /* 0x000fea0003800000 */
.L_x_156:
[----:B------:R-:W-:Y:S01]  /*1130*/  IADD3 R79, R79, UR4, RZ ;  /* 0x000000044f4f7c10 */ /* 0x000fe2000fffe0ff */
[----:B------:R-:W-:Y:S01]  /*1140*/  @!P1 CALL.REL.NOINC `(.L_x_163) ;  /* 0x0000001000009944 */ /* 0x000fe20003c00000 */
[----:B------:R-:W-:Y:S05]  /*1150*/  BRA `(.L_x_164) ;  /* 0xffffefd000007947 */ /* 0x000fea000383ffff */
.L_x_163:
[----:B------:R-:W-:Y:S05]  /*1160*/  EXIT ;  /* 0x000000000000794d */ /* 0x000fea0003800000 */
.L_x_155:
[----:B------:R-:W-:Y:S02]  /*1170*/  MOV R8, R0 ;  /* 0x0000000000087202 */ /* 0x000fe40000000f00 */
.L_x_167:
        /* <DEDUP_REMOVED lines=18> */
.L_x_166:
[----:B------:R-:W-:Y:S05]  /*12a0*/  BSYNC B0 ;  /* 0x0000000000007941 */ /* 0x000fea0003800000 */
.L_x_165:
[----:B------:R-:W-:Y:S01]  /*12b0*/  IADD3 R79, R79, UR4, RZ ;  /* 0x000000044f4f7c10 */ /* 0x000fe2000fffe0ff */
[----:B------:R-:W-:Y:S05]  /*12c0*/  @P0 BRA `(.L_x_167) ;  /* 0xfffffeb000000947 */ /* 0x000fea000383ffff */
[----:B------:R-:W-:Y:S05]  /*12d0*/  EXIT ;  /* 0x000000000000794d */ /* 0x000fea0003800000 */
.L_x_168:
        /* <DEDUP_REMOVED lines=10> */
.L_x_345:


//--------------------- .text._37header_files_fractional_step_solver_c_FS_restrict_residuals_vectorised_336_gpu --------------------------
	.section	.text._37header_files_fractional_step_solver_c_FS_restrict_residuals_vectorised_336_gpu,"ax",@progbits
	.sectioninfo	@"SHI_REGISTERS=88"
	.align	128
        .global         _37header_files_fractional_step_solver_c_FS_restrict_residuals_vectorised_336_gpu
        .type           _37header_files_fractional_step_solver_c_FS_restrict_residuals_vectorised_336_gpu,@function
        .size           _37header_files_fractional_step_solver_c_FS_restrict_residuals_vectorised_336_gpu,(.L_x_346 - _37header_files_fractional_step_solver_c_FS_restrict_residuals_vectorised_336_gpu)
        .other          _37header_files_fractional_step_solver_c_FS_restrict_residuals_vectorised_336_gpu,@"STO_CUDA_ENTRY STV_DEFAULT"
_37header_files_fractional_step_solver_c_FS_restrict_residuals_vectorised_336_gpu:
.text._37header_files_fractional_step_solver_c_FS_restrict_residuals_vectorised_336_gpu:
        /* <DEDUP_REMOVED lines=19> */
.L_x_178:
        /* <DEDUP_REMOVED lines=64> */
.L_x_172:
[----:B0-----:R-:W-:Y:S05]  /*0530*/  @!P0 BRA `(.L_x_173) ;  /* 0x00000b7000008947 */ /* 0x001fea0003800000 */
[----:B------:R-:W-:Y:S02]  /*0540*/  ISETP.GT.AND P2, PT, R82, 0xc, PT ;  /* 0x0000000c5200780c */ /* 0x000fe40003f44270 */
[----:B------:R-:W-:Y:S02]  /*0550*/  IADD3 R84, R84, 0x3, RZ ;  /* 0x0000000354547810 */ /* 0x000fe40007ffe0ff */
[----:B------:R-:W-:-:S09]  /*0560*/  PLOP3.LUT P0, PT, PT, PT, PT, 0x80, 0x0 ;  /* 0x000000000000781c */ /* 0x000fd20003f0f070 */
[----:B------:R-:W-:Y:S05]  /*0570*/  @!P2 BRA `(.L_x_174) ;  /* 0x000006500000a947 */ /* 0x000fea0003800000 */
[----:B------:R-:W-:Y:S02]  /*0580*/  PLOP3.LUT P0, PT, PT, PT, PT, 0x8, 0x0 ;  /* 0x000000000000781c */ /* 0x000fe40003f0e170 */
.L_x_175:
        /* <DEDUP_REMOVED lines=100> */
.L_x_174:
        /* <DEDUP_REMOVED lines=53> */
.L_x_176:
        /* <DEDUP_REMOVED lines=25> */
.L_x_173:
[----:B-----5:R-:W-:Y:S02]  /*10b0*/  IMAD.MOV.U32 R4, RZ, RZ, c[0x0][0x170] ;  /* 0x00005c00ff047624 */ /* 0x020fe400078e00ff */
[----:B------:R-:W-:-:S06]  /*10c0*/  IMAD.MOV.U32 R5, RZ, RZ, c[0x0][0x174] ;  /* 0x00005d00ff057624 */ /* 0x000fcc00078e00ff */
[----:B------:R-:W2:Y:S01]  /*10d0*/  LDG.E.64.CONSTANT R4, [R4.64+0x68] ;  /* 0x0000680604047981 */ /* 0x000ea2000c1e9b00 */
[----:B0-----:R-:W-:-:S04]  /*10e0*/  SHF.R.S64 R7, RZ, 0x1d, R79 ;  /* 0x0000001dff077819 */ /* 0x001fc8000000104f */
[----:B--2---:R-:W-:-:S04]  /*10f0*/  IADD3 R6, P0, R4, R7, RZ ;  /* 0x0000000704067210 */ /* 0x004fc80007f1e0ff */
[----:B------:R-:W-:-:S05]  /*1100*/  LEA.HI.X.SX32 R7, R79, R5, 0x3, P0 ;  /* 0x000000054f077211 */ /* 0x000fca00000f1eff */
[----:B-1----:R0:W-:Y:S04]  /*1110*/  STG.E.64 [R6.64], R10 ;  /* 0x0000000a06007986 */ /* 0x0021e8000c101b06 */
.L_x_171:
[----:B------:R-:W-:Y:S05]  /*1120*/  BSYNC B0 ;  /* 0x0000000000007941 */ /* 0x000fea0003800000 */
.L_x_170:
[----:B------:R-:W-:Y:S01]  /*1130*/  IADD3 R79, R79, UR4, RZ ;  /* 0x000000044f4f7c10 */ /* 0x000fe2000fffe0ff */
[----:B------:R-:W-:Y:S01]  /*1140*/  @!P1 CALL.REL.NOINC `(.L_x_177) ;  /* 0x0000001000009944 */ /* 0x000fe20003c00000 */
[----:B------:R-:W-:Y:S05]  /*1150*/  BRA `(.L_x_178) ;  /* 0xffffefd000007947 */ /* 0x000fea000383ffff */
.L_x_177:
[----:B------:R-:W-:Y:S05]  /*1160*/  EXIT ;  /* 0x000000000000794d */ /* 0x000fea0003800000 */
.L_x_169:
[----:B------:R-:W-:Y:S02]  /*1170*/  MOV R8, R0 ;  /* 0x0000000000087202 */ /* 0x000fe40000000f00 */
.L_x_181:
        /* <DEDUP_REMOVED lines=18> */
.L_x_180:
[----:B------:R-:W-:Y:S05]  /*12a0*/  BSYNC B0 ;  /* 0x0000000000007941 */ /* 0x000fea0003800000 */
.L_x_179:
[----:B------:R-:W-:Y:S01]  /*12b0*/  IADD3 R79, R79, UR4, RZ ;  /* 0x000000044f4f7c10 */ /* 0x000fe2000fffe0ff */
[----:B------:R-:W-:Y:S05]  /*12c0*/  @P0 BRA `(.L_x_181) ;  /* 0xfffffeb000000947 */ /* 0x000fea000383ffff */
[----:B------:R-:W-:Y:S05]  /*12d0*/  EXIT ;  /* 0x000000000000794d */ /* 0x000fea0003800000 */
.L_x_182:
        /* <DEDUP_REMOVED lines=10> */
.L_x_346:


//--------------------- .text._37header_files_fractional_step_solver_c_FS_relaxation_vectorised_2d_318_gpu --------------------------
	.section	.text._37header_files_fractional_step_solver_c_FS_relaxation_vectorised_2d_318_gpu,"ax",@progbits
	.sectioninfo	@"SHI_REGISTERS=32"
	.align	128
        .global         _37header_files_fractional_step_solver_c_FS_relaxation_vectorised_2d_318_gpu
        .type           _37header_files_fractional_step_solver_c_FS_relaxation_vectorised_2d_318_gpu,@function
        .size           _37header_files_fractional_step_solver_c_FS_relaxation_vectorised_2d_318_gpu,(.L_x_347 - _37header_files_fractional_step_solver_c_FS_relaxation_vectorised_2d_318_gpu)
        .other          _37header_files_fractional_step_solver_c_FS_relaxation_vectorised_2d_318_gpu,@"STO_CUDA_ENTRY STV_DEFAULT"
_37header_files_fractional_step_solver_c_FS_relaxation_vectorised_2d_318_gpu:
.text._37header_files_fractional_step_solver_c_FS_relaxation_vectorised_2d_318_gpu:
        /* <DEDUP_REMOVED lines=18> */
.L_x_191:
[----:B------:R-:W-:Y:S01]  /*0120*/  ISETP.GT.AND P0, PT, R0, R3, PT ;  /* 0x000000030000720c */ /* 0x000fe20003f04270 */
[----:B------:R-:W-:Y:S01]  /*0130*/  BSSY B0, `(.L_x_184) ;  /* 0x0000108000007945 */ /* 0x000fe20003800000 */
[----:B------:R-:W-:-:S04]  /*0140*/  IADD3 R5, R5, -UR4, RZ ;  /* 0x8000000405057c10 */ /* 0x000fc8000fffe0ff */
[----:B------:R-:W-:-:S07]  /*0150*/  ISETP.GT.AND P1, PT, R5, RZ, PT ;  /* 0x000000ff0500720c */ /* 0x000fce0003f24270 */
[----:B01---5:R-:W-:Y:S05]  /*0160*/  @!P0 BRA `(.L_x_185) ;  /* 0x0000104000008947 */ /* 0x023fea0003800000 */
[----:B------:R-:W-:Y:S02]  /*0170*/  IMAD.MOV.U32 R18, RZ, RZ, c[0x0][0x170] ;  /* 0x00005c00ff127624 */ /* 0x000fe400078e00ff */
[----:B------:R-:W-:Y:S01]  /*0180*/  IMAD.MOV.U32 R19, RZ, RZ, c[0x0][0x174] ;  /* 0x00005d00ff137624 */ /* 0x000fe200078e00ff */
[--C-:B------:R-:W-:Y:S01]  /*0190*/  SHF.R.S64 R21, RZ, 0x1d, R3.reuse ;  /* 0x0000001dff157819 */ /* 0x100fe20000001003 */
[----:B------:R0:W5:Y:S04]  /*01a0*/  LDG.E.64.CONSTANT R10, [R6.64+0x188] ;  /* 0x00018806060a7981 */ /* 0x000168000c1e9b00 */
[----:B------:R-:W2:Y:S01]  /*01b0*/  LDG.E.64.CONSTANT R8, [R18.64+0x68] ;  /* 0x0000680612087981 */ /* 0x000ea2000c1e9b00 */
[----:B------:R-:W-:-:S03]  /*01c0*/  SHF.R.S32.HI R23, RZ, 0x1d, R3 ;  /* 0x0000001dff177819 */ /* 0x000fc60000011403 */
[----:B------:R-:W3:Y:S04]  /*01d0*/  LDG.E.64.CONSTANT R16, [R18.64+0x60] ;  /* 0x0000600612107981 */ /* 0x000ee8000c1e9b00 */
[----:B------:R0:W5:Y:S04]  /*01e0*/  LDG.E.64.CONSTANT R12, [R6.64+0x1b8] ;  /* 0x0001b806060c7981 */ /* 0x000168000c1e9b00 */
[----:B------:R0:W5:Y:S01]  /*01f0*/  LDG.E.64.CONSTANT R14, [R18.64+0x18] ;  /* 0x00001806120e7981 */ /* 0x000162000c1e9b00 */
[----:B--2---:R-:W-:-:S04]  /*0200*/  IADD3 R8, P0, R8, R21, RZ ;  /* 0x0000001508087210 */ /* 0x004fc80007f1e0ff */
[----:B------:R-:W-:-:S06]  /*0210*/  IADD3.X R9, R9, R23, RZ, P0, !PT ;  /* 0x0000001709097210 */ /* 0x000fcc00007fe4ff */
[----:B------:R-:W2:Y:S01]  /*0220*/  LDG.E.64 R8, [R8.64] ;  /* 0x0000000608087981 */ /* 0x000ea2000c1e1b00 */
[----:B---3--:R-:W-:-:S05]  /*0230*/  IADD3 R16, P0, R16, R21, RZ ;  /* 0x0000001510107210 */ /* 0x008fca0007f1e0ff */
[----:B------:R-:W-:Y:S01]  /*0240*/  IMAD.X R17, R17, 0x1, R23, P0 ;  /* 0x0000000111117824 */ /* 0x000fe200000e0617 */
[----:B------:R-:W-:-:S04]  /*0250*/  MOV R27, c[0x0][0x160] ;  /* 0x00005800001b7a02 */ /* 0x000fc80000000f00 */
[----:B------:R-:W-:Y:S01]  /*0260*/  LOP3.LUT P0, R26, R27, 0x3, RZ, 0xc0, !PT ;  /* 0x000000031b1a7812 */ /* 0x000fe2000780c0ff */
[----:B------:R-:W-:Y:S02]  /*0270*/  IMAD R29, R3, c[0x0][0x178], RZ ;  /* 0x00005e00031d7a24 */ /* 0x000fe400078e02ff */
[----:B------:R-:W-:-:S03]  /*0280*/  IMAD.MOV.U32 R28, RZ, RZ, c[0x0][0x160] ;  /* 0x00005800ff1c7624 */ /* 0x000fc600078e00ff */
[----:B------:R-:W-:Y:S01]  /*0290*/  MOV R24, R29 ;  /* 0x0000001d00187202 */ /* 0x000fe20000000f00 */
[----:B--2---:R0:W-:Y:S06]  /*02a0*/  STG.E.64 [R16.64], R8 ;  /* 0x0000000810007986 */ /* 0x0041ec000c101b06 */
[----:B------:R-:W-:Y:S05]  /*02b0*/  @!P0 BRA `(.L_x_186) ;  /* 0x000001f000008947 */ /* 0x000fea0003800000 */
[----:B0----5:R-:W-:-:S05]  /*02c0*/  IMAD.WIDE R18, R29, 0x4, R10 ;  /* 0x000000041d127825 */ /* 0x021fca00078e020a */
[----:B------:R-:W2:Y:S01]  /*02d0*/  LDG.E R23, [R18.64] ;  /* 0x0000000612177981 */ /* 0x000ea2000c1e1900 */
[----:B------:R-:W-:-:S05]  /*02e0*/  IMAD.WIDE R20, R29, 0x8, R12 ;  /* 0x000000081d147825 */ /* 0x000fca00078e020c */
[----:B------:R-:W3:Y:S01]  /*02f0*/  LDG.E.64 R24, [R20.64] ;  /* 0x0000000614187981 */ /* 0x000ee2000c1e1b00 */
[----:B--2---:R-:W-:-:S06]  /*0300*/  IMAD.WIDE R22, R23, 0x8, R14 ;  /* 0x0000000817167825 */ /* 0x004fcc00078e020e */
[----:B------:R-:W3:Y:S01]  /*0310*/  LDG.E.64 R22, [R22.64] ;  /* 0x0000000616167981 */ /* 0x000ee2000c1e1b00 */
[----:B------:R-:W-:Y:S02]  /*0320*/  ISETP.NE.AND P0, PT, R26, 0x1, PT ;  /* 0x000000011a00780c */ /* 0x000fe40003f05270 */
[----:B------:R-:W-:Y:S01]  /*0330*/  IADD3 R28, R27, -0x1, RZ ;  /* 0xffffffff1b1c7810 */ /* 0x000fe20007ffe0ff */
[----:B---3--:R-:W0:-:S07]  /*0340*/  DFMA R8, R24, -R22, R8 ;  /* 0x800000161808722b */ /* 0x008e0e0000000008 */
[----:B0-----:R0:W-:Y:S01]  /*0350*/  STG.E.64 [R16.64], R8 ;  /* 0x0000000810007986 */ /* 0x0011e2000c101b06 */
[----:B------:R-:W-:Y:S02]  /*0360*/  IADD3 R24, R29, 0x1, RZ ;  /* 0x000000011d187810 */ /* 0x000fe40007ffe0ff */
[----:B------:R-:W-:Y:S05]  /*0370*/  @!P0 BRA `(.L_x_186) ;  /* 0x0000013000008947 */ /* 0x000fea0003800000 */
[----:B------:R-:W2:Y:S04]  /*0380*/  LDG.E R25, [R18.64+0x4] ;  /* 0x0000040612197981 */ /* 0x000ea8000c1e1900 */
[----:B------:R-:W3:Y:S01]  /*0390*/  LDG.E.64 R22, [R20.64+0x8] ;  /* 0x0000080614167981 */ /* 0x000ee2000c1e1b00 */
[----:B--2---:R-:W-:-:S06]  /*03a0*/  IMAD.WIDE R24, R25, 0x8, R14 ;  /* 0x0000000819187825 */ /* 0x004fcc00078e020e */
[----:B------:R-:W3:Y:S01]  /*03b0*/  LDG.E.64 R24, [R24.64] ;  /* 0x0000000618187981 */ /* 0x000ee2000c1e1b00 */
[----:B------:R-:W-:Y:S02]  /*03c0*/  ISETP.NE.AND P0, PT, R26, 0x2, PT ;  /* 0x000000021a00780c */ /* 0x000fe40003f05270 */
[----:B------:R-:W-:Y:S01]  /*03d0*/  MOV R28, R2 ;  /* 0x00000002001c7202 */ /* 0x000fe20000000f00 */
[----:B0--3--:R-:W0:-:S07]  /*03e0*/  DFMA R8, R22, -R24, R8 ;  /* 0x800000181608722b */ /* 0x009e0e0000000008 */
[----:B0-----:R0:W-:Y:S01]  /*03f0*/  STG.E.64 [R16.64], R8 ;  /* 0x0000000810007986 */ /* 0x0011e2000c101b06 */
[----:B------:R-:W-:-:S05]  /*0400*/  MOV R22, c[0x0][0x178] ;  /* 0x00005e0000167a02 */ /* 0x000fca0000000f00 */
[----:B------:R-:W-:Y:S01]  /*0410*/  IMAD R24, R3, R22, 0x2 ;  /* 0x0000000203187424 */ /* 0x000fe200078e0216 */
[----:B------:R-:W-:Y:S05]  /*0420*/  @!P0 BRA `(.L_x_186) ;  /* 0x0000008000008947 */ /* 0x000fea0003800000 */
[----:B------:R-:W2:Y:S04]  /*0430*/  LDG.E R23, [R18.64+0x8] ;  /* 0x0000080612177981 */ /* 0x000ea8000c1e1900 */
[----:B------:R-:W3:Y:S01]  /*0440*/  LDG.E.64 R20, [R20.64+0x10] ;  /* 0x0000100614147981 */ /* 0x000ee2000c1e1b00 */
[----:B--2---:R-:W-:-:S06]  /*0450*/  IMAD.WIDE R22, R23, 0x8, R14 ;  /* 0x0000000817167825 */ /* 0x004fcc00078e020e */
[----:B------:R-:W3:Y:S01]  /*0460*/  LDG.E.64 R22, [R22.64] ;  /* 0x0000000616167981 */ /* 0x000ee2000c1e1b00 */
[----:B------:R-:W-:Y:S02]  /*0470*/  IADD3 R24, R29, 0x3, RZ ;  /* 0x000000031d187810 */ /* 0x000fe40007ffe0ff */
[----:B------:R-:W-:Y:S01]  /*0480*/  MOV R28, R4 ;  /* 0x00000004001c7202 */ /* 0x000fe20000000f00 */
[----:B0--3--:R-:W0:-:S07]  /*0490*/  DFMA R8, R20, -R22, R8 ;  /* 0x800000161408722b */ /* 0x009e0e0000000008 */
[----:B0-----:R0:W-:Y:S04]  /*04a0*/  STG.E.64 [R16.64], R8 ;  /* 0x0000000810007986 */ /* 0x0011e8000c101b06 */
.L_x_186:
[----:B------:R-:W-:-:S04]  /*04b0*/  IADD3 R27, R27, -0x1, RZ ;  /* 0xffffffff1b1b7810 */ /* 0x000fc80007ffe0ff */
[----:B------:R-:W-:-:S13]  /*04c0*/  ISETP.GE.U32.AND P0, PT, R27, 0x3, PT ;  /* 0x000000031b00780c */ /* 0x000fda0003f06070 */
[----:B------:R-:W-:Y:S05]  /*04d0*/  @!P0 BRA `(.L_x_185) ;  /* 0x00000cd000008947 */ /* 0x000fea0003800000 */
[----:B------:R-:W-:Y:S02]  /*04e0*/  ISETP.GT.AND P2, PT, R28, 0xc, PT ;  /* 0x0000000c1c00780c */ /* 0x000fe40003f44270 */
[----:B------:R-:W-:Y:S02]  /*04f0*/  IADD3 R26, R24, 0x3, RZ ;  /* 0x00000003181a7810 */ /* 0x000fe40007ffe0ff */
[----:B------:R-:W-:-:S09]  /*0500*/  PLOP3.LUT P0, PT, PT, PT, PT, 0x80, 0x0 ;  /* 0x000000000000781c */ /* 0x000fd20003f0f070 */
[----:B------:R-:W-:Y:S05]  /*0510*/  @!P2 BRA `(.L_x_187) ;  /* 0x000007100000a947 */ /* 0x000fea0003800000 */
[----:B------:R-:W-:Y:S02]  /*0520*/  PLOP3.LUT P0, PT, PT, PT, PT, 0x8, 0x0 ;  /* 0x000000000000781c */ /* 0x000fe40003f0e170 */
.L_x_188:
[----:B------:R-:W-:-:S05]  /*0530*/  IADD3 R23, R26, -0x3, RZ ;  /* 0xfffffffd1a177810 */ /* 0x000fca0007ffe0ff */
[----:B01---5:R-:W-:-:S05]  /*0540*/  IMAD.WIDE R18, R23, 0x4, R10 ;  /* 0x0000000417127825 */ /* 0x023fca00078e020a */
[----:B------:R-:W2:Y:S01]  /*0550*/  LDG.E R21, [R18.64] ;  /* 0x0000000612157981 */ /* 0x000ea2000c1e1900 */
[----:B------:R-:W-:-:S05]  /*0560*/  IMAD.WIDE R22, R23, 0x8, R12 ;  /* 0x0000000817167825 */ /* 0x000fca00078e020c */
[----:B------:R-:W3:Y:S01]  /*0570*/  LDG.E.64 R24, [R22.64] ;  /* 0x0000000616187981 */ /* 0x000ee2000c1e1b00 */
[----:B--2---:R-:W-:-:S06]  /*0580*/  IMAD.WIDE R20, R21, 0x8, R14 ;  /* 0x0000000815147825 */ /* 0x004fcc00078e020e */
[----:B------:R-:W3:Y:S02]  /*0590*/  LDG.E.64 R20, [R20.64] ;  /* 0x0000000614147981 */ /* 0x000ee4000c1e1b00 */
[----:B---3--:R-:W0:-:S07]  /*05a0*/  DFMA R20, R24, -R20, R8 ;  /* 0x800000141814722b */ /* 0x008e0e0000000008 */
[----:B0-----:R0:W-:Y:S04]  /*05b0*/  STG.E.64 [R16.64], R20 ;  /* 0x0000001410007986 */ /* 0x0011e8000c101b06 */
[----:B------:R-:W2:Y:S04]  /*05c0*/  LDG.E R25, [R18.64+0x4] ;  /* 0x0000040612197981 */ /* 0x000ea8000c1e1900 */
[----:B------:R-:W3:Y:S01]  /*05d0*/  LDG.E.64 R8, [R22.64+0x8] ;  /* 0x0000080616087981 */ /* 0x000ee2000c1e1b00 */
[----:B--2---:R-:W-:-:S06]  /*05e0*/  IMAD.WIDE R24, R25, 0x8, R14 ;  /* 0x0000000819187825 */ /* 0x004fcc00078e020e */
[----:B------:R-:W3:Y:S02]  /*05f0*/  LDG.E.64 R24, [R24.64] ;  /* 0x0000000618187981 */ /* 0x000ee4000c1e1b00 */
[----:B---3--:R-:W1:-:S07]  /*0600*/  DFMA R24, R8, -R24, R20 ;  /* 0x800000180818722b */ /* 0x008e4e0000000014 */
[----:B-1----:R1:W-:Y:S04]  /*0610*/  STG.E.64 [R16.64], R24 ;  /* 0x0000001810007986 */ /* 0x0023e8000c101b06 */
[----:B------:R-:W2:Y:S04]  /*0620*/  LDG.E R9, [R18.64+0x8] ;  /* 0x0000080612097981 */ /* 0x000ea8000c1e1900 */
[----:B0-----:R-:W3:Y:S01]  /*0630*/  LDG.E.64 R20, [R22.64+0x10] ;  /* 0x0000100616147981 */ /* 0x001ee2000c1e1b00 */
[----:B--2---:R-:W-:-:S06]  /*0640*/  IMAD.WIDE R8, R9, 0x8, R14 ;  /* 0x0000000809087825 */ /* 0x004fcc00078e020e */
[----:B------:R-:W3:Y:S02]  /*0650*/  LDG.E.64 R8, [R8.64] ;  /* 0x0000000608087981 */ /* 0x000ee4000c1e1b00 */
[----:B---3--:R-:W0:-:S07]  /*0660*/  DFMA R8, R20, -R8, R24 ;  /* 0x800000081408722b */ /* 0x008e0e0000000018 */
[----:B0-----:R0:W-:Y:S04]  /*0670*/  STG.E.64 [R16.64], R8 ;  /* 0x0000000810007986 */ /* 0x0011e8000c101b06 */
[----:B------:R-:W2:Y:S04]  /*0680*/  LDG.E R21, [R18.64+0xc] ;  /* 0x00000c0612157981 */ /* 0x000ea8000c1e1900 */
[----:B------:R-:W3:Y:S01]  /*0690*/  LDG.E.64 R22, [R22.64+0x18] ;  /* 0x0000180616167981 */ /* 0x000ee2000c1e1b00 */
[----:B--2---:R-:W-:-:S06]  /*06a0*/  IMAD.WIDE R20, R21, 0x8, R14 ;  /* 0x0000000815147825 */ /* 0x004fcc00078e020e */
[----:B------:R-:W3:Y:S01]  /*06b0*/  LDG.E.64 R20, [R20.64] ;  /* 0x0000000614147981 */ /* 0x000ee2000c1e1b00 */
[----:B------:R-:W-:-:S05]  /*06c0*/  IADD3 R27, R26, 0x1, RZ ;  /* 0x000000011a1b7810 */ /* 0x000fca0007ffe0ff */
[----:B-1----:R-:W-:Y:S01]  /*06d0*/  IMAD.WIDE R24, R27, 0x4, R10 ;  /* 0x000000041b187825 */ /* 0x002fe200078e020a */
[----:B---3--:R-:W1:-:S07]  /*06e0*/  DFMA R20, R22, -R20, R8 ;  /* 0x800000141614722b */ /* 0x008e4e0000000008 */
[----:B-1----:R1:W-:Y:S04]  /*06f0*/  STG.E.64 [R16.64], R20 ;  /* 0x0000001410007986 */ /* 0x0023e8000c101b06 */
[----:B------:R-:W2:Y:S01]  /*0700*/  LDG.E R29, [R24.64] ;  /* 0x00000006181d7981 */ /* 0x000ea2000c1e1900 */
[----:B------:R-:W-:-:S05]  /*0710*/  IMAD.WIDE R22, R27, 0x8, R12 ;  /* 0x000000081b167825 */ /* 0x000fca00078e020c */
[----:B0-----:R-:W3:Y:S01]  /*0720*/  LDG.E.64 R8, [R22.64] ;  /* 0x0000000616087981 */ /* 0x001ee2000c1e1b00 */
[----:B--2---:R-:W-:-:S06]  /*0730*/  IMAD.WIDE R18, R29, 0x8, R14 ;  /* 0x000000081d127825 */ /* 0x004fcc00078e020e */
[----:B------:R-:W3:Y:S02]  /*0740*/  LDG.E.64 R18, [R18.64] ;  /* 0x0000000612127981 */ /* 0x000ee4000c1e1b00 */
[----:B---3--:R-:W0:-:S07]  /*0750*/  DFMA R18, R8, -R18, R20 ;  /* 0x800000120812722b */ /* 0x008e0e0000000014 */
[----:B0-----:R0:W-:Y:S04]  /*0760*/  STG.E.64 [R16.64], R18 ;  /* 0x0000001210007986 */ /* 0x0011e8000c101b06 */
[----:B------:R-:W1:Y:S02]  /*0770*/  LDG.E R9, [R24.64+0x4] ;  /* 0x0000040618097981 */ /* 0x000e64000c1e1900 */
[----:B-1----:R-:W-:Y:S02]  /*0780*/  IMAD.WIDE R20, R9, 0x8, R14 ;  /* 0x0000000809147825 */ /* 0x002fe400078e020e */
[----:B------:R-:W2:Y:S04]  /*0790*/  LDG.E.64 R8, [R22.64+0x8] ;  /* 0x0000080616087981 */ /* 0x000ea8000c1e1b00 */
[----:B------:R-:W2:Y:S02]  /*07a0*/  LDG.E.64 R20, [R20.64] ;  /* 0x0000000614147981 */ /* 0x000ea4000c1e1b00 */
[----:B--2---:R-:W1:-:S07]  /*07b0*/  DFMA R20, R8, -R20, R18 ;  /* 0x800000140814722b */ /* 0x004e4e0000000012 */
[----:B-1----:R1:W-:Y:S04]  /*07c0*/  STG.E.64 [R16.64], R20 ;  /* 0x0000001410007986 */ /* 0x0023e8000c101b06 */
[----:B------:R-:W0:Y:S02]  /*07d0*/  LDG.E R9, [R24.64+0x8] ;  /* 0x0000080618097981 */ /* 0x000e24000c1e1900 */
[----:B0-----:R-:W-:Y:S02]  /*07e0*/  IMAD.WIDE R18, R9, 0x8, R14 ;  /* 0x0000000809127825 */ /* 0x001fe400078e020e */
[----:B------:R-:W2:Y:S04]  /*07f0*/  LDG.E.64 R8, [R22.64+0x10] ;  /* 0x0000100616087981 */ /* 0x000ea8000c1e1b00 */
[----:B------:R-:W2:Y:S02]  /*0800*/  LDG.E.64 R18, [R18.64] ;  /* 0x0000000612127981 */ /* 0x000ea4000c1e1b00 */
[----:B--2---:R-:W0:-:S07]  /*0810*/  DFMA R8, R8, -R18, R20 ;  /* 0x800000120808722b */ /* 0x004e0e0000000014 */
[----:B0-----:R0:W-:Y:S04]  /*0820*/  STG.E.64 [R16.64], R8 ;  /* 0x0000000810007986 */ /* 0x0011e8000c101b06 */
[----:B------:R-:W2:Y:S04]  /*0830*/  LDG.E R27, [R24.64+0xc] ;  /* 0x00000c06181b7981 */ /* 0x000ea8000c1e1900 */
[----:B------:R-:W1:Y:S01]  /*0840*/  LDG.E.64 R22, [R22.64+0x18] ;  /* 0x0000180616167981 */ /* 0x000e62000c1e1b00 */
[----:B--2---:R-:W-:-:S05]  /*0850*/  IMAD.WIDE R24, R27, 0x8, R14 ;  /* 0x000000081b187825 */ /* 0x004fca00078e020e */
[----:B------:R2:W1:Y:S01]  /*0860*/  LDG.E.64 R18, [R24.64] ;  /* 0x0000000618127981 */ /* 0x000462000c1e1b00 */
[----:B------:R-:W-:-:S05]  /*0870*/  IADD3 R27, R26, 0x5, RZ ;  /* 0x000000051a1b7810 */ /* 0x000fca0007ffe0ff */
[----:B--2---:R-:W-:Y:S01]  /*0880*/  IMAD.WIDE R24, R27, 0x4, R10 ;  /* 0x000000041b187825 */ /* 0x004fe200078e020a */
[----:B-1----:R-:W1:-:S07]  /*0890*/  DFMA R20, R22, -R18, R8 ;  /* 0x800000121614722b */ /* 0x002e4e0000000008 */
        /* <DEDUP_REMOVED lines=48> */
[----:B------:R-:W3:Y:S01]  /*0ba0*/  LDG.E.64 R22, [R22.64+0x18] ;  /* 0x0000180616167981 */ /* 0x000ee2000c1e1b00 */
[----:B--2---:R-:W-:-:S06]  /*0bb0*/  IMAD.WIDE R8, R9, 0x8, R14 ;  /* 0x0000000809087825 */ /* 0x004fcc00078e020e */
[----:B------:R-:W3:Y:S01]  /*0bc0*/  LDG.E.64 R8, [R8.64] ;  /* 0x0000000608087981 */ /* 0x000ee2000c1e1b00 */
[----:B------:R-:W-:-:S04]  /*0bd0*/  IADD3 R28, R28, -0x10, RZ ;  /* 0xfffffff01c1c7810 */ /* 0x000fc80007ffe0ff */
[----:B------:R-:W-:Y:S02]  /*0be0*/  ISETP.GT.AND P2, PT, R28, 0xc, PT ;  /* 0x0000000c1c00780c */ /* 0x000fe40003f44270 */
[----:B------:R-:W-:Y:S01]  /*0bf0*/  IADD3 R26, R26, 0x10, RZ ;  /* 0x000000101a1a7810 */ /* 0x000fe20007ffe0ff */
[----:B---3--:R-:W0:-:S07]  /*0c00*/  DFMA R8, R22, -R8, R18 ;  /* 0x800000081608722b */ /* 0x008e0e0000000012 */
[----:B0-----:R1:W-:Y:S03]  /*0c10*/  STG.E.64 [R16.64], R8 ;  /* 0x0000000810007986 */ /* 0x0013e6000c101b06 */
[----:B------:R-:W-:Y:S05]  /*0c20*/  @P2 BRA `(.L_x_188) ;  /* 0xfffff90000002947 */ /* 0x000fea000383ffff */
.L_x_187:
[----:B------:R-:W-:-:S13]  /*0c30*/  ISETP.GT.AND P2, PT, R28, 0x4, PT ;  /* 0x000000041c00780c */ /* 0x000fda0003f44270 */
[----:B------:R-:W-:Y:S05]  /*0c40*/  @!P2 BRA `(.L_x_189) ;  /* 0x000003900000a947 */ /* 0x000fea0003800000 */
        /* <DEDUP_REMOVED lines=29> */
[----:B------:R-:W0:Y:S01]  /*0e20*/  LDG.E R29, [R24.64] ;  /* 0x00000006181d7981 */ /* 0x000e22000c1e1900 */
[----:B------:R-:W-:-:S05]  /*0e30*/  IMAD.WIDE R22, R27, 0x8, R12 ;  /* 0x000000081b167825 */ /* 0x000fca00078e020c */
[----:B------:R-:W2:Y:S01]  /*0e40*/  LDG.E.64 R8, [R22.64] ;  /* 0x0000000616087981 */ /* 0x000ea2000c1e1b00 */
[----:B0-----:R-:W-:-:S06]  /*0e50*/  IMAD.WIDE R20, R29, 0x8, R14 ;  /* 0x000000081d147825 */ /* 0x001fcc00078e020e */
[----:B------:R-:W2:Y:S02]  /*0e60*/  LDG.E.64 R20, [R20.64] ;  /* 0x0000000614147981 */ /* 0x000ea4000c1e1b00 */
[----:B--2---:R-:W0:-:S07]  /*0e70*/  DFMA R20, R8, -R20, R18 ;  /* 0x800000140814722b */ /* 0x004e0e0000000012 */
[----:B0-----:R0:W-:Y:S04]  /*0e80*/  STG.E.64 [R16.64], R20 ;  /* 0x0000001410007986 */ /* 0x0011e8000c101b06 */
[----:B------:R-:W2:Y:S04]  /*0e90*/  LDG.E R9, [R24.64+0x4] ;  /* 0x0000040618097981 */ /* 0x000ea8000c1e1900 */
[----:B-1----:R-:W3:Y:S01]  /*0ea0*/  LDG.E.64 R18, [R22.64+0x8] ;  /* 0x0000080616127981 */ /* 0x002ee2000c1e1b00 */
[----:B--2---:R-:W-:-:S06]  /*0eb0*/  IMAD.WIDE R8, R9, 0x8, R14 ;  /* 0x0000000809087825 */ /* 0x004fcc00078e020e */
[----:B------:R-:W3:Y:S02]  /*0ec0*/  LDG.E.64 R8, [R8.64] ;  /* 0x0000000608087981 */ /* 0x000ee4000c1e1b00 */
[----:B---3--:R-:W1:-:S07]  /*0ed0*/  DFMA R8, R18, -R8, R20 ;  /* 0x800000081208722b */ /* 0x008e4e0000000014 */
        /* <DEDUP_REMOVED lines=9> */
[----:B--2---:R-:W-:-:S06]  /*0f70*/  IMAD.WIDE R20, R27, 0x8, R14 ;  /* 0x000000081b147825 */ /* 0x004fcc00078e020e */
[----:B------:R-:W1:Y:S01]  /*0f80*/  LDG.E.64 R20, [R20.64] ;  /* 0x0000000614147981 */ /* 0x000e62000c1e1b00 */
[----:B------:R-:W-:Y:S02]  /*0f90*/  PLOP3.LUT P0, PT, PT, PT, PT, 0x8, 0x0 ;  /* 0x000000000000781c */ /* 0x000fe40003f0e170 */
[----:B------:R-:W-:Y:S02]  /*0fa0*/  IADD3 R28, R28, -0x8, RZ ;  /* 0xfffffff81c1c7810 */ /* 0x000fe40007ffe0ff */
[----:B------:R-:W-:Y:S01]  /*0fb0*/  IADD3 R26, R26, 0x8, RZ ;  /* 0x000000081a1a7810 */ /* 0x000fe20007ffe0ff */
[----:B-1----:R-:W1:-:S07]  /*0fc0*/  DFMA R8, R22, -R20, R18 ;  /* 0x800000141608722b */ /* 0x002e4e0000000012 */
[----:B-1----:R0:W-:Y:S04]  /*0fd0*/  STG.E.64 [R16.64], R8 ;  /* 0x0000000810007986 */ /* 0x0021e8000c101b06 */
.L_x_189:
[----:B------:R-:W-:-:S13]  /*0fe0*/  ISETP.GT.OR P0, PT, R28, RZ, P0 ;  /* 0x000000ff1c00720c */ /* 0x000fda0000704670 */
[----:B------:R-:W-:Y:S05]  /*0ff0*/  @!P0 BRA `(.L_x_185) ;  /* 0x000001b000008947 */ /* 0x000fea0003800000 */
[----:B01----:R-:W-:-:S05]  /*1000*/  IADD3 R19, R26, -0x3, RZ ;  /* 0xfffffffd1a137810 */ /* 0x003fca0007ffe0ff */
[----:B-----5:R-:W-:-:S05]  /*1010*/  IMAD.WIDE R10, R19, 0x4, R10 ;  /* 0x00000004130a7825 */ /* 0x020fca00078e020a */
        /* <DEDUP_REMOVED lines=14> */
[----:B------:R-:W0:Y:S01]  /*1100*/  LDG.E.64 R20, [R12.64+0x10] ;  /* 0x000010060c147981 */ /* 0x000e22000c1e1b00 */
[----:B--2---:R-:W-:-:S06]  /*1110*/  IMAD.WIDE R24, R25, 0x8, R14 ;  /* 0x0000000819187825 */ /* 0x004fcc00078e020e */
[----:B------:R-:W0:Y:S02]  /*1120*/  LDG.E.64 R24, [R24.64] ;  /* 0x0000000618187981 */ /* 0x000e24000c1e1b00 */
[----:B0-----:R-:W0:-:S07]  /*1130*/  DFMA R8, R20, -R24, R18 ;  /* 0x800000181408722b */ /* 0x001e0e0000000012 */
[----:B0-----:R1:W-:Y:S04]  /*1140*/  STG.E.64 [R16.64], R8 ;  /* 0x0000000810007986 */ /* 0x0013e8000c101b06 */
[----:B------:R-:W2:Y:S02]  /*1150*/  LDG.E R21, [R10.64+0xc] ;  /* 0x00000c060a157981 */ /* 0x000ea4000c1e1900 */
[----:B--2---:R-:W-:Y:S02]  /*1160*/  IMAD.WIDE R14, R21, 0x8, R14 ;  /* 0x00000008150e7825 */ /* 0x004fe400078e020e */
[----:B------:R-:W2:Y:S04]  /*1170*/  LDG.E.64 R20, [R12.64+0x18] ;  /* 0x000018060c147981 */ /* 0x000ea8000c1e1b00 */
[----:B------:R-:W2:Y:S02]  /*1180*/  LDG.E.64 R14, [R14.64] ;  /* 0x000000060e0e7981 */ /* 0x000ea4000c1e1b00 */
[----:B--2---:R-:W0:-:S07]  /*1190*/  DFMA R20, R20, -R14, R8 ;  /* 0x8000000e1414722b */ /* 0x004e0e0000000008 */
[----:B0-----:R1:W-:Y:S04]  /*11a0*/  STG.E.64 [R16.64], R20 ;  /* 0x0000001410007986 */ /* 0x0013e8000c101b06 */
.L_x_185:
[----:B------:R-:W-:Y:S05]  /*11b0*/  BSYNC B0 ;  /* 0x0000000000007941 */ /* 0x000fea0003800000 */
.L_x_184:
[----:B------:R-:W-:Y:S01]  /*11c0*/  IADD3 R3, R3, UR4, RZ ;  /* 0x0000000403037c10 */ /* 0x000fe2000fffe0ff */
[----:B------:R-:W-:Y:S01]  /*11d0*/  @!P1 CALL.REL.NOINC `(.L_x_190) ;  /* 0x0000001000009944 */ /* 0x000fe20003c00000 */
[----:B------:R-:W-:Y:S05]  /*11e0*/  BRA `(.L_x_191) ;  /* 0xffffef3000007947 */ /* 0x000fea000383ffff */
.L_x_190:
[----:B------:R-:W-:Y:S05]  /*11f0*/  EXIT ;  /* 0x000000000000794d */ /* 0x000fea0003800000 */
.L_x_183:
[----:B------:R-:W-:Y:S02]  /*1200*/  MOV R2, R0 ;  /* 0x0000000000027202 */ /* 0x000fe40000000f00 */
.L_x_192:
[----:B------:R-:W-:-:S13]  /*1210*/  ISETP.GT.AND P0, PT, R0, R3, PT ;  /* 0x000000030000720c */ /* 0x000fda0003f04270 */
[----:B------:R-:W-:Y:S02]  /*1220*/  @P0 IMAD.MOV.U32 R8, RZ, RZ, c[0x0][0x170] ;  /* 0x00005c00ff080624 */ /* 0x000fe400078e00ff */
[----:B------:R-:W-:-:S05]  /*1230*/  @P0 IMAD.MOV.U32 R9, RZ, RZ, c[0x0][0x174] ;  /* 0x00005d00ff090624 */ /* 0x000fca00078e00ff */
[----:B------:R-:W2:Y:S01]  /*1240*/  @P0 LDG.E.64.CONSTANT R4, [R8.64+0x68] ;  /* 0x0000680608040981 */ /* 0x000ea2000c1e9b00 */
[--C-:B------:R-:W-:Y:S02]  /*1250*/  @P0 SHF.R.S64 R11, RZ, 0x1d, R3.reuse ;  /* 0x0000001dff0b0819 */ /* 0x100fe40000001003 */
[----:B------:R-:W-:Y:S01]  /*1260*/  @P0 SHF.R.S32.HI R13, RZ, 0x1d, R3 ;  /* 0x0000001dff0d0819 */ /* 0x000fe20000011403 */
[----:B------:R-:W3:Y:S01]  /*1270*/  @P0 LDG.E.64.CONSTANT R6, [R8.64+0x60] ;  /* 0x0000600608060981 */ /* 0x000ee2000c1e9b00 */
[----:B--2---:R-:W-:-:S05]  /*1280*/  @P0 IADD3 R4, P1, R4, R11, RZ ;  /* 0x0000000b04040210 */ /* 0x004fca0007f3e0ff */
[----:B------:R-:W-:-:S06]  /*1290*/  @P0 IMAD.X R5, R5, 0x1, R13, P1 ;  /* 0x0000000105050824 */ /* 0x000fcc00008e060d */
[----:B------:R-:W2:Y:S01]  /*12a0*/  @P0 LDG.E.64 R4, [R4.64] ;  /* 0x0000000604040981 */ /* 0x000ea2000c1e1b00 */
[----:B---3--:R-:W-:Y:S02]  /*12b0*/  @P0 IADD3 R6, P1, R6, R11, RZ ;  /* 0x0000000b06060210 */ /* 0x008fe40007f3e0ff */
[----:B------:R-:W-:Y:S02]  /*12c0*/  IADD3 R2, R2, -UR4, RZ ;  /* 0x8000000402027c10 */ /* 0x000fe4000fffe0ff */
[----:B------:R-:W-:Y:S01]  /*12d0*/  IADD3 R3, R3, UR4, RZ ;  /* 0x0000000403037c10 */ /* 0x000fe2000fffe0ff */
[----:B------:R-:W-:-:S05]  /*12e0*/  @P0 IMAD.X R7, R7, 0x1, R13, P1 ;  /* 0x0000000107070824 */ /* 0x000fca00008e060d */
[----:B--2---:R0:W-:Y:S01]  /*12f0*/  @P0 STG.E.64 [R6.64], R4 ;  /* 0x0000000406000986 */ /* 0x0041e2000c101b06 */
[----:B------:R-:W-:-:S13]  /*1300*/  ISETP.GT.AND P0, PT, R2, RZ, PT ;  /* 0x000000ff0200720c */ /* 0x000fda0003f04270 */
[----:B0-----:R-:W-:Y:S05]  /*1310*/  @P0 BRA `(.L_x_192) ;  /* 0xfffffef000000947 */ /* 0x001fea000383ffff */
[----:B------:R-:W-:Y:S05]  /*1320*/  EXIT ;  /* 0x000000000000794d */ /* 0x000fea0003800000 */
.L_x_193:
        /* <DEDUP_REMOVED lines=13> */
.L_x_347:


//--------------------- .text._37header_files_fractional_step_solver_c_FS_relaxation_vectorised_2d_314_gpu --------------------------
	.section	.text._37header_files_fractional_step_solver_c_FS_relaxation_vectorised_2d_314_gpu,"ax",@progbits
	.sectioninfo	@"SHI_REGISTERS=12"
	.align	128
        .global         _37header_files_fractional_step_solver_c_FS_relaxation_vectorised_2d_314_gpu
        .type           _37header_files_fractional_step_solver_c_FS_relaxation_vectorised_2d_314_gpu,@function
        .size           _37header_files_fractional_step_solver_c_FS_relaxation_vectorised_2d_314_gpu,(.L_x_348 - _37header_files_fractional_step_solver_c_FS_relaxation_vectorised_2d_314_gpu)
        .other          _37header_files_fractional_step_solver_c_FS_relaxation_vectorised_2d_314_gpu,@"STO_CUDA_ENTRY STV_DEFAULT"
_37header_files_fractional_step_solver_c_FS_relaxation_vectorised_2d_314_gpu:
.text._37header_files_fractional_step_solver_c_FS_relaxation_vectorised_2d_314_gpu:
        /* <DEDUP_REMOVED lines=8> */
[----:B------:R-:W-:Y:S01]  /*0080*/  MOV R8, R0 ;  /* 0x0000000000087202 */ /* 0x000fe20000000f00 */
[----:B------:R-:W-:Y:S02]  /*0090*/  ULDC UR4, c[0x0][0xc] ;  /* 0x0000030000047ab9 */ /* 0x000fe40000000800 */
[----:B------:R-:W0:Y:S01]  /*00a0*/  S2R R3, SR_TID.X ;  /* 0x0000000000037919 */ /* 0x000e220000002100 */
[----:B------:R-:W-:Y:S01]  /*00b0*/  USHF.L.U32 UR4, UR4, 0x7, URZ ;  /* 0x0000000704047899 */ /* 0x000fe2000800063f */
[----:B0-----:R-:W-:-:S05]  /*00c0*/  IMAD R9, R2, 0x80, R3 ;  /* 0x0000008002097824 */ /* 0x001fca00078e0203 */
.L_x_194:
[----:B------:R-:W-:-:S13]  /*00d0*/  ISETP.GT.AND P0, PT, R0, R9, PT ;  /* 0x000000090000720c */ /* 0x000fda0003f04270 */
[----:B------:R-:W-:Y:S02]  /*00e0*/  @P0 IMAD.MOV.U32 R6, RZ, RZ, c[0x0][0x168] ;  /* 0x00005a00ff060624 */ /* 0x000fe400078e00ff */
[----:B------:R-:W-:-:S05]  /*00f0*/  @P0 IMAD.MOV.U32 R7, RZ, RZ, c[0x0][0x16c] ;  /* 0x00005b00ff070624 */ /* 0x000fca00078e00ff */
[----:B------:R-:W2:Y:S01]  /*0100*/  @P0 LDG.E.64.CONSTANT R2, [R6.64+0x18] ;  /* 0x0000180606020981 */ /* 0x000ea2000c1e9b00 */
[----:B------:R-:W-:-:S04]  /*0110*/  @P0 SHF.R.S64 R5, RZ, 0x1d, R9 ;  /* 0x0000001dff050819 */ /* 0x000fc80000001009 */
[----:B--2---:R-:W-:-:S04]  /*0120*/  @P0 IADD3 R2, P1, R2, R5, RZ ;  /* 0x0000000502020210 */ /* 0x004fc80007f3e0ff */
[----:B------:R-:W-:-:S05]  /*0130*/  @P0 LEA.HI.X.SX32 R3, R9, R3, 0x3, P1 ;  /* 0x0000000309030211 */ /* 0x000fca00008f1eff */
[----:B------:R-:W2:Y:S01]  /*0140*/  @P0 LDG.E.64 R4, [R2.64] ;  /* 0x0000000602040981 */ /* 0x000ea2000c1e1b00 */
[----:B------:R-:W-:Y:S02]  /*0150*/  IADD3 R8, R8, -UR4, RZ ;  /* 0x8000000408087c10 */ /* 0x000fe4000fffe0ff */
[----:B------:R-:W-:Y:S01]  /*0160*/  IADD3 R9, R9, UR4, RZ ;  /* 0x0000000409097c10 */ /* 0x000fe2000fffe0ff */
[----:B--2---:R-:W0:-:S07]  /*0170*/  @P0 DADD R4, R4, -c[0x0][0x170] ;  /* 0x80005c0004040629 */ /* 0x004e0e0000000000 */
[----:B0-----:R0:W-:Y:S01]  /*0180*/  @P0 STG.E.64 [R2.64], R4 ;  /* 0x0000000402000986 */ /* 0x0011e2000c101b06 */
[----:B------:R-:W-:-:S13]  /*0190*/  ISETP.GT.AND P0, PT, R8, RZ, PT ;  /* 0x000000ff0800720c */ /* 0x000fda0003f04270 */
[----:B0-----:R-:W-:Y:S05]  /*01a0*/  @P0 BRA `(.L_x_194) ;  /* 0xffffff2000000947 */ /* 0x001fea000383ffff */
[----:B------:R-:W-:Y:S05]  /*01b0*/  EXIT ;  /* 0x000000000000794d */ /* 0x000fea0003800000 */
.L_x_195:
        /* <DEDUP_REMOVED lines=12> */
.L_x_348:


//--------------------- .text._37header_files_fractional_step_solver_c_FS_relaxation_vectorised_2d_302_gpu --------------------------
	.section	.text._37header_files_fractional_step_solver_c_FS_relaxation_vectorised_2d_302_gpu,"ax",@progbits
	.sectioninfo	@"SHI_REGISTERS=91"
	.align	128
        .global         _37header_files_fractional_step_solver_c_FS_relaxation_vectorised_2d_302_gpu
        .type           _37header_files_fractional_step_solver_c_FS_relaxation_vectorised_2d_302_gpu,@function
        .size           _37header_files_fractional_step_solver_c_FS_relaxation_vectorised_2d_302_gpu,(.L_x_349 - _37header_files_fractional_step_solver_c_FS_relaxation_vectorised_2d_302_gpu)
        .other          _37header_files_fractional_step_solver_c_FS_relaxation_vectorised_2d_302_gpu,@"STO_CUDA_ENTRY STV_DEFAULT"
_37header_files_fractional_step_solver_c_FS_relaxation_vectorised_2d_302_gpu:
.text._37header_files_fractional_step_solver_c_FS_relaxation_vectorised_2d_302_gpu:
        /* <DEDUP_REMOVED lines=18> */
.L_x_208:
[----:B------:R-:W-:Y:S01]  /*0120*/  ISETP.GT.AND P0, PT, R18, R19, PT ;  /* 0x000000131200720c */ /* 0x000fe20003f04270 */
[----:B------:R-:W-:Y:S01]  /*0130*/  BSSY B7, `(.L_x_197) ;  /* 0x0000110000077945 */ /* 0x000fe20003800000 */
[----:B------:R-:W-:-:S04]  /*0140*/  IADD3 R32, R32, -UR38, RZ ;  /* 0x8000002620207c10 */ /* 0x000fc8000fffe0ff */
[----:B------:R-:W-:-:S04]  /*0150*/  ISETP.GT.AND P1, PT, R32, RZ, PT ;  /* 0x000000ff2000720c */ /* 0x000fc80003f24270 */
[----:B------:R-:W-:-:S03]  /*0160*/  P2R R33, PR, RZ, 0x2 ;  /* 0x00000002ff217803 */ /* 0x000fc60000000000 */
[----:B0-----:R-:W-:Y:S05]  /*0170*/  @!P0 BRA `(.L_x_198) ;  /* 0x000010b000008947 */ /* 0x001fea0003800000 */
[----:B------:R-:W-:Y:S01]  /*0180*/  IMAD.MOV.U32 R8, RZ, RZ, c[0x0][0x170] ;  /* 0x00005c00ff087624 */ /* 0x000fe200078e00ff */
[----:B------:R-:W-:Y:S01]  /*0190*/  MOV R9, c[0x0][0x174] ;  /* 0x00005d0000097a02 */ /* 0x000fe20000000f00 */
[----:B------:R-:W2:Y:S04]  /*01a0*/  LDG.E.64.CONSTANT R6, [R16.64+0x1c0] ;  /* 0x0001c02410067981 */ /* 0x000ea8000c1e9b00 */
[----:B------:R0:W5:Y:S04]  /*01b0*/  LDG.E.64.CONSTANT R10, [R16.64+0x188] ;  /* 0x00018824100a7981 */ /* 0x000168000c1e9b00 */
[----:B------:R0:W5:Y:S01]  /*01c0*/  LDG.E.64.CONSTANT R2, [R8.64+0x18] ;  /* 0x0000182408027981 */ /* 0x000162000c1e9b00 */
[----:B------:R-:W-:Y:S01]  /*01d0*/  IMAD.MOV.U32 R24, RZ, RZ, c[0x0][0x160] ;  /* 0x00005800ff187624 */ /* 0x000fe200078e00ff */
[----:B------:R-:W-:Y:S01]  /*01e0*/  CS2R R4, SRZ ;  /* 0x0000000000047805 */ /* 0x000fe2000001ff00 */
[----:B------:R-:W-:-:S03]  /*01f0*/  IMAD R31, R19, c[0x0][0x180], RZ ;  /* 0x00006000131f7a24 */ /* 0x000fc600078e02ff */
[C---:B------:R-:W-:Y:S01]  /*0200*/  LOP3.LUT P1, R20, R24.reuse, 0x3, RZ, 0xc0, !PT ;  /* 0x0000000318147812 */ /* 0x040fe2000782c0ff */
[----:B------:R-:W-:Y:S01]  /*0210*/  IMAD.MOV.U32 R21, RZ, RZ, R31 ;  /* 0x000000ffff157224 */ /* 0x000fe200078e001f */
[----:B------:R-:W-:-:S04]  /*0220*/  IADD3 R0, R24, -0x1, RZ ;  /* 0xffffffff18007810 */ /* 0x000fc80007ffe0ff */
[----:B------:R-:W-:Y:S02]  /*0230*/  ISETP.GE.U32.AND P0, PT, R0, 0x3, PT ;  /* 0x000000030000780c */ /* 0x000fe40003f06070 */
[----:B------:R-:W-:Y:S01]  /*0240*/  MOV R0, c[0x0][0x160] ;  /* 0x0000580000007a02 */ /* 0x000fe20000000f00 */
[----:B--2---:R-:W-:-:S04]  /*0250*/  IMAD.WIDE R12, R31, 0x8, R6 ;  /* 0x000000081f0c7825 */ /* 0x004fc800078e0206 */
[----:B------:R-:W-:Y:S06]  /*0260*/  @!P1 BRA `(.L_x_199) ;  /* 0x0000019000009947 */ /* 0x000fec0003800000 */
[----:B0-----:R-:W-:Y:S01]  /*0270*/  IADD3 R21, R31, 0x1, RZ ;  /* 0x000000011f157810 */ /* 0x001fe20007ffe0ff */
[----:B------:R-:W2:Y:S04]  /*0280*/  LDG.E.64 R4, [R12.64+0x8] ;  /* 0x000008240c047981 */ /* 0x000ea8000c1e1b00 */
[----:B-----5:R-:W-:-:S05]  /*0290*/  IMAD.WIDE R28, R21, 0x4, R10 ;  /* 0x00000004151c7825 */ /* 0x020fca00078e020a */
[----:B------:R-:W3:Y:S01]  /*02a0*/  LDG.E R15, [R28.64] ;  /* 0x000000241c0f7981 */ /* 0x000ee2000c1e1900 */
[----:B------:R-:W-:Y:S01]  /*02b0*/  ISETP.NE.AND P1, PT, R20, 0x1, PT ;  /* 0x000000011400780c */ /* 0x000fe20003f25270 */
[----:B---3--:R-:W-:-:S06]  /*02c0*/  IMAD.WIDE R14, R15, 0x8, R2 ;  /* 0x000000080f0e7825 */ /* 0x008fcc00078e0202 */
[----:B------:R-:W2:Y:S01]  /*02d0*/  LDG.E.64 R14, [R14.64] ;  /* 0x000000240e0e7981 */ /* 0x000ea2000c1e1b00 */
[----:B------:R-:W-:Y:S01]  /*02e0*/  IADD3 R0, R24, -0x1, RZ ;  /* 0xffffffff18007810 */ /* 0x000fe20007ffe0ff */
[----:B--2---:R0:W1:-:S04]  /*02f0*/  DFMA R4, R4, R14, RZ ;  /* 0x0000000e0404722b */ /* 0x00404800000000ff */
        /* <DEDUP_REMOVED lines=10> */
[----:B------:R-:W-:Y:S01]  /*03a0*/  IMAD.MOV.U32 R0, RZ, RZ, R22 ;  /* 0x000000ffff007224 */ /* 0x000fe200078e0016 */
[----:B------:R-:W-:Y:S01]  /*03b0*/  @P1 MOV R0, R23 ;  /* 0x0000001700001202 */ /* 0x000fe20000000f00 */
[----:B-1-3--:R0:W5:Y:S02]  /*03c0*/  DFMA R4, R20, R14, R4 ;  /* 0x0000000e1404722b */ /* 0x00a1640000000004 */
[C---:B0-----:R-:W-:Y:S02]  /*03d0*/  IADD3 R21, R31.reuse, 0x2, RZ ;  /* 0x000000021f157810 */ /* 0x041fe40007ffe0ff */
[----:B------:R-:W-:Y:S02]  /*03e0*/  @P1 IADD3 R21, R31, 0x3, RZ ;  /* 0x000000031f151810 */ /* 0x000fe40007ffe0ff */
[----:B-----5:R0:W1:-:S06]  /*03f0*/  @P1 DFMA R4, R26, R24, R4 ;  /* 0x000000181a04122b */ /* 0x02004c0000000004 */
.L_x_199:
[----:B0-----:R-:W-:Y:S05]  /*0400*/  @!P0 BRA `(.L_x_200) ;  /* 0x00000b7000008947 */ /* 0x001fea0003800000 */
[----:B------:R-:W-:Y:S02]  /*0410*/  ISETP.GT.AND P1, PT, R0, 0xc, PT ;  /* 0x0000000c0000780c */ /* 0x000fe40003f24270 */
[----:B------:R-:W-:-:S02]  /*0420*/  IADD3 R88, R21, 0x4, RZ ;  /* 0x0000000415587810 */ /* 0x000fc40007ffe0ff */
[----:B------:R-:W-:-:S09]  /*0430*/  PLOP3.LUT P0, PT, PT, PT, PT, 0x80, 0x0 ;  /* 0x000000000000781c */ /* 0x000fd20003f0f070 */
[----:B------:R-:W-:Y:S05]  /*0440*/  @!P1 BRA `(.L_x_201) ;  /* 0x0000063000009947 */ /* 0x000fea0003800000 */
[----:B------:R-:W-:Y:S01]  /*0450*/  BSSY B0, `(.L_x_201) ;  /* 0x0000062000007945 */ /* 0x000fe20003800000 */
[----:B------:R-:W-:Y:S02]  /*0460*/  PLOP3.LUT P0, PT, PT, PT, PT, 0x8, 0x0 ;  /* 0x000000000000781c */ /* 0x000fe40003f0e170 */
.L_x_202:
        /* <DEDUP_REMOVED lines=14> */
[----:B------:R-:W4:Y:S04]  /*0550*/  LDG.E R37, [R40.64] ;  /* 0x0000002428257981 */ /* 0x000f28000c1e1900 */
[----:B------:R-:W4:Y:S01]  /*0560*/  LDG.E R35, [R40.64+0x4] ;  /* 0x0000042428237981 */ /* 0x000f22000c1e1900 */
[----:B------:R-:W-:-:S03]  /*0570*/  IADD3 R83, R88, 0x9, RZ ;  /* 0x0000000958537810 */ /* 0x000fc60007ffe0ff */
[----:B------:R-:W4:Y:S02]  /*0580*/  LDG.E R31, [R40.64+0x8] ;  /* 0x00000824281f7981 */ /* 0x000f24000c1e1900 */
[----:B------:R-:W-:Y:S02]  /*0590*/  IMAD.WIDE R42, R83, 0x4, R10 ;  /* 0x00000004532a7825 */ /* 0x000fe400078e020a */
[----:B------:R1:W4:Y:S04]  /*05a0*/  LDG.E R27, [R40.64+0xc] ;  /* 0x00000c24281b7981 */ /* 0x000328000c1e1900 */
[----:B------:R1:W4:Y:S04]  /*05b0*/  LDG.E R25, [R42.64] ;  /* 0x000000242a197981 */ /* 0x000328000c1e1900 */
[----:B0-----:R0:W4:Y:S04]  /*05c0*/  LDG.E R15, [R42.64+0x4] ;  /* 0x000004242a0f7981 */ /* 0x001128000c1e1900 */
[----:B------:R0:W4:Y:S04]  /*05d0*/  LDG.E R21, [R42.64+0x8] ;  /* 0x000008242a157981 */ /* 0x000128000c1e1900 */
[----:B------:R0:W4:Y:S01]  /*05e0*/  LDG.E R85, [R42.64+0xc] ;  /* 0x00000c242a557981 */ /* 0x000122000c1e1900 */
[----:B------:R-:W-:-:S05]  /*05f0*/  IMAD.WIDE R38, R39, 0x8, R6 ;  /* 0x0000000827267825 */ /* 0x000fca00078e0206 */
[----:B------:R0:W4:Y:S04]  /*0600*/  LDG.E.64 R78, [R38.64] ;  /* 0x00000024264e7981 */ /* 0x000128000c1e1b00 */
[----:B------:R0:W4:Y:S04]  /*0610*/  LDG.E.64 R74, [R38.64+0x8] ;  /* 0x00000824264a7981 */ /* 0x000128000c1e1b00 */
[----:B------:R0:W4:Y:S01]  /*0620*/  LDG.E.64 R70, [R38.64+0x10] ;  /* 0x0000102426467981 */ /* 0x000122000c1e1b00 */
[----:B-1----:R-:W-:-:S03]  /*0630*/  IMAD.WIDE R28, R45, 0x8, R6 ;  /* 0x000000082d1c7825 */ /* 0x002fc600078e0206 */
[----:B------:R1:W4:Y:S04]  /*0640*/  LDG.E.64 R66, [R38.64+0x18] ;  /* 0x0000182426427981 */ /* 0x000328000c1e1b00 */
[----:B------:R0:W4:Y:S04]  /*0650*/  LDG.E.64 R62, [R28.64] ;  /* 0x000000241c3e7981 */ /* 0x000128000c1e1b00 */
[----:B------:R0:W4:Y:S04]  /*0660*/  LDG.E.64 R58, [R28.64+0x8] ;  /* 0x000008241c3a7981 */ /* 0x000128000c1e1b00 */
[----:B------:R0:W4:Y:S01]  /*0670*/  LDG.E.64 R54, [R28.64+0x10] ;  /* 0x000010241c367981 */ /* 0x000122000c1e1b00 */
[----:B------:R-:W-:-:S03]  /*0680*/  IMAD.WIDE R86, R87, 0x8, R6 ;  /* 0x0000000857567825 */ /* 0x000fc600078e0206 */
[----:B------:R1:W4:Y:S04]  /*0690*/  LDG.E.64 R50, [R28.64+0x18] ;  /* 0x000018241c327981 */ /* 0x000328000c1e1b00 */
[----:B------:R2:W4:Y:S04]  /*06a0*/  LDG.E.64 R46, [R86.64] ;  /* 0x00000024562e7981 */ /* 0x000528000c1e1b00 */
[----:B0-----:R0:W4:Y:S04]  /*06b0*/  LDG.E.64 R42, [R86.64+0x8] ;  /* 0x00000824562a7981 */ /* 0x001128000c1e1b00 */
[----:B-1----:R0:W4:Y:S01]  /*06c0*/  LDG.E.64 R38, [R86.64+0x10] ;  /* 0x0000102456267981 */ /* 0x002122000c1e1b00 */
[----:B------:R-:W-:-:S05]  /*06d0*/  IMAD.WIDE R82, R83, 0x8, R6 ;  /* 0x0000000853527825 */ /* 0x000fca00078e0206 */
[----:B------:R-:W4:Y:S01]  /*06e0*/  LDG.E.64 R28, [R82.64] ;  /* 0x00000024521c7981 */ /* 0x000f22000c1e1b00 */
[----:B--2---:R-:W-:-:S04]  /*06f0*/  IMAD.WIDE R80, R81, 0x8, R2 ;  /* 0x0000000851507825 */ /* 0x004fc800078e0202 */
[--C-:B---3--:R-:W-:Y:S02]  /*0700*/  IMAD.WIDE R76, R77, 0x8, R2.reuse ;  /* 0x000000084d4c7825 */ /* 0x108fe400078e0202 */
[----:B------:R-:W2:Y:S02]  /*0710*/  LDG.E.64 R80, [R80.64] ;  /* 0x0000002450507981 */ /* 0x000ea4000c1e1b00 */
[--C-:B----4-:R-:W-:Y:S02]  /*0720*/  IMAD.WIDE R72, R73, 0x8, R2.reuse ;  /* 0x0000000849487825 */ /* 0x110fe400078e0202 */
[----:B------:R-:W3:Y:S02]  /*0730*/  LDG.E.64 R76, [R76.64] ;  /* 0x000000244c4c7981 */ /* 0x000ee4000c1e1b00 */
[--C-:B------:R-:W-:Y:S02]  /*0740*/  IMAD.WIDE R68, R69, 0x8, R2.reuse ;  /* 0x0000000845447825 */ /* 0x100fe400078e0202 */
[----:B------:R-:W4:Y:S02]  /*0750*/  LDG.E.64 R72, [R72.64] ;  /* 0x0000002448487981 */ /* 0x000f24000c1e1b00 */
[----:B------:R-:W-:-:S02]  /*0760*/  IMAD.WIDE R64, R65, 0x8, R2 ;  /* 0x0000000841407825 */ /* 0x000fc400078e0202 */
[----:B------:R-:W4:Y:S02]  /*0770*/  LDG.E.64 R68, [R68.64] ;  /* 0x0000002444447981 */ /* 0x000f24000c1e1b00 */
[--C-:B------:R-:W-:Y:S02]  /*0780*/  IMAD.WIDE R60, R61, 0x8, R2.reuse ;  /* 0x000000083d3c7825 */ /* 0x100fe400078e0202 */
[----:B------:R-:W4:Y:S02]  /*0790*/  LDG.E.64 R64, [R64.64] ;  /* 0x0000002440407981 */ /* 0x000f24000c1e1b00 */
        /* <DEDUP_REMOVED lines=13> */
[----:B------:R0:W4:Y:S04]  /*0870*/  LDG.E.64 R34, [R86.64+0x18] ;  /* 0x0000182456227981 */ /* 0x000128000c1e1b00 */
[----:B------:R-:W4:Y:S01]  /*0880*/  LDG.E.64 R36, [R36.64] ;  /* 0x0000002424247981 */ /* 0x000f22000c1e1b00 */
[----:B------:R-:W-:-:S03]  /*0890*/  IMAD.WIDE R26, R15, 0x8, R2 ;  /* 0x000000080f1a7825 */ /* 0x000fc600078e0202 */
[----:B------:R-:W4:Y:S01]  /*08a0*/  LDG.E.64 R30, [R30.64] ;  /* 0x000000241e1e7981 */ /* 0x000f22000c1e1b00 */
[----:B------:R-:W-:-:S03]  /*08b0*/  IMAD.WIDE R20, R21, 0x8, R2 ;  /* 0x0000000815147825 */ /* 0x000fc600078e0202 */
[----:B------:R-:W4:Y:S04]  /*08c0*/  LDG.E.64 R24, [R82.64+0x8] ;  /* 0x0000082452187981 */ /* 0x000f28000c1e1b00 */
[----:B------:R-:W4:Y:S01]  /*08d0*/  LDG.E.64 R26, [R26.64] ;  /* 0x000000241a1a7981 */ /* 0x000f22000c1e1b00 */
[----:B------:R-:W-:-:S03]  /*08e0*/  IMAD.WIDE R84, R85, 0x8, R2 ;  /* 0x0000000855547825 */ /* 0x000fc600078e0202 */
[----:B------:R-:W4:Y:S04]  /*08f0*/  LDG.E.64 R14, [R82.64+0x10] ;  /* 0x00001024520e7981 */ /* 0x000f28000c1e1b00 */
[----:B------:R-:W4:Y:S04]  /*0900*/  LDG.E.64 R20, [R20.64] ;  /* 0x0000002414147981 */ /* 0x000f28000c1e1b00 */
[----:B0-----:R-:W4:Y:S04]  /*0910*/  LDG.E.64 R86, [R82.64+0x18] ;  /* 0x0000182452567981 */ /* 0x001f28000c1e1b00 */
        /* <DEDUP_REMOVED lines=21> */
[----:B------:R-:W-:Y:S05]  /*0a70*/  BSYNC B0 ;  /* 0x0000000000007941 */ /* 0x000fea0003800000 */
.L_x_201:
[----:B------:R-:W-:Y:S01]  /*0a80*/  ISETP.GT.AND P1, PT, R0, 0x4, PT ;  /* 0x000000040000780c */ /* 0x000fe20003f24270 */
[----:B------:R-:W-:-:S12]  /*0a90*/  BSSY B0, `(.L_x_203) ;  /* 0x0000033000007945 */ /* 0x000fd80003800000 */
        /* <DEDUP_REMOVED lines=49> */
[----:B0-----:R0:W1:-:S06]  /*0db0*/  DFMA R4, R54, R30, R14 ;  /* 0x0000001e3604722b */ /* 0x00104c000000000e */
.L_x_204:
[----:B------:R-:W-:Y:S05]  /*0dc0*/  BSYNC B0 ;  /* 0x0000000000007941 */ /* 0x000fea0003800000 */
.L_x_203:
[----:B------:R-:W-:Y:S01]  /*0dd0*/  ISETP.GT.OR P0, PT, R0, RZ, P0 ;  /* 0x000000ff0000720c */ /* 0x000fe20000704670 */
[----:B------:R-:W-:-:S12]  /*0de0*/  BSSY B0, `(.L_x_200) ;  /* 0x0000019000007945 */ /* 0x000fd80003800000 */
[----:B------:R-:W-:Y:S05]  /*0df0*/  @!P0 BRA `(.L_x_205) ;  /* 0x0000017000008947 */ /* 0x000fea0003800000 */
[----:B0-----:R-:W-:-:S05]  /*0e00*/  IADD3 R15, R88, -0x3, RZ ;  /* 0xfffffffd580f7810 */ /* 0x001fca0007ffe0ff */
[----:B-----5:R-:W-:-:S05]  /*0e10*/  IMAD.WIDE R10, R15, 0x4, R10 ;  /* 0x000000040f0a7825 */ /* 0x020fca00078e020a */
[----:B------:R-:W2:Y:S04]  /*0e20*/  LDG.E R21, [R10.64] ;  /* 0x000000240a157981 */ /* 0x000ea8000c1e1900 */
[----:B------:R-:W3:Y:S04]  /*0e30*/  LDG.E R25, [R10.64+0x4] ;  /* 0x000004240a197981 */ /* 0x000ee8000c1e1900 */
[----:B------:R-:W4:Y:S04]  /*0e40*/  LDG.E R29, [R10.64+0x8] ;  /* 0x000008240a1d7981 */ /* 0x000f28000c1e1900 */
[----:B------:R-:W4:Y:S01]  /*0e50*/  LDG.E R35, [R10.64+0xc] ;  /* 0x00000c240a237981 */ /* 0x000f22000c1e1900 */
[----:B------:R-:W-:-:S05]  /*0e60*/  IMAD.WIDE R14, R15, 0x8, R6 ;  /* 0x000000080f0e7825 */ /* 0x000fca00078e0206 */
[----:B------:R-:W4:Y:S04]  /*0e70*/  LDG.E.64 R26, [R14.64+0x8] ;  /* 0x000008240e1a7981 */ /* 0x000f28000c1e1b00 */
[----:B------:R-:W4:Y:S01]  /*0e80*/  LDG.E.64 R30, [R14.64+0x10] ;  /* 0x000010240e1e7981 */ /* 0x000f22000c1e1b00 */
        /* <DEDUP_REMOVED lines=8> */
[----:B------:R-:W4:Y:S04]  /*0f10*/  LDG.E.64 R34, [R14.64+0x18] ;  /* 0x000018240e227981 */ /* 0x000f28000c1e1b00 */
[----:B------:R-:W4:Y:S01]  /*0f20*/  LDG.E.64 R10, [R10.64] ;  /* 0x000000240a0a7981 */ /* 0x000f22000c1e1b00 */
[----:B-12---:R-:W3:-:S06]  /*0f30*/  DFMA R20, R20, R6, R4 ;  /* 0x000000061414722b */ /* 0x006ecc0000000004 */
[----:B---3--:R-:W4:-:S06]  /*0f40*/  DFMA R20, R26, R24, R20 ;  /* 0x000000181a14722b */ /* 0x008f0c0000000014 */
[----:B----4-:R-:W0:-:S06]  /*0f50*/  DFMA R20, R30, R28, R20 ;  /* 0x0000001c1e14722b */ /* 0x010e0c0000000014 */
[----:B0-----:R0:W1:-:S06]  /*0f60*/  DFMA R4, R34, R10, R20 ;  /* 0x0000000a2204722b */ /* 0x00104c0000000014 */
.L_x_205:
[----:B------:R-:W-:Y:S05]  /*0f70*/  BSYNC B0 ;  /* 0x0000000000007941 */ /* 0x000fea0003800000 */
.L_x_200:
[----:B------:R-:W2:Y:S04]  /*0f80*/  LDG.E.64.CONSTANT R8, [R8.64+0x68] ;  /* 0x0000682408087981 */ /* 0x000ea8000c1e9b00 */
[----:B------:R-:W3:Y:S01]  /*0f90*/  LDG.E.64 R6, [R12.64] ;  /* 0x000000240c067981 */ /* 0x000ee2000c1e1b00 */
[--C-:B0-----:R-:W-:Y:S02]  /*0fa0*/  SHF.R.S64 R35, RZ, 0x1d, R19.reuse ;  /* 0x0000001dff237819 */ /* 0x101fe40000001013 */
[----:B------:R-:W-:Y:S01]  /*0fb0*/  SHF.R.S32.HI R21, RZ, 0x1d, R19 ;  /* 0x0000001dff157819 */ /* 0x000fe20000011413 */
[----:B------:R-:W-:Y:S01]  /*0fc0*/  IMAD.MOV.U32 R14, RZ, RZ, c[0x0][0x178] ;  /* 0x00005e00ff0e7624 */ /* 0x000fe200078e00ff */
[----:B------:R-:W-:-:S05]  /*0fd0*/  MOV R15, c[0x0][0x17c] ;  /* 0x00005f00000f7a02 */ /* 0x000fca0000000f00 */
[----:B------:R-:W4:Y:S01]  /*0fe0*/  LDG.E.CONSTANT R40, [R14.64+0x3c] ;  /* 0x00003c240e287981 */ /* 0x000f22000c1e9900 */
[----:B--2--5:R-:W-:-:S05]  /*0ff0*/  IADD3 R10, P0, R8, R35, RZ ;  /* 0x00000023080a7210 */ /* 0x024fca0007f1e0ff */
[----:B------:R-:W-:-:S06]  /*1000*/  IMAD.X R11, R9, 0x1, R21, P0 ;  /* 0x00000001090b7824 */ /* 0x000fcc00000e0615 */
[----:B------:R-:W2:Y:S01]  /*1010*/  LDG.E.64 R10, [R10.64] ;  /* 0x000000240a0a7981 */ /* 0x000ea2000c1e1b00 */
[----:B------:R-:W-:-:S05]  /*1020*/  IADD3 R34, P0, R2, R35, RZ ;  /* 0x0000002302227210 */ /* 0x000fca0007f1e0ff */
[----:B------:R-:W-:-:S05]  /*1030*/  IMAD.X R35, R3, 0x1, R21, P0 ;  /* 0x0000000103237824 */ /* 0x000fca00000e0615 */
[----:B------:R0:W5:Y:S01]  /*1040*/  LDG.E.64 R36, [R34.64] ;  /* 0x0000002422247981 */ /* 0x000162000c1e1b00 */
[----:B---3--:R-:W3:Y:S01]  /*1050*/  MUFU.RCP64H R3, R7 ;  /* 0x0000000700037308 */ /* 0x008ee20000001800 */
[----:B------:R-:W-:-:S06]  /*1060*/  HFMA2.MMA R2, -RZ, RZ, 0, 5.9604644775390625e-08 ;  /* 0x00000001ff027435 */ /* 0x000fcc00000001ff */
[----:B---3--:R-:W3:-:S06]  /*1070*/  DFMA R8, -R6, R2, 1 ;  /* 0x3ff000000608742b */ /* 0x008ecc0000000102 */
[----:B---3--:R-:W3:-:S06]  /*1080*/  DFMA R8, R8, R8, R8 ;  /* 0x000000080808722b */ /* 0x008ecc0000000008 */
[----:B---3--:R-:W3:-:S06]  /*1090*/  DFMA R8, R2, R8, R2 ;  /* 0x000000080208722b */ /* 0x008ecc0000000002 */
[----:B---3--:R-:W3:-:S06]  /*10a0*/  DFMA R12, -R6, R8, 1 ;  /* 0x3ff00000060c742b */ /* 0x008ecc0000000108 */
[----:B---3--:R-:W-:Y:S01]  /*10b0*/  DFMA R12, R8, R12, R8 ;  /* 0x0000000c080c722b */ /* 0x008fe20000000008 */
[----:B----4-:R-:W-:-:S04]  /*10c0*/  FADD.FTZ R0, -R40, 1 ;  /* 0x3f80000028007421 */ /* 0x010fc80000010100 */
[----:B------:R-:W-:-:S04]  /*10d0*/  FMUL.FTZ R0, R0, 1 ;  /* 0x3f80000000007820 */ /* 0x000fc80000410000 */
[----:B------:R0:W3:Y:S01]  /*10e0*/  F2F.F64.F32 R38, R0 ;  /* 0x0000000000267310 */ /* 0x0000e20000201800 */
[----:B------:R-:W-:Y:S01]  /*10f0*/  BSSY B6, `(.L_x_206) ;  /* 0x000000e000067945 */ /* 0x000fe20003800000 */
[----:B-12---:R-:W1:-:S06]  /*1100*/  DADD R2, R10, -R4 ;  /* 0x000000000a027229 */ /* 0x006e4c0000000804 */
[----:B-1----:R-:W1:-:S06]  /*1110*/  DMUL R4, R2, R12 ;  /* 0x0000000c02047228 */ /* 0x002e4c0000000000 */
[----:B-1----:R-:W1:-:S06]  /*1120*/  DFMA R8, -R6, R4, R2 ;  /* 0x000000040608722b */ /* 0x002e4c0000000102 */
[----:B-1----:R-:W1:Y:S01]  /*1130*/  DFMA R4, R12, R8, R4 ;  /* 0x000000080c04722b */ /* 0x002e620000000004 */
[----:B------:R-:W-:-:S09]  /*1140*/  FSETP.GEU.AND P1, PT, |R3|, 6.5827683646048100446e-37, PT ;  /* 0x036000000300780b */ /* 0x000fd20003f2e200 */
[----:B-1----:R-:W-:-:S05]  /*1150*/  FFMA R8, RZ, R7, R5 ;  /* 0x00000007ff087223 */ /* 0x002fca0000000005 */
[----:B------:R-:W-:-:S13]  /*1160*/  FSETP.GT.AND P0, PT, |R8|, 1.469367938527859385e-39, PT ;  /* 0x001000000800780b */ /* 0x000fda0003f04200 */
[----:B------:R-:W-:Y:S05]  /*1170*/  @P0 BRA P1, `(.L_x_9) ;  /* 0x0000005000000947 */ /* 0x000fea0000800000 */
[----:B0--3--:R-:W-:Y:S01]  /*1180*/  IMAD.MOV.U32 R4, RZ, RZ, R2 ;  /* 0x000000ffff047224 */ /* 0x009fe200078e0002 */
[----:B------:R-:W-:Y:S01]  /*1190*/  MOV R20, 32@lo((_37header_files_fractional_step_solver_c_FS_relaxation_vectorised_2d_302_gpu + .L_x_9@srel)) ;  /* 0x0000000000147802 */ /* 0x000fe20000000f00 */
[----:B------:R-:W-:Y:S01]  /*11a0*/  IMAD.MOV.U32 R5, RZ, RZ, R3 ;  /* 0x000000ffff057224 */ /* 0x000fe200078e0003 */
[----:B------:R-:W-:-:S05]  /*11b0*/  MOV R21, 32@hi((_37header_files_fractional_step_solver_c_FS_relaxation_vectorised_2d_302_gpu + .L_x_9@srel)) ;  /* 0x0000000000157802 */ /* 0x000fca0000000f00 */
[----:B-----5:R-:W-:Y:S05]  /*11c0*/  CALL.ABS.NOINC `(__cuda_sm20_div_rn_f64_full) ;  /* 0x0000000000007943 */ /* 0x020fea0003c00000 */
.L_x_9:
[----:B0--3--:R-:W-:Y:S05]  /*11d0*/  BSYNC B6 ;  /* 0x0000000000067941 */ /* 0x009fea0003800000 */
.L_x_206:
[----:B------:R-:W-:-:S04]  /*11e0*/  FMUL.FTZ R40, R40, 1 ;  /* 0x3f80000028287820 */ /* 0x000fc80000410000 */
[----:B------:R-:W0:Y:S02]  /*11f0*/  F2F.F64.F32 R2, R40 ;  /* 0x0000002800027310 */ /* 0x000e240000201800 */
[----:B0-----:R-:W0:-:S06]  /*1200*/  DMUL R2, R2, R4 ;  /* 0x0000000402027228 */ /* 0x001e0c0000000000 */
[----:B0----5:R-:W0:-:S07]  /*1210*/  DFMA R2, R36, R38, R2 ;  /* 0x000000262402722b */ /* 0x021e0e0000000002 */
[----:B0-----:R0:W-:Y:S04]  /*1220*/  STG.E.64 [R34.64], R2 ;  /* 0x0000000222007986 */ /* 0x0011e8000c101b24 */
.L_x_198:
[----:B------:R-:W-:Y:S05]  /*1230*/  BSYNC B7 ;  /* 0x0000000000077941 */ /* 0x000fea0003800000 */
.L_x_197:
[----:B------:R-:W-:Y:S02]  /*1240*/  ISETP.NE.AND P0, PT, R33, RZ, PT ;  /* 0x000000ff2100720c */ /* 0x000fe40003f05270 */
[----:B------:R-:W-:-:S11]  /*1250*/  IADD3 R19, R19, UR38, RZ ;  /* 0x0000002613137c10 */ /* 0x000fd6000fffe0ff */
[----:B------:R-:W-:Y:S01]  /*1260*/  @!P0 CALL.REL.NOINC `(.L_x_207) ;  /* 0x0000001000008944 */ /* 0x000fe20003c00000 */
[----:B------:R-:W-:Y:S05]  /*1270*/  BRA `(.L_x_208) ;  /* 0xffffeea000007947 */ /* 0x000fea000383ffff */
.L_x_207:
[----:B------:R-:W-:Y:S05]  /*1280*/  EXIT ;  /* 0x000000000000794d */ /* 0x000fea0003800000 */
.L_x_196:
[----:B------:R-:W-:Y:S02]  /*1290*/  MOV R36, R18 ;  /* 0x0000001200247202 */ /* 0x000fe40000000f00 */
.L_x_212:
[----:B------:R-:W-:Y:S01]  /*12a0*/  ISETP.GT.AND P0, PT, R18, R19, PT ;  /* 0x000000131200720c */ /* 0x000fe20003f04270 */
[----:B------:R-:W-:Y:S01]  /*12b0*/  BSSY B7, `(.L_x_209) ;  /* 0x0000035000077945 */ /* 0x000fe20003800000 */
[----:B------:R-:W-:-:S04]  /*12c0*/  IADD3 R36, R36, -UR38, RZ ;  /* 0x8000002624247c10 */ /* 0x000fc8000fffe0ff */
[----:B------:R-:W-:-:S04]  /*12d0*/  ISETP.GT.AND P1, PT, R36, RZ, PT ;  /* 0x000000ff2400720c */ /* 0x000fc80003f24270 */
[----:B------:R-:W-:-:S03]  /*12e0*/  P2R R38, PR, RZ, 0x2 ;  /* 0x00000002ff267803 */ /* 0x000fc60000000000 */
[----:B0-----:R-:W-:Y:S05]  /*12f0*/  @!P0 BRA `(.L_x_210) ;  /* 0x0000030000008947 */ /* 0x001fea0003800000 */
[----:B------:R-:W2:Y:S01]  /*1300*/  LDG.E.64.CONSTANT R6, [R16.64+0x1c0] ;  /* 0x0001c02410067981 */ /* 0x000ea2000c1e9b00 */
[----:B------:R-:W-:Y:S01]  /*1310*/  IMAD.MOV.U32 R4, RZ, RZ, c[0x0][0x170] ;  /* 0x00005c00ff047624 */ /* 0x000fe200078e00ff */
[----:B------:R-:W-:-:S05]  /*1320*/  MOV R5, c[0x0][0x174] ;  /* 0x00005d0000057a02 */ /* 0x000fca0000000f00 */
[----:B------:R-:W3:Y:S04]  /*1330*/  LDG.E.64.CONSTANT R2, [R4.64+0x68] ;  /* 0x0000682404027981 */ /* 0x000ee8000c1e9b00 */
[----:B------:R-:W4:Y:S01]  /*1340*/  LDG.E.64.CONSTANT R8, [R4.64+0x18] ;  /* 0x0000182404087981 */ /* 0x000f22000c1e9b00 */
[----:B------:R-:W-:Y:S01]  /*1350*/  IMAD R11, R19, c[0x0][0x180], RZ ;  /* 0x00006000130b7a24 */ /* 0x000fe200078e02ff */
[--C-:B------:R-:W-:Y:S02]  /*1360*/  SHF.R.S64 R23, RZ, 0x1d, R19.reuse ;  /* 0x0000001dff177819 */ /* 0x100fe40000001013 */
[----:B------:R-:W-:Y:S02]  /*1370*/  SHF.R.S32.HI R13, RZ, 0x1d, R19 ;  /* 0x0000001dff0d7819 */ /* 0x000fe40000011413 */
[----:B------:R-:W-:Y:S01]  /*1380*/  MOV R10, c[0x0][0x178] ;  /* 0x00005e00000a7a02 */ /* 0x000fe20000000f00 */
[----:B--2---:R-:W-:-:S06]  /*1390*/  IMAD.WIDE R6, R11, 0x8, R6 ;  /* 0x000000080b067825 */ /* 0x004fcc00078e0206 */
[----:B------:R-:W2:Y:S01]  /*13a0*/  LDG.E.64 R6, [R6.64] ;  /* 0x0000002406067981 */ /* 0x000ea2000c1e1b00 */
[----:B---3--:R-:W-:-:S05]  /*13b0*/  IADD3 R2, P0, R2, R23, RZ ;  /* 0x0000001702027210 */ /* 0x008fca0007f1e0ff */
[----:B------:R-:W-:-:S06]  /*13c0*/  IMAD.X R3, R3, 0x1, R13, P0 ;  /* 0x0000000103037824 */ /* 0x000fcc00000e060d */
[----:B------:R-:W3:Y:S01]  /*13d0*/  LDG.E.64 R2, [R2.64] ;  /* 0x0000002402027981 */ /* 0x000ee2000c1e1b00 */
[----:B------:R-:W-:-:S05]  /*13e0*/  IMAD.MOV.U32 R11, RZ, RZ, c[0x0][0x17c] ;  /* 0x00005f00ff0b7624 */ /* 0x000fca00078e00ff */
[----:B------:R-:W3:Y:S01]  /*13f0*/  LDG.E.CONSTANT R37, [R10.64+0x3c] ;  /* 0x00003c240a257981 */ /* 0x000ee2000c1e9900 */
[----:B----4-:R-:W-:-:S04]  /*1400*/  IADD3 R22, P0, R8, R23, RZ ;  /* 0x0000001708167210 */ /* 0x010fc80007f1e0ff */
[----:B------:R-:W-:-:S05]  /*1410*/  IADD3.X R23, R9, R13, RZ, P0, !PT ;  /* 0x0000000d09177210 */ /* 0x000fca00007fe4ff */
[----:B------:R0:W5:Y:S01]  /*1420*/  LDG.E.64 R32, [R22.64] ;  /* 0x0000002416207981 */ /* 0x000162000c1e1b00 */
[----:B------:R-:W-:Y:S01]  /*1430*/  IMAD.MOV.U32 R4, RZ, RZ, 0x1 ;  /* 0x00000001ff047424 */ /* 0x000fe200078e00ff */
[----:B------:R-:W-:Y:S01]  /*1440*/  BSSY B6, `(.L_x_211) ;  /* 0x0000016000067945 */ /* 0x000fe20003800000 */
[----:B--2---:R-:W1:Y:S01]  /*1450*/  MUFU.RCP64H R5, R7 ;  /* 0x0000000700057308 */ /* 0x004e620000001800 */
[----:B---3--:R-:W-:-:S03]  /*1460*/  FSETP.GEU.AND P1, PT, |R3|, 6.5827683646048100446e-37, PT ;  /* 0x036000000300780b */ /* 0x008fc60003f2e200 */
[----:B-1----:R-:W1:Y:S01]  /*1470*/  DFMA R8, -R6, R4, 1 ;  /* 0x3ff000000608742b */ /* 0x002e620000000104 */
[----:B------:R-:W-:-:S05]  /*1480*/  FADD.FTZ R0, -R37, 1 ;  /* 0x3f80000025007421 */ /* 0x000fca0000010100 */
[----:B-1----:R-:W1:Y:S01]  /*1490*/  DFMA R8, R8, R8, R8 ;  /* 0x000000080808722b */ /* 0x002e620000000008 */
[----:B------:R-:W-:-:S04]  /*14a0*/  FMUL.FTZ R0, R0, 1 ;  /* 0x3f80000000007820 */ /* 0x000fc80000410000 */
[----:B------:R0:W2:Y:S01]  /*14b0*/  F2F.F64.F32 R34, R0 ;  /* 0x0000000000227310 */ /* 0x0000a20000201800 */
[----:B-1----:R-:W1:-:S06]  /*14c0*/  DFMA R8, R4, R8, R4 ;  /* 0x000000080408722b */ /* 0x002e4c0000000004 */
[----:B-1----:R-:W1:-:S06]  /*14d0*/  DFMA R4, -R6, R8, 1 ;  /* 0x3ff000000604742b */ /* 0x002e4c0000000108 */
[----:B-1----:R-:W1:-:S06]  /*14e0*/  DFMA R4, R8, R4, R8 ;  /* 0x000000040804722b */ /* 0x002e4c0000000008 */
[----:B-1----:R-:W1:-:S06]  /*14f0*/  DMUL R8, R2, R4 ;  /* 0x0000000402087228 */ /* 0x002e4c0000000000 */
[----:B-1----:R-:W1:-:S06]  /*1500*/  DFMA R10, -R6, R8, R2 ;  /* 0x00000008060a722b */ /* 0x002e4c0000000102 */
[----:B-1----:R-:W1:-:S10]  /*1510*/  DFMA R4, R4, R10, R8 ;  /* 0x0000000a0404722b */ /* 0x002e540000000008 */
[----:B-1----:R-:W-:-:S05]  /*1520*/  FFMA R8, RZ, R7, R5 ;  /* 0x00000007ff087223 */ /* 0x002fca0000000005 */
[----:B------:R-:W-:-:S13]  /*1530*/  FSETP.GT.AND P0, PT, |R8|, 1.469367938527859385e-39, PT ;  /* 0x001000000800780b */ /* 0x000fda0003f04200 */
[----:B------:R-:W-:Y:S05]  /*1540*/  @P0 BRA P1, `(.L_x_10) ;  /* 0x0000005000000947 */ /* 0x000fea0000800000 */
[----:B0-2---:R-:W-:Y:S01]  /*1550*/  IMAD.MOV.U32 R4, RZ, RZ, R2 ;  /* 0x000000ffff047224 */ /* 0x005fe200078e0002 */
[----:B------:R-:W-:Y:S01]  /*1560*/  MOV R20, 32@lo((_37header_files_fractional_step_solver_c_FS_relaxation_vectorised_2d_302_gpu + .L_x_10@srel)) ;  /* 0x0000000000147802 */ /* 0x000fe20000000f00 */
[----:B------:R-:W-:Y:S01]  /*1570*/  IMAD.MOV.U32 R5, RZ, RZ, R3 ;  /* 0x000000ffff057224 */ /* 0x000fe200078e0003 */
[----:B------:R-:W-:-:S05]  /*1580*/  MOV R21, 32@hi((_37header_files_fractional_step_solver_c_FS_relaxation_vectorised_2d_302_gpu + .L_x_10@srel)) ;  /* 0x0000000000157802 */ /* 0x000fca0000000f00 */
[----:B-----5:R-:W-:Y:S05]  /*1590*/  CALL.ABS.NOINC `(__cuda_sm20_div_rn_f64_full) ;  /* 0x0000000000007943 */ /* 0x020fea0003c00000 */
.L_x_10:
[----:B0-2---:R-:W-:Y:S05]  /*15a0*/  BSYNC B6 ;  /* 0x0000000000067941 */ /* 0x005fea0003800000 */
.L_x_211:
[----:B------:R-:W-:-:S04]  /*15b0*/  FMUL.FTZ R37, R37, 1 ;  /* 0x3f80000025257820 */ /* 0x000fc80000410000 */
[----:B------:R-:W0:Y:S02]  /*15c0*/  F2F.F64.F32 R2, R37 ;  /* 0x0000002500027310 */ /* 0x000e240000201800 */
[----:B0-----:R-:W0:-:S06]  /*15d0*/  DMUL R2, R2, R4 ;  /* 0x0000000402027228 */ /* 0x001e0c0000000000 */
[----:B0----5:R-:W0:-:S07]  /*15e0*/  DFMA R2, R32, R34, R2 ;  /* 0x000000222002722b */ /* 0x021e0e0000000002 */
[----:B0-----:R0:W-:Y:S04]  /*15f0*/  STG.E.64 [R22.64], R2 ;  /* 0x0000000216007986 */ /* 0x0011e8000c101b24 */
.L_x_210:
[----:B------:R-:W-:Y:S05]  /*1600*/  BSYNC B7 ;  /* 0x0000000000077941 */ /* 0x000fea0003800000 */
.L_x_209:
[----:B------:R-:W-:Y:S02]  /*1610*/  ISETP.NE.AND P0, PT, R38, RZ, PT ;  /* 0x000000ff2600720c */ /* 0x000fe40003f05270 */
[----:B------:R-:W-:-:S11]  /*1620*/  IADD3 R19, R19, UR38, RZ ;  /* 0x0000002613137c10 */ /* 0x000fd6000fffe0ff */
[----:B------:R-:W-:Y:S05]  /*1630*/  @P0 BRA `(.L_x_212) ;  /* 0xfffffc6000000947 */ /* 0x000fea000383ffff */
[----:B------:R-:W-:Y:S05]  /*1640*/  EXIT ;  /* 0x000000000000794d */ /* 0x000fea0003800000 */
.L_x_213:
        /* <DEDUP_REMOVED lines=11> */
.L_x_349:


//--------------------- .text._37header_files_fractional_step_solver_c_FS_relaxation_vectorised_275_gpu --------------------------
	.section	.text._37header_files_fractional_step_solver_c_FS_relaxation_vectorised_275_gpu,"ax",@progbits
	.sectioninfo	@"SHI_REGISTERS=91"
	.align	128
        .global         _37header_files_fractional_step_solver_c_FS_relaxation_vectorised_275_gpu
        .type           _37header_files_fractional_step_solver_c_FS_relaxation_vectorised_275_gpu,@function
        .size           _37header_files_fractional_step_solver_c_FS_relaxation_vectorised_275_gpu,(.L_x_350 - _37header_files_fractional_step_solver_c_FS_relaxation_vectorised_275_gpu)
        .other          _37header_files_fractional_step_solver_c_FS_relaxation_vectorised_275_gpu,@"STO_CUDA_ENTRY STV_DEFAULT"
_37header_files_fractional_step_solver_c_FS_relaxation_vectorised_275_gpu:
.text._37header_files_fractional_step_solver_c_FS_relaxation_vectorised_275_gpu:
        /* <DEDUP_REMOVED lines=19> */
.L_x_223:
[----:B------:R-:W-:Y:S01]  /*0130*/  ISETP.GT.AND P0, PT, R0, R81, PT ;  /* 0x000000510000720c */ /* 0x000fe20003f04270 */
[----:B------:R-:W-:Y:S01]  /*0140*/  BSSY B0, `(.L_x_215) ;  /* 0x00000e8000007945 */ /* 0x000fe20003800000 */
[----:B------:R-:W-:-:S04]  /*0150*/  IADD3 R83, R83, -UR4, RZ ;  /* 0x8000000453537c10 */ /* 0x000fc8000fffe0ff */
[----:B------:R-:W-:-:S07]  /*0160*/  ISETP.GT.AND P1, PT, R83, RZ, PT ;  /* 0x000000ff5300720c */ /* 0x000fce0003f24270 */
[----:B01----:R-:W-:Y:S05]  /*0170*/  @!P0 BRA `(.L_x_216) ;  /* 0x00000e4000008947 */ /* 0x003fea0003800000 */
[----:B------:R-:W-:Y:S02]  /*0180*/  IMAD.MOV.U32 R2, RZ, RZ, c[0x0][0x170] ;  /* 0x00005c00ff027624 */ /* 0x000fe400078e00ff */
[----:B------:R-:W-:Y:S01]  /*0190*/  IMAD.MOV.U32 R3, RZ, RZ, c[0x0][0x174] ;  /* 0x00005d00ff037624 */ /* 0x000fe200078e00ff */
[--C-:B------:R-:W-:Y:S01]  /*01a0*/  SHF.R.S64 R84, RZ, 0x1d, R81.reuse ;  /* 0x0000001dff547819 */ /* 0x100fe20000001051 */
[----:B------:R0:W5:Y:S04]  /*01b0*/  LDG.E.64.CONSTANT R8, [R4.64+0x1b8] ;  /* 0x0001b80604087981 */ /* 0x000168000c1e9b00 */
[----:B------:R-:W2:Y:S01]  /*01c0*/  LDG.E.64.CONSTANT R6, [R2.64+0x68] ;  /* 0x0000680602067981 */ /* 0x000ea2000c1e9b00 */
[----:B------:R-:W-:-:S03]  /*01d0*/  SHF.R.S32.HI R85, RZ, 0x1d, R81 ;  /* 0x0000001dff557819 */ /* 0x000fc60000011451 */
[----:B------:R0:W5:Y:S01]  /*01e0*/  LDG.E.64.CONSTANT R10, [R2.64+0x18] ;  /* 0x00001806020a7981 */ /* 0x000162000c1e9b00 */
[----:B------:R-:W-:Y:S02]  /*01f0*/  ISETP.NE.AND P2, PT, R88, RZ, PT ;  /* 0x000000ff5800720c */ /* 0x000fe40003f45270 */
[----:B--2---:R-:W-:-:S05]  /*0200*/  IADD3 R12, P0, R6, R84, RZ ;  /* 0x00000054060c7210 */ /* 0x004fca0007f1e0ff */
[----:B------:R-:W-:Y:S02]  /*0210*/  IMAD.X R13, R7, 0x1, R85, P0 ;  /* 0x00000001070d7824 */ /* 0x000fe400000e0655 */
[----:B------:R0:W5:Y:S04]  /*0220*/  LDG.E.64.CONSTANT R6, [R4.64+0x188] ;  /* 0x0001880604067981 */ /* 0x000168000c1e9b00 */
[----:B------:R-:W5:Y:S01]  /*0230*/  LDG.E.64 R12, [R12.64] ;  /* 0x000000060c0c7981 */ /* 0x000f62000c1e1b00 */
[----:B------:R-:W-:Y:S01]  /*0240*/  MOV R18, c[0x0][0x160] ;  /* 0x0000580000127a02 */ /* 0x000fe20000000f00 */
[----:B------:R-:W-:-:S03]  /*0250*/  IMAD R27, R81, c[0x0][0x178], RZ ;  /* 0x00005e00511b7a24 */ /* 0x000fc600078e02ff */
[----:B------:R-:W-:Y:S01]  /*0260*/  IADD3 R14, R18, -0x1, RZ ;  /* 0xffffffff120e7810 */ /* 0x000fe20007ffe0ff */
[----:B------:R-:W-:Y:S01]  /*0270*/  IMAD.MOV.U32 R87, RZ, RZ, c[0x0][0x160] ;  /* 0x00005800ff577624 */ /* 0x000fe200078e00ff */
[----:B------:R-:W-:Y:S02]  /*0280*/  MOV R86, R27 ;  /* 0x0000001b00567202 */ /* 0x000fe40000000f00 */
[----:B------:R-:W-:Y:S01]  /*0290*/  ISETP.GE.U32.AND P0, PT, R14, 0x3, PT ;  /* 0x000000030e00780c */ /* 0x000fe20003f06070 */
[----:B------:R-:W-:-:S12]  /*02a0*/  @!P2 BRA `(.L_x_217) ;  /* 0x000001b00000a947 */ /* 0x000fd80003800000 */
        /* <DEDUP_REMOVED lines=9> */
[----:B---3--:R0:W1:Y:S02]  /*0340*/  DFMA R12, R16, -R14, R12 ;  /* 0x8000000e100c722b */ /* 0x008064000000000c */
        /* <DEDUP_REMOVED lines=10> */
[----:B------:R-:W-:Y:S02]  /*03f0*/  MOV R86, c[0x0][0x178] ;  /* 0x00005e0000567a02 */ /* 0x000fe40000000f00 */
[----:B------:R-:W-:Y:S02]  /*0400*/  MOV R87, R80 ;  /* 0x0000005000577202 */ /* 0x000fe40000000f00 */
[----:B------:R-:W-:Y:S01]  /*0410*/  @P2 MOV R87, R82 ;  /* 0x0000005200572202 */ /* 0x000fe20000000f00 */
[----:B------:R-:W-:Y:S01]  /*0420*/  IMAD R86, R81, R86, 0x2 ;  /* 0x0000000251567424 */ /* 0x000fe200078e0256 */
[----:B------:R-:W-:Y:S01]  /*0430*/  @P2 IADD3 R86, R27, 0x3, RZ ;  /* 0x000000031b562810 */ /* 0x000fe20007ffe0ff */
[----:B-1-3--:R-:W5:-:S06]  /*0440*/  DFMA R12, R16, -R14, R12 ;  /* 0x8000000e100c722b */ /* 0x00af4c000000000c */
[----:B-----5:R0:W1:-:S06]  /*0450*/  @P2 DFMA R12, R20, -R18, R12 ;  /* 0x80000012140c222b */ /* 0x02004c000000000c */
.L_x_217:
[----:B0-----:R-:W-:Y:S05]  /*0460*/  @!P0 BRA `(.L_x_218) ;  /* 0x00000b1000008947 */ /* 0x001fea0003800000 */
[----:B------:R-:W-:Y:S02]  /*0470*/  ISETP.GT.AND P2, PT, R87, 0xc, PT ;  /* 0x0000000c5700780c */ /* 0x000fe40003f44270 */
[----:B------:R-:W-:Y:S02]  /*0480*/  IADD3 R86, R86, 0x3, RZ ;  /* 0x0000000356567810 */ /* 0x000fe40007ffe0ff */
[----:B------:R-:W-:-:S09]  /*0490*/  PLOP3.LUT P0, PT, PT, PT, PT, 0x80, 0x0 ;  /* 0x000000000000781c */ /* 0x000fd20003f0f070 */
[----:B------:R-:W-:Y:S05]  /*04a0*/  @!P2 BRA `(.L_x_219) ;  /* 0x000006100000a947 */ /* 0x000fea0003800000 */
[----:B------:R-:W-:Y:S02]  /*04b0*/  PLOP3.LUT P0, PT, PT, PT, PT, 0x8, 0x0 ;  /* 0x000000000000781c */ /* 0x000fe40003f0e170 */
.L_x_220:
        /* <DEDUP_REMOVED lines=33> */
[----:B------:R-:W-:-:S05]  /*06d0*/  IMAD.WIDE R74, R75, 0x8, R8 ;  /* 0x000000084b4a7825 */ /* 0x000fca00078e0208 */
[----:B------:R-:W4:Y:S04]  /*06e0*/  LDG.E.64 R66, [R74.64+0x8] ;  /* 0x000008064a427981 */ /* 0x000f28000c1e1b00 */
[----:B------:R-:W4:Y:S01]  /*06f0*/  LDG.E.64 R70, [R74.64+0x10] ;  /* 0x000010064a467981 */ /* 0x000f22000c1e1b00 */
        /* <DEDUP_REMOVED lines=28> */
[----:B------:R-:W-:-:S03]  /*08c0*/  IMAD.WIDE R64, R63, 0x8, R10 ;  /* 0x000000083f407825 */ /* 0x000fc600078e020a */
[----:B-1----:R0:W4:Y:S04]  /*08d0*/  LDG.E.64 R58, [R78.64+0x18] ;  /* 0x000018064e3a7981 */ /* 0x002128000c1e1b00 */
[----:B------:R-:W4:Y:S01]  /*08e0*/  LDG.E.64 R60, [R60.64] ;  /* 0x000000063c3c7981 */ /* 0x000f22000c1e1b00 */
[----:B------:R-:W-:-:S03]  /*08f0*/  IMAD.WIDE R68, R69, 0x8, R10 ;  /* 0x0000000845447825 */ /* 0x000fc600078e020a */
[----:B------:R-:W4:Y:S04]  /*0900*/  LDG.E.64 R62, [R74.64] ;  /* 0x000000064a3e7981 */ /* 0x000f28000c1e1b00 */
[----:B------:R-:W4:Y:S01]  /*0910*/  LDG.E.64 R64, [R64.64] ;  /* 0x0000000640407981 */ /* 0x000f22000c1e1b00 */
[----:B------:R-:W-:-:S03]  /*0920*/  IMAD.WIDE R72, R73, 0x8, R10 ;  /* 0x0000000849487825 */ /* 0x000fc600078e020a */
[----:B------:R-:W4:Y:S01]  /*0930*/  LDG.E.64 R68, [R68.64] ;  /* 0x0000000644447981 */ /* 0x000f22000c1e1b00 */
[----:B------:R-:W-:-:S03]  /*0940*/  IMAD.WIDE R76, R77, 0x8, R10 ;  /* 0x000000084d4c7825 */ /* 0x000fc600078e020a */
[----:B------:R-:W4:Y:S04]  /*0950*/  LDG.E.64 R72, [R72.64] ;  /* 0x0000000648487981 */ /* 0x000f28000c1e1b00 */
[----:B0-----:R-:W4:Y:S04]  /*0960*/  LDG.E.64 R78, [R74.64+0x18] ;  /* 0x000018064a4e7981 */ /* 0x001f28000c1e1b00 */
[----:B------:R-:W4:Y:S01]  /*0970*/  LDG.E.64 R76, [R76.64] ;  /* 0x000000064c4c7981 */ /* 0x000f22000c1e1b00 */
[----:B------:R-:W-:-:S04]  /*0980*/  IADD3 R87, R87, -0x10, RZ ;  /* 0xfffffff057577810 */ /* 0x000fc80007ffe0ff */
[----:B------:R-:W-:Y:S02]  /*0990*/  ISETP.GT.AND P2, PT, R87, 0xc, PT ;  /* 0x0000000c5700780c */ /* 0x000fe40003f44270 */
[----:B------:R-:W-:Y:S01]  /*09a0*/  IADD3 R86, R86, 0x10, RZ ;  /* 0x0000001056567810 */ /* 0x000fe20007ffe0ff */
[----:B--2---:R-:W3:-:S06]  /*09b0*/  DFMA R14, R14, -R16, R12 ;  /* 0x800000100e0e722b */ /* 0x004ecc000000000c */
[----:B---3--:R-:W4:-:S06]  /*09c0*/  DFMA R14, R18, -R20, R14 ;  /* 0x80000014120e722b */ /* 0x008f0c000000000e */
[----:B----4-:R-:W0:-:S06]  /*09d0*/  DFMA R14, R22, -R24, R14 ;  /* 0x80000018160e722b */ /* 0x010e0c000000000e */
[----:B0-----:R-:W0:-:S06]  /*09e0*/  DFMA R14, R26, -R28, R14 ;  /* 0x8000001c1a0e722b */ /* 0x001e0c000000000e */
        /* <DEDUP_REMOVED lines=11> */
[----:B0-----:R0:W1:Y:S01]  /*0aa0*/  DFMA R12, R78, -R76, R14 ;  /* 0x8000004c4e0c722b */ /* 0x001062000000000e */
[----:B------:R-:W-:Y:S05]  /*0ab0*/  @P2 BRA `(.L_x_220) ;  /* 0xfffffa0000002947 */ /* 0x000fea000383ffff */
.L_x_219:
        /* <DEDUP_REMOVED lines=43> */
[----:B-1-3--:R-:W2:-:S06]  /*0d70*/  DFMA R14, R14, -R16, R12 ;  /* 0x800000100e0e722b */ /* 0x00ae8c000000000c */
[----:B--2---:R-:W4:-:S06]  /*0d80*/  DFMA R14, R18, -R20, R14 ;  /* 0x80000014120e722b */ /* 0x004f0c000000000e */
[----:B----4-:R-:W0:-:S06]  /*0d90*/  DFMA R14, R22, -R24, R14 ;  /* 0x80000018160e722b */ /* 0x010e0c000000000e */
[----:B0-----:R-:W0:-:S06]  /*0da0*/  DFMA R14, R30, -R28, R14 ;  /* 0x8000001c1e0e722b */ /* 0x001e0c000000000e */
[----:B0-----:R-:W0:-:S06]  /*0db0*/  DFMA R14, R36, -R32, R14 ;  /* 0x80000020240e722b */ /* 0x001e0c000000000e */
[----:B0-----:R-:W0:-:S06]  /*0dc0*/  DFMA R14, R40, -R38, R14 ;  /* 0x80000026280e722b */ /* 0x001e0c000000000e */
[----:B0-----:R-:W0:-:S06]  /*0dd0*/  DFMA R14, R44, -R42, R14 ;  /* 0x8000002a2c0e722b */ /* 0x001e0c000000000e */
[----:B0-----:R0:W1:-:S04]  /*0de0*/  DFMA R12, R46, -R26, R14 ;  /* 0x8000001a2e0c722b */ /* 0x001048000000000e */
.L_x_221:
        /* <DEDUP_REMOVED lines=21> */
[----:B-12---:R-:W3:-:S06]  /*0f40*/  DFMA R16, R16, -R8, R12 ;  /* 0x800000081010722b */ /* 0x006ecc000000000c */
[----:B---3--:R-:W4:-:S06]  /*0f50*/  DFMA R16, R20, -R18, R16 ;  /* 0x800000121410722b */ /* 0x008f0c0000000010 */
[----:B----4-:R-:W0:-:S06]  /*0f60*/  DFMA R16, R24, -R22, R16 ;  /* 0x800000161810722b */ /* 0x010e0c0000000010 */
[----:B0-----:R0:W1:-:S04]  /*0f70*/  DFMA R12, R6, -R10, R16 ;  /* 0x8000000a060c722b */ /* 0x0010480000000010 */
.L_x_218:
[----:B------:R-:W2:Y:S02]  /*0f80*/  LDG.E.64.CONSTANT R2, [R2.64+0x60] ;  /* 0x0000600602027981 */ /* 0x000ea4000c1e9b00 */
[----:B--2---:R-:W-:-:S04]  /*0f90*/  IADD3 R84, P0, R2, R84, RZ ;  /* 0x0000005402547210 */ /* 0x004fc80007f1e0ff */
[----:B------:R-:W-:-:S05]  /*0fa0*/  IADD3.X R85, R3, R85, RZ, P0, !PT ;  /* 0x0000005503557210 */ /* 0x000fca00007fe4ff */
[----:B-1---5:R1:W-:Y:S04]  /*0fb0*/  STG.E.64 [R84.64], R12 ;  /* 0x0000000c54007986 */ /* 0x0223e8000c101b06 */
.L_x_216:
[----:B------:R-:W-:Y:S05]  /*0fc0*/  BSYNC B0 ;  /* 0x0000000000007941 */ /* 0x000fea0003800000 */
.L_x_215:
[----:B------:R-:W-:Y:S01]  /*0fd0*/  IADD3 R81, R81, UR4, RZ ;  /* 0x0000000451517c10 */ /* 0x000fe2000fffe0ff */
[----:B------:R-:W-:Y:S01]  /*0fe0*/  @!P1 CALL.REL.NOINC `(.L_x_222) ;  /* 0x0000001000009944 */ /* 0x000fe20003c00000 */
[----:B------:R-:W-:Y:S05]  /*0ff0*/  BRA `(.L_x_223) ;  /* 0xfffff13000007947 */ /* 0x000fea000383ffff */
.L_x_222:
[----:B------:R-:W-:Y:S05]  /*1000*/  EXIT ;  /* 0x000000000000794d */ /* 0x000fea0003800000 */
.L_x_214:
[----:B------:R-:W-:Y:S02]  /*1010*/  MOV R8, R0 ;  /* 0x0000000000087202 */ /* 0x000fe40000000f00 */
.L_x_224:
        /* <DEDUP_REMOVED lines=18> */
.L_x_225:
        /* <DEDUP_REMOVED lines=12> */
.L_x_350:


//--------------------- .text._37header_files_fractional_step_solver_c_FS_relaxation_vectorised_271_gpu --------------------------
	.section	.text._37header_files_fractional_step_solver_c_FS_relaxation_vectorised_271_gpu,"ax",@progbits
	.sectioninfo	@"SHI_REGISTERS=12"
	.align	128
        .global         _37header_files_fractional_step_solver_c_FS_relaxation_vectorised_271_gpu
        .type           _37header_files_fractional_step_solver_c_FS_relaxation_vectorised_271_gpu,@function
        .size           _37header_files_fractional_step_solver_c_FS_relaxation_vectorised_271_gpu,(.L_x_351 - _37header_files_fractional_step_solver_c_FS_relaxation_vectorised_271_gpu)
        .other          _37header_files_fractional_step_solver_c_FS_relaxation_vectorised_271_gpu,@"STO_CUDA_ENTRY STV_DEFAULT"
_37header_files_fractional_step_solver_c_FS_relaxation_vectorised_271_gpu:
.text._37header_files_fractional_step_solver_c_FS_relaxation_vectorised_271_gpu:
        /* <DEDUP_REMOVED lines=13> */
.L_x_226:
        /* <DEDUP_REMOVED lines=15> */
.L_x_227:
        /* <DEDUP_REMOVED lines=12> */
.L_x_351:


//--------------------- .text._37header_files_fractional_step_solver_c_FS_relaxation_vectorised_260_gpu --------------------------
	.section	.text._37header_files_fractional_step_solver_c_FS_relaxation_vectorised_260_gpu,"ax",@progbits
	.sectioninfo	@"SHI_REGISTERS=91"
	.align	128
        .global         _37header_files_fractional_step_solver_c_FS_relaxation_vectorised_260_gpu
        .type           _37header_files_fractional_step_solver_c_FS_relaxation_vectorised_260_gpu,@function
        .size           _37header_files_fractional_step_solver_c_FS_relaxation_vectorised_260_gpu,(.L_x_352 - _37header_files_fractional_step_solver_c_FS_relaxation_vectorised_260_gpu)
        .other          _37header_files_fractional_step_solver_c_FS_relaxation_vectorised_260_gpu,@"STO_CUDA_ENTRY STV_DEFAULT"
_37header_files_fractional_step_solver_c_FS_relaxation_vectorised_260_gpu:
.text._37header_files_fractional_step_solver_c_FS_relaxation_vectorised_260_gpu:
        /* <DEDUP_REMOVED lines=18> */
.L_x_240:
        /* <DEDUP_REMOVED lines=46> */
.L_x_231:
[----:B0-----:R-:W-:Y:S05]  /*0400*/  @!P0 BRA `(.L_x_232) ;  /* 0x00000b7000008947 */ /* 0x001fea0003800000 */
[----:B------:R-:W-:Y:S02]  /*0410*/  ISETP.GT.AND P1, PT, R0, 0xc, PT ;  /* 0x0000000c0000780c */ /* 0x000fe40003f24270 */
[----:B------:R-:W-:-:S02]  /*0420*/  IADD3 R88, R21, 0x4, RZ ;  /* 0x0000000415587810 */ /* 0x000fc40007ffe0ff */
[----:B------:R-:W-:-:S09]  /*0430*/  PLOP3.LUT P0, PT, PT, PT, PT, 0x80, 0x0 ;  /* 0x000000000000781c */ /* 0x000fd20003f0f070 */
[----:B------:R-:W-:Y:S05]  /*0440*/  @!P1 BRA `(.L_x_233) ;  /* 0x0000063000009947 */ /* 0x000fea0003800000 */
[----:B------:R-:W-:Y:S01]  /*0450*/  BSSY B0, `(.L_x_233) ;  /* 0x0000062000007945 */ /* 0x000fe20003800000 */
[----:B------:R-:W-:Y:S02]  /*0460*/  PLOP3.LUT P0, PT, PT, PT, PT, 0x8, 0x0 ;  /* 0x000000000000781c */ /* 0x000fe40003f0e170 */
.L_x_234:
        /* <DEDUP_REMOVED lines=97> */
.L_x_233:
        /* <DEDUP_REMOVED lines=52> */
.L_x_236:
[----:B------:R-:W-:Y:S05]  /*0dc0*/  BSYNC B0 ;  /* 0x0000000000007941 */ /* 0x000fea0003800000 */
.L_x_235:
        /* <DEDUP_REMOVED lines=26> */
.L_x_237:
[----:B------:R-:W-:Y:S05]  /*0f70*/  BSYNC B0 ;  /* 0x0000000000007941 */ /* 0x000fea0003800000 */
.L_x_232:
        /* <DEDUP_REMOVED lines=33> */
[----:B------:R-:W-:Y:S01]  /*1190*/  MOV R20, 32@lo((_37header_files_fractional_step_solver_c_FS_relaxation_vectorised_260_gpu + .L_x_11@srel)) ;  /* 0x0000000000147802 */ /* 0x000fe20000000f00 */
[----:B------:R-:W-:Y:S01]  /*11a0*/  IMAD.MOV.U32 R5, RZ, RZ, R3 ;  /* 0x000000ffff057224 */ /* 0x000fe200078e0003 */
[----:B------:R-:W-:-:S05]  /*11b0*/  MOV R21, 32@hi((_37header_files_fractional_step_solver_c_FS_relaxation_vectorised_260_gpu + .L_x_11@srel)) ;  /* 0x0000000000157802 */ /* 0x000fca0000000f00 */
[----:B-----5:R-:W-:Y:S05]  /*11c0*/  CALL.ABS.NOINC `(__cuda_sm20_div_rn_f64_full) ;  /* 0x0000000000007943 */ /* 0x020fea0003c00000 */
.L_x_11:
[----:B0--3--:R-:W-:Y:S05]  /*11d0*/  BSYNC B6 ;  /* 0x0000000000067941 */ /* 0x009fea0003800000 */
.L_x_238:
[----:B------:R-:W-:-:S04]  /*11e0*/  FMUL.FTZ R40, R40, 1 ;  /* 0x3f80000028287820 */ /* 0x000fc80000410000 */
[----:B------:R-:W0:Y:S02]  /*11f0*/  F2F.F64.F32 R2, R40 ;  /* 0x0000002800027310 */ /* 0x000e240000201800 */
[----:B0-----:R-:W0:-:S06]  /*1200*/  DMUL R2, R2, R4 ;  /* 0x0000000402027228 */ /* 0x001e0c0000000000 */
[----:B0----5:R-:W0:-:S07]  /*1210*/  DFMA R2, R36, R38, R2 ;  /* 0x000000262402722b */ /* 0x021e0e0000000002 */
[----:B0-----:R0:W-:Y:S04]  /*1220*/  STG.E.64 [R34.64], R2 ;  /* 0x0000000222007986 */ /* 0x0011e8000c101b24 */
.L_x_230:
[----:B------:R-:W-:Y:S05]  /*1230*/  BSYNC B7 ;  /* 0x0000000000077941 */ /* 0x000fea0003800000 */
.L_x_229:
[----:B------:R-:W-:Y:S02]  /*1240*/  ISETP.NE.AND P0, PT, R33, RZ, PT ;  /* 0x000000ff2100720c */ /* 0x000fe40003f05270 */
[----:B------:R-:W-:-:S11]  /*1250*/  IADD3 R19, R19, UR38, RZ ;  /* 0x0000002613137c10 */ /* 0x000fd6000fffe0ff */
[----:B------:R-:W-:Y:S01]  /*1260*/  @!P0 CALL.REL.NOINC `(.L_x_239) ;  /* 0x0000001000008944 */ /* 0x000fe20003c00000 */
[----:B------:R-:W-:Y:S05]  /*1270*/  BRA `(.L_x_240) ;  /* 0xffffeea000007947 */ /* 0x000fea000383ffff */
.L_x_239:
[----:B------:R-:W-:Y:S05]  /*1280*/  EXIT ;  /* 0x000000000000794d */ /* 0x000fea0003800000 */
.L_x_228:
[----:B------:R-:W-:Y:S02]  /*1290*/  MOV R36, R18 ;  /* 0x0000001200247202 */ /* 0x000fe40000000f00 */
.L_x_244:
        /* <DEDUP_REMOVED lines=44> */
[----:B------:R-:W-:Y:S01]  /*1560*/  MOV R20, 32@lo((_37header_files_fractional_step_solver_c_FS_relaxation_vectorised_260_gpu + .L_x_12@srel)) ;  /* 0x0000000000147802 */ /* 0x000fe20000000f00 */
[----:B------:R-:W-:Y:S01]  /*1570*/  IMAD.MOV.U32 R5, RZ, RZ, R3 ;  /* 0x000000ffff057224 */ /* 0x000fe200078e0003 */
[----:B------:R-:W-:-:S05]  /*1580*/  MOV R21, 32@hi((_37header_files_fractional_step_solver_c_FS_relaxation_vectorised_260_gpu + .L_x_12@srel)) ;  /* 0x0000000000157802 */ /* 0x000fca0000000f00 */
[----:B-----5:R-:W-:Y:S05]  /*1590*/  CALL.ABS.NOINC `(__cuda_sm20_div_rn_f64_full) ;  /* 0x0000000000007943 */ /* 0x020fea0003c00000 */
.L_x_12:
[----:B0-2---:R-:W-:Y:S05]  /*15a0*/  BSYNC B6 ;  /* 0x0000000000067941 */ /* 0x005fea0003800000 */
.L_x_243:
[----:B------:R-:W-:-:S04]  /*15b0*/  FMUL.FTZ R37, R37, 1 ;  /* 0x3f80000025257820 */ /* 0x000fc80000410000 */
[----:B------:R-:W0:Y:S02]  /*15c0*/  F2F.F64.F32 R2, R37 ;  /* 0x0000002500027310 */ /* 0x000e240000201800 */
[----:B0-----:R-:W0:-:S06]  /*15d0*/  DMUL R2, R2, R4 ;  /* 0x0000000402027228 */ /* 0x001e0c0000000000 */
[----:B0----5:R-:W0:-:S07]  /*15e0*/  DFMA R2, R32, R34, R2 ;  /* 0x000000222002722b */ /* 0x021e0e0000000002 */
[----:B0-----:R0:W-:Y:S04]  /*15f0*/  STG.E.64 [R22.64], R2 ;  /* 0x0000000216007986 */ /* 0x0011e8000c101b24 */
.L_x_242:
[----:B------:R-:W-:Y:S05]  /*1600*/  BSYNC B7 ;  /* 0x0000000000077941 */ /* 0x000fea0003800000 */
.L_x_241:
[----:B------:R-:W-:Y:S02]  /*1610*/  ISETP.NE.AND P0, PT, R38, RZ, PT ;  /* 0x000000ff2600720c */ /* 0x000fe40003f05270 */
[----:B------:R-:W-:-:S11]  /*1620*/  IADD3 R19, R19, UR38, RZ ;  /* 0x0000002613137c10 */ /* 0x000fd6000fffe0ff */
[----:B------:R-:W-:Y:S05]  /*1630*/  @P0 BRA `(.L_x_244) ;  /* 0xfffffc6000000947 */ /* 0x000fea000383ffff */
[----:B------:R-:W-:Y:S05]  /*1640*/  EXIT ;  /* 0x000000000000794d */ /* 0x000fea0003800000 */
.L_x_245:
        /* <DEDUP_REMOVED lines=11> */
.L_x_352:


//--------------------- .text._37header_files_fractional_step_solver_c_FS_calculate_boundary_dpdn_vectorised_2d_206_gpu --------------------------
	.section	.text._37header_files_fractional_step_solver_c_FS_calculate_boundary_dpdn_vectorised_2d_206_gpu,"ax",@progbits
	.sectioninfo	@"SHI_REGISTERS=45"
	.align	128
        .global         _37header_files_fractional_step_solver_c_FS_calculate_boundary_dpdn_vectorised_2d_206_gpu
        .type           _37header_files_fractional_step_solver_c_FS_calculate_boundary_dpdn_vectorised_2d_206_gpu,@function
        .size           _37header_files_fractional_step_solver_c_FS_calculate_boundary_dpdn_vectorised_2d_206_gpu,(.L_x_353 - _37header_files_fractional_step_solver_c_FS_calculate_boundary_dpdn_vectorised_2d_206_gpu)
        .other          _37header_files_fractional_step_solver_c_FS_calculate_boundary_dpdn_vectorised_2d_206_gpu,@"STO_CUDA_ENTRY STV_DEFAULT"
_37header_files_fractional_step_solver_c_FS_calculate_boundary_dpdn_vectorised_2d_206_gpu:
.text._37header_files_fractional_step_solver_c_FS_calculate_boundary_dpdn_vectorised_2d_206_gpu:
        /* <DEDUP_REMOVED lines=9> */
[----:B------:R-:W-:Y:S01]  /*0090*/  IMAD.MOV.U32 R39, RZ, RZ, R41 ;  /* 0x000000ffff277224 */ /* 0x000fe200078e0029 */
[----:B------:R-:W-:Y:S01]  /*00a0*/  ULDC.64 UR6, c[0x0][0x168] ;  /* 0x00005a0000067ab9 */ /* 0x000fe20000000a00 */
[----:B------:R-:W0:Y:S01]  /*00b0*/  S2R R3, SR_TID.X ;  /* 0x0000000000037919 */ /* 0x000e220000002100 */
[----:B------:R-:W-:Y:S02]  /*00c0*/  UIADD3 UR4, UP0, UR4, 0xfc, URZ ;  /* 0x000000fc04047890 */ /* 0x000fe4000ff1e03f */
[----:B------:R-:W-:Y:S02]  /*00d0*/  UIADD3 UR6, UP1, UR6, 0x50, URZ ;  /* 0x0000005006067890 */ /* 0x000fe4000ff3e03f */
[----:B------:R-:W-:Y:S02]  /*00e0*/  UIADD3.X UR5, URZ, UR5, URZ, UP0, !UPT ;  /* 0x000000053f057290 */ /* 0x000fe400087fe43f */
[----:B------:R-:W-:Y:S01]  /*00f0*/  UIADD3.X UR7, URZ, UR7, URZ, UP1, !UPT ;  /* 0x000000073f077290 */ /* 0x000fe20008ffe43f */
[----:B------:R-:W-:Y:S01]  /*0100*/  MOV R36, UR4 ;  /* 0x0000000400247c02 */ /* 0x000fe20008000f00 */
[----:B------:R-:W-:Y:S01]  /*0110*/  ULDC UR38, c[0x0][0xc] ;  /* 0x0000030000267ab9 */ /* 0x000fe20000000800 */
[----:B------:R-:W-:Y:S01]  /*0120*/  MOV R34, UR6 ;  /* 0x0000000600227c02 */ /* 0x000fe20008000f00 */
[----:B------:R-:W-:Y:S01]  /*0130*/  USHF.L.U32 UR38, UR38, 0x7, URZ ;  /* 0x0000000726267899 */ /* 0x000fe2000800063f */
[----:B------:R-:W-:Y:S01]  /*0140*/  MOV R37, UR5 ;  /* 0x0000000500257c02 */ /* 0x000fe20008000f00 */
[----:B------:R-:W-:-:S02]  /*0150*/  IMAD.U32 R35, RZ, RZ, UR7 ;  /* 0x00000007ff237e24 */ /* 0x000fc4000f8e00ff */
[----:B0-----:R-:W-:-:S05]  /*0160*/  IMAD R40, R40, 0x80, R3 ;  /* 0x0000008028287824 */ /* 0x001fca00078e0203 */
.L_x_251:
[----:B------:R-:W-:Y:S01]  /*0170*/  ISETP.GT.AND P0, PT, R41, R40, PT ;  /* 0x000000282900720c */ /* 0x000fe20003f04270 */
[----:B------:R-:W-:Y:S01]  /*0180*/  BSSY B7, `(.L_x_246) ;  /* 0x0000066000077945 */ /* 0x000fe20003800000 */
[----:B------:R-:W-:-:S04]  /*0190*/  IADD3 R39, R39, -UR38, RZ ;  /* 0x8000002627277c10 */ /* 0x000fc8000fffe0ff */
[----:B------:R-:W-:-:S04]  /*01a0*/  ISETP.GT.AND P1, PT, R39, RZ, PT ;  /* 0x000000ff2700720c */ /* 0x000fc80003f24270 */
[----:B------:R-:W-:-:S03]  /*01b0*/  P2R R42, PR, RZ, 0x2 ;  /* 0x00000002ff2a7803 */ /* 0x000fc60000000000 */
[----:B0-----:R-:W-:Y:S05]  /*01c0*/  @!P0 BRA `(.L_x_247) ;  /* 0x0000061000008947 */ /* 0x001fea0003800000 */
[----:B------:R-:W2:Y:S02]  /*01d0*/  LDG.E.64.CONSTANT R2, [R36.64+0x64] ;  /* 0x0000642424027981 */ /* 0x000ea4000c1e9b00 */
[----:B--2---:R-:W-:-:S04]  /*01e0*/  IADD3 R2, P0, R2, R40, RZ ;  /* 0x0000002802027210 */ /* 0x004fc80007f1e0ff */
[----:B------:R-:W-:-:S05]  /*01f0*/  LEA.HI.X.SX32 R3, R40, R3, 0x1, P0 ;  /* 0x0000000328037211 */ /* 0x000fca00000f0eff */
[----:B------:R-:W2:Y:S02]  /*0200*/  LDG.E.U8 R2, [R2.64] ;  /* 0x0000002402027981 */ /* 0x000ea4000c1e1100 */
[----:B--2---:R-:W-:-:S13]  /*0210*/  ISETP.NE.AND P0, PT, R2, RZ, PT ;  /* 0x000000ff0200720c */ /* 0x004fda0003f05270 */
[----:B------:R-:W-:Y:S05]  /*0220*/  @!P0 BRA `(.L_x_247) ;  /* 0x000005b000008947 */ /* 0x000fea0003800000 */
[----:B------:R-:W-:Y:S01]  /*0230*/  IMAD.MOV.U32 R8, RZ, RZ, c[0x0][0x170] ;  /* 0x00005c00ff087624 */ /* 0x000fe200078e00ff */
[----:B------:R-:W2:Y:S01]  /*0240*/  LDG.E.64.CONSTANT R18, [R34.64+-0x10] ;  /* 0xfffff02422127981 */ /* 0x000ea2000c1e9b00 */
[----:B------:R-:W-:Y:S01]  /*0250*/  IMAD.MOV.U32 R9, RZ, RZ, c[0x0][0x174] ;  /* 0x00005d00ff097624 */ /* 0x000fe200078e00ff */
[--C-:B------:R-:W-:Y:S01]  /*0260*/  SHF.R.S64 R38, RZ, 0x1d, R40.reuse ;  /* 0x0000001dff267819 */ /* 0x100fe20000001028 */
[----:B------:R-:W-:Y:S01]  /*0270*/  ULDC.64 UR4, c[0x0][0x170] ;  /* 0x00005c0000047ab9 */ /* 0x000fe20000000a00 */
[----:B------:R-:W-:Y:S01]  /*0280*/  SHF.R.S32.HI R2, RZ, 0x1d, R40 ;  /* 0x0000001dff027819 */ /* 0x000fe20000011428 */
[----:B------:R-:W3:Y:S04]  /*0290*/  LDG.E.64.CONSTANT R32, [R34.64] ;  /* 0x0000002422207981 */ /* 0x000ee8000c1e9b00 */
[----:B------:R0:W4:Y:S04]  /*02a0*/  LDG.E.64.CONSTANT R4, [R8.64+0x20] ;  /* 0x0000202408047981 */ /* 0x000128000c1e9b00 */
[----:B------:R0:W5:Y:S02]  /*02b0*/  LDG.E.64.CONSTANT R6, [R8.64] ;  /* 0x0000002408067981 */ /* 0x000164000c1e9b00 */
[----:B0-----:R-:W-:Y:S01]  /*02c0*/  IMAD.MOV.U32 R8, RZ, RZ, 0x1 ;  /* 0x00000001ff087424 */ /* 0x001fe200078e00ff */
[----:B----4-:R-:W-:-:S02]  /*02d0*/  IADD3 R14, P0, R4, R38, RZ ;  /* 0x00000026040e7210 */ /* 0x010fc40007f1e0ff */
[----:B-----5:R-:W-:-:S03]  /*02e0*/  IADD3 R12, P1, R6, R38, RZ ;  /* 0x00000026060c7210 */ /* 0x020fc60007f3e0ff */
[----:B------:R-:W-:Y:S01]  /*02f0*/  IMAD.X R15, R5, 0x1, R2, P0 ;  /* 0x00000001050f7824 */ /* 0x000fe200000e0602 */
[----:B------:R-:W-:-:S04]  /*0300*/  IADD3.X R13, R7, R2, RZ, P1, !PT ;  /* 0x00000002070d7210 */ /* 0x000fc80000ffe4ff */
[----:B------:R-:W4:Y:S04]  /*0310*/  LDG.E.64 R6, [R14.64] ;  /* 0x000000240e067981 */ /* 0x000f28000c1e1b00 */
[----:B------:R-:W4:Y:S01]  /*0320*/  LDG.E.64 R4, [R12.64] ;  /* 0x000000240c047981 */ /* 0x000f22000c1e1b00 */
[----:B--2---:R-:W0:Y:S02]  /*0330*/  MUFU.RCP64H R9, R19 ;  /* 0x0000001300097308 */ /* 0x004e240000001800 */
        /* <DEDUP_REMOVED lines=10> */
[----:B----4-:R-:W3:-:S06]  /*03e0*/  DADD R4, -R4, R6 ;  /* 0x0000000004047229 */ /* 0x010ecc0000000106 */
        /* <DEDUP_REMOVED lines=9> */
[----:B------:R-:W-:Y:S01]  /*0480*/  MOV R20, 32@lo((_37header_files_fractional_step_solver_c_FS_calculate_boundary_dpdn_vectorised_2d_206_gpu + .L_x_13@srel)) ;  /* 0x0000000000147802 */ /* 0x000fe20000000f00 */
[----:B------:R-:W-:Y:S01]  /*0490*/  IMAD.MOV.U32 R7, RZ, RZ, R19 ;  /* 0x000000ffff077224 */ /* 0x000fe200078e0013 */
[----:B------:R-:W-:-:S04]  /*04a0*/  MOV R21, 32@hi((_37header_files_fractional_step_solver_c_FS_calculate_boundary_dpdn_vectorised_2d_206_gpu + .L_x_13@srel)) ;  /* 0x0000000000157802 */ /* 0x000fc80000000f00 */
[----:B------:R-:W-:Y:S05]  /*04b0*/  CALL.ABS.NOINC `(__cuda_sm20_div_rn_f64_full) ;  /* 0x0000000000007943 */ /* 0x000fea0003c00000 */
.L_x_13:
[----:B------:R-:W-:Y:S02]  /*04c0*/  MOV R16, R4 ;  /* 0x0000000400107202 */ /* 0x000fe40000000f00 */
[----:B------:R-:W-:Y:S02]  /*04d0*/  MOV R17, R5 ;  /* 0x0000000500117202 */ /* 0x000fe40000000f00 */
.L_x_249:
[----:B------:R-:W-:Y:S05]  /*04e0*/  BSYNC B6 ;  /* 0x0000000000067941 */ /* 0x000fea0003800000 */
.L_x_248:
[----:B------:R-:W2:Y:S04]  /*04f0*/  LDG.E.64.CONSTANT R4, [R22.64+0x8] ;  /* 0x0000082416047981 */ /* 0x000ea8000c1e9b00 */
[----:B------:R-:W3:Y:S01]  /*0500*/  LDG.E.64.CONSTANT R6, [R22.64+-0x18] ;  /* 0xffffe82416067981 */ /* 0x000ee2000c1e9b00 */
[----:B------:R-:W0:Y:S01]  /*0510*/  MUFU.RCP64H R13, R19 ;  /* 0x00000013000d7308 */ /* 0x000e220000001800 */
[----:B------:R-:W-:Y:S01]  /*0520*/  IMAD.MOV.U32 R12, RZ, RZ, 0x1 ;  /* 0x00000001ff0c7424 */ /* 0x000fe200078e00ff */
[----:B--2---:R-:W-:-:S02]  /*0530*/  IADD3 R10, P0, R4, R38, RZ ;  /* 0x00000026040a7210 */ /* 0x004fc40007f1e0ff */
[----:B---3--:R-:W-:-:S03]  /*0540*/  IADD3 R8, P1, R6, R38, RZ ;  /* 0x0000002606087210 */ /* 0x008fc60007f3e0ff */
[--C-:B------:R-:W-:Y:S02]  /*0550*/  IMAD.X R11, R5, 0x1, R2.reuse, P0 ;  /* 0x00000001050b7824 */ /* 0x100fe400000e0602 */
[----:B------:R-:W-:-:S03]  /*0560*/  IMAD.X R9, R7, 0x1, R2, P1 ;  /* 0x0000000107097824 */ /* 0x000fc600008e0602 */
[----:B------:R-:W2:Y:S04]  /*0570*/  LDG.E.64 R6, [R10.64] ;  /* 0x000000240a067981 */ /* 0x000ea8000c1e1b00 */
[----:B------:R-:W2:Y:S01]  /*0580*/  LDG.E.64 R4, [R8.64] ;  /* 0x0000002408047981 */ /* 0x000ea2000c1e1b00 */
[----:B0-----:R-:W0:Y:S01]  /*0590*/  DFMA R14, -R18, R12, 1 ;  /* 0x3ff00000120e742b */ /* 0x001e22000000010c */
[----:B------:R-:W-:Y:S05]  /*05a0*/  BSSY B6, `(.L_x_250) ;  /* 0x0000015000067945 */ /* 0x000fea0003800000 */
[----:B0-----:R-:W0:-:S06]  /*05b0*/  DFMA R14, R14, R14, R14 ;  /* 0x0000000e0e0e722b */ /* 0x001e0c000000000e */
[----:B0-----:R-:W0:-:S06]  /*05c0*/  DFMA R14, R12, R14, R12 ;  /* 0x0000000e0c0e722b */ /* 0x001e0c000000000c */
[----:B0-----:R-:W0:-:S06]  /*05d0*/  DFMA R12, -R18, R14, 1 ;  /* 0x3ff00000120c742b */ /* 0x001e0c000000010e */
[----:B0-----:R-:W-:-:S04]  /*05e0*/  DFMA R12, R14, R12, R14 ;  /* 0x0000000c0e0c722b */ /* 0x001fc8000000000e */
[----:B--2---:R-:W0:-:S06]  /*05f0*/  DADD R4, -R4, R6 ;  /* 0x0000000004047229 */ /* 0x004e0c0000000106 */
[----:B0-----:R-:W0:-:S06]  /*0600*/  DMUL R32, R32, R4 ;  /* 0x0000000420207228 */ /* 0x001e0c0000000000 */
[----:B0-----:R-:W0:-:S04]  /*0610*/  DMUL R4, R12, R32 ;  /* 0x000000200c047228 */ /* 0x001e080000000000 */
        /* <DEDUP_REMOVED lines=9> */
[----:B------:R-:W-:Y:S01]  /*06b0*/  MOV R20, 32@lo((_37header_files_fractional_step_solver_c_FS_calculate_boundary_dpdn_vectorised_2d_206_gpu + .L_x_14@srel)) ;  /* 0x0000000000147802 */ /* 0x000fe20000000f00 */
[----:B------:R-:W-:Y:S01]  /*06c0*/  IMAD.MOV.U32 R7, RZ, RZ, R19 ;  /* 0x000000ffff077224 */ /* 0x000fe200078e0013 */
[----:B------:R-:W-:-:S04]  /*06d0*/  MOV R21, 32@hi((_37header_files_fractional_step_solver_c_FS_calculate_boundary_dpdn_vectorised_2d_206_gpu + .L_x_14@srel)) ;  /* 0x0000000000157802 */ /* 0x000fc80000000f00 */
[----:B------:R-:W-:Y:S05]  /*06e0*/  CALL.ABS.NOINC `(__cuda_sm20_div_rn_f64_full) ;  /* 0x0000000000007943 */ /* 0x000fea0003c00000 */
.L_x_14:
[----:B------:R-:W-:Y:S05]  /*06f0*/  BSYNC B6 ;  /* 0x0000000000067941 */ /* 0x000fea0003800000 */
.L_x_250:
[----:B------:R-:W2:Y:S04]  /*0700*/  LDG.E.64.CONSTANT R8, [R36.64+0x4c] ;  /* 0x00004c2424087981 */ /* 0x000ea8000c1e9b00 */
[----:B------:R-:W3:Y:S04]  /*0710*/  LDG.E.64.CONSTANT R6, [R36.64+0x54] ;  /* 0x0000542424067981 */ /* 0x000ee8000c1e9b00 */
[----:B------:R-:W4:Y:S01]  /*0720*/  LDG.E.64.CONSTANT R22, [R22.64+0x58] ;  /* 0x0000582416167981 */ /* 0x000f22000c1e9b00 */
[----:B--2---:R-:W-:-:S02]  /*0730*/  IADD3 R12, P1, R8, R38, RZ ;  /* 0x00000026080c7210 */ /* 0x004fc40007f3e0ff */
[----:B---3--:R-:W-:-:S03]  /*0740*/  IADD3 R10, P0, R6, R38, RZ ;  /* 0x00000026060a7210 */ /* 0x008fc60007f1e0ff */
[--C-:B------:R-:W-:Y:S02]  /*0750*/  IMAD.X R13, R9, 0x1, R2.reuse, P1 ;  /* 0x00000001090d7824 */ /* 0x100fe400008e0602 */
[----:B------:R-:W-:-:S03]  /*0760*/  IMAD.X R11, R7, 0x1, R2, P0 ;  /* 0x00000001070b7824 */ /* 0x000fc600000e0602 */
[----:B------:R-:W2:Y:S04]  /*0770*/  LDG.E.64 R8, [R12.64] ;  /* 0x000000240c087981 */ /* 0x000ea8000c1e1b00 */
[----:B------:R-:W3:Y:S01]  /*0780*/  LDG.E.64 R6, [R10.64] ;  /* 0x000000240a067981 */ /* 0x000ee2000c1e1b00 */
[----:B----4-:R-:W-:-:S05]  /*0790*/  IADD3 R14, P0, R22, R38, RZ ;  /* 0x00000026160e7210 */ /* 0x010fca0007f1e0ff */
[----:B------:R-:W-:Y:S01]  /*07a0*/  IMAD.X R15, R23, 0x1, R2, P0 ;  /* 0x00000001170f7824 */ /* 0x000fe200000e0602 */
[----:B--2---:R-:W3:-:S06]  /*07b0*/  DMUL R8, R8, R16 ;  /* 0x0000001008087228 */ /* 0x004ecc0000000000 */
[----:B---3--:R-:W0:-:S07]  /*07c0*/  DFMA R6, R6, R4, R8 ;  /* 0x000000040606722b */ /* 0x008e0e0000000008 */
[----:B0-----:R0:W-:Y:S04]  /*07d0*/  STG.E.64 [R14.64], R6 ;  /* 0x000000060e007986 */ /* 0x0011e8000c101b24 */
.L_x_247:
[----:B------:R-:W-:Y:S05]  /*07e0*/  BSYNC B7 ;  /* 0x0000000000077941 */ /* 0x000fea0003800000 */
.L_x_246:
[----:B------:R-:W-:Y:S02]  /*07f0*/  ISETP.NE.AND P0, PT, R42, RZ, PT ;  /* 0x000000ff2a00720c */ /* 0x000fe40003f05270 */
[----:B------:R-:W-:-:S11]  /*0800*/  IADD3 R40, R40, UR38, RZ ;  /* 0x0000002628287c10 */ /* 0x000fd6000fffe0ff */
[----:B------:R-:W-:Y:S05]  /*0810*/  @P0 BRA `(.L_x_251) ;  /* 0xfffff95000000947 */ /* 0x000fea000383ffff */
[----:B------:R-:W-:Y:S05]  /*0820*/  EXIT ;  /* 0x000000000000794d */ /* 0x000fea0003800000 */
.L_x_252:
        /* <DEDUP_REMOVED lines=13> */
.L_x_353:


//--------------------- .text._37header_files_fractional_step_solver_c_FS_calculate_boundary_dpdn_vectorised_192_gpu --------------------------
	.section	.text._37header_files_fractional_step_solver_c_FS_calculate_boundary_dpdn_vectorised_192_gpu,"ax",@progbits
	.sectioninfo	@"SHI_REGISTERS=47"
	.align	128
        .global         _37header_files_fractional_step_solver_c_FS_calculate_boundary_dpdn_vectorised_192_gpu
        .type           _37header_files_fractional_step_solver_c_FS_calculate_boundary_dpdn_vectorised_192_gpu,@function
        .size           _37header_files_fractional_step_solver_c_FS_calculate_boundary_dpdn_vectorised_192_gpu,(.L_x_354 - _37header_files_fractional_step_solver_c_FS_calculate_boundary_dpdn_vectorised_192_gpu)
        .other          _37header_files_fractional_step_solver_c_FS_calculate_boundary_dpdn_vectorised_192_gpu,@"STO_CUDA_ENTRY STV_DEFAULT"
_37header_files_fractional_step_solver_c_FS_calculate_boundary_dpdn_vectorised_192_gpu:
.text._37header_files_fractional_step_solver_c_FS_calculate_boundary_dpdn_vectorised_192_gpu:
        /* <DEDUP_REMOVED lines=23> */
.L_x_260:
        /* <DEDUP_REMOVED lines=49> */
[----:B------:R-:W-:Y:S01]  /*0480*/  MOV R20, 32@lo((_37header_files_fractional_step_solver_c_FS_calculate_boundary_dpdn_vectorised_192_gpu + .L_x_15@srel)) ;  /* 0x0000000000147802 */ /* 0x000fe20000000f00 */
[----:B------:R-:W-:Y:S01]  /*0490*/  IMAD.MOV.U32 R7, RZ, RZ, R23 ;  /* 0x000000ffff077224 */ /* 0x000fe200078e0017 */
[----:B------:R-:W-:-:S04]  /*04a0*/  MOV R21, 32@hi((_37header_files_fractional_step_solver_c_FS_calculate_boundary_dpdn_vectorised_192_gpu + .L_x_15@srel)) ;  /* 0x0000000000157802 */ /* 0x000fc80000000f00 */
[----:B------:R-:W-:Y:S05]  /*04b0*/  CALL.ABS.NOINC `(__cuda_sm20_div_rn_f64_full) ;  /* 0x0000000000007943 */ /* 0x000fea0003c00000 */
.L_x_15:
[----:B------:R-:W-:Y:S02]  /*04c0*/  MOV R18, R4 ;  /* 0x0000000400127202 */ /* 0x000fe40000000f00 */
[----:B------:R-:W-:Y:S02]  /*04d0*/  MOV R19, R5 ;  /* 0x0000000500137202 */ /* 0x000fe40000000f00 */
.L_x_256:
[----:B------:R-:W-:Y:S05]  /*04e0*/  BSYNC B6 ;  /* 0x0000000000067941 */ /* 0x000fea0003800000 */
.L_x_255:
        /* <DEDUP_REMOVED lines=30> */
.L_x_16:
[----:B------:R-:W-:Y:S02]  /*06d0*/  MOV R16, R4 ;  /* 0x0000000400107202 */ /* 0x000fe40000000f00 */
[----:B------:R-:W-:Y:S02]  /*06e0*/  MOV R17, R5 ;  /* 0x0000000500117202 */ /* 0x000fe40000000f00 */
.L_x_258:
[----:B------:R-:W-:Y:S05]  /*06f0*/  BSYNC B6 ;  /* 0x0000000000067941 */ /* 0x000fea0003800000 */
.L_x_257:
        /* <DEDUP_REMOVED lines=28> */
[----:B------:R-:W-:Y:S01]  /*08c0*/  MOV R20, 32@lo((_37header_files_fractional_step_solver_c_FS_calculate_boundary_dpdn_vectorised_192_gpu + .L_x_17@srel)) ;  /* 0x0000000000147802 */ /* 0x000fe20000000f00 */
[----:B------:R-:W-:Y:S01]  /*08d0*/  IMAD.MOV.U32 R7, RZ, RZ, R23 ;  /* 0x000000ffff077224 */ /* 0x000fe200078e0017 */
[----:B------:R-:W-:-:S04]  /*08e0*/  MOV R21, 32@hi((_37header_files_fractional_step_solver_c_FS_calculate_boundary_dpdn_vectorised_192_gpu + .L_x_17@srel)) ;  /* 0x0000000000157802 */ /* 0x000fc80000000f00 */
[----:B------:R-:W-:Y:S05]  /*08f0*/  CALL.ABS.NOINC `(__cuda_sm20_div_rn_f64_full) ;  /* 0x0000000000007943 */ /* 0x000fea0003c00000 */
.L_x_17:
[----:B------:R-:W-:Y:S05]  /*0900*/  BSYNC B6 ;  /* 0x0000000000067941 */ /* 0x000fea0003800000 */
.L_x_259:
[----:B------:R-:W2:Y:S04]  /*0910*/  LDG.E.64.CONSTANT R10, [R38.64+0x4c] ;  /* 0x00004c24260a7981 */ /* 0x000ea8000c1e9b00 */
[----:B------:R-:W3:Y:S04]  /*0920*/  LDG.E.64.CONSTANT R8, [R38.64+0x54] ;  /* 0x0000542426087981 */ /* 0x000ee8000c1e9b00 */
[----:B------:R-:W4:Y:S04]  /*0930*/  LDG.E.64.CONSTANT R6, [R38.64+0x5c] ;  /* 0x00005c2426067981 */ /* 0x000f28000c1e9b00 */
[----:B------:R-:W5:Y:S01]  /*0940*/  LDG.E.64.CONSTANT R32, [R32.64+0x58] ;  /* 0x0000582420207981 */ /* 0x000f62000c1e9b00 */
[----:B--2---:R-:W-:-:S02]  /*0950*/  IADD3 R20, P1, R10, R40, RZ ;  /* 0x000000280a147210 */ /* 0x004fc40007f3e0ff */
[----:B---3--:R-:W-:-:S03]  /*0960*/  IADD3 R14, P0, R8, R40, RZ ;  /* 0x00000028080e7210 */ /* 0x008fc60007f1e0ff */
[--C-:B------:R-:W-:Y:S01]  /*0970*/  IMAD.X R21, R11, 0x1, R2.reuse, P1 ;  /* 0x000000010b157824 */ /* 0x100fe200008e0602 */
[----:B----4-:R-:W-:Y:S01]  /*0980*/  IADD3 R12, P1, R6, R40, RZ ;  /* 0x00000028060c7210 */ /* 0x010fe20007f3e0ff */
[----:B------:R-:W-:-:S03]  /*0990*/  IMAD.X R15, R9, 0x1, R2, P0 ;  /* 0x00000001090f7824 */ /* 0x000fc600000e0602 */
[----:B------:R-:W2:Y:S01]  /*09a0*/  LDG.E.64 R10, [R20.64] ;  /* 0x00000024140a7981 */ /* 0x000ea2000c1e1b00 */
[----:B------:R-:W-:-:S03]  /*09b0*/  IMAD.X R13, R7, 0x1, R2, P1 ;  /* 0x00000001070d7824 */ /* 0x000fc600008e0602 */
[----:B------:R-:W3:Y:S04]  /*09c0*/  LDG.E.64 R8, [R14.64] ;  /* 0x000000240e087981 */ /* 0x000ee8000c1e1b00 */
[----:B------:R-:W4:Y:S01]  /*09d0*/  LDG.E.64 R6, [R12.64] ;  /* 0x000000240c067981 */ /* 0x000f22000c1e1b00 */
[----:B--2---:R-:W3:-:S06]  /*09e0*/  DMUL R10, R10, R18 ;  /* 0x000000120a0a7228 */ /* 0x004ecc0000000000 */
[----:B---3--:R5:W4:Y:S02]  /*09f0*/  DFMA R8, R8, R16, R10 ;  /* 0x000000100808722b */ /* 0x008b24000000000a */
[----:B-----5:R-:W-:-:S04]  /*0a00*/  IADD3 R10, P0, R32, R40, RZ ;  /* 0x00000028200a7210 */ /* 0x020fc80007f1e0ff */
[----:B----4-:R-:W0:Y:S01]  /*0a10*/  DFMA R6, R6, R4, R8 ;  /* 0x000000040606722b */ /* 0x010e220000000008 */
[----:B------:R-:W-:-:S06]  /*0a20*/  IMAD.X R11, R33, 0x1, R2, P0 ;  /* 0x00000001210b7824 */ /* 0x000fcc00000e0602 */
[----:B0-----:R0:W-:Y:S04]  /*0a30*/  STG.E.64 [R10.64], R6 ;  /* 0x000000060a007986 */ /* 0x0011e8000c101b24 */
.L_x_254:
[----:B------:R-:W-:Y:S05]  /*0a40*/  BSYNC B7 ;  /* 0x0000000000077941 */ /* 0x000fea0003800000 */
.L_x_253:
[----:B------:R-:W-:Y:S02]  /*0a50*/  ISETP.NE.AND P0, PT, R44, RZ, PT ;  /* 0x000000ff2c00720c */ /* 0x000fe40003f05270 */
[----:B------:R-:W-:-:S11]  /*0a60*/  IADD3 R42, R42, UR38, RZ ;  /* 0x000000262a2a7c10 */ /* 0x000fd6000fffe0ff */
[----:B------:R-:W-:Y:S05]  /*0a70*/  @P0 BRA `(.L_x_260) ;  /* 0xfffff6f000000947 */ /* 0x000fea000383ffff */
[----:B------:R-:W-:Y:S05]  /*0a80*/  EXIT ;  /* 0x000000000000794d */ /* 0x000fea0003800000 */
.L_x_261:
        /* <DEDUP_REMOVED lines=15> */
.L_x_354:


//--------------------- .text._37header_files_fractional_step_solver_c_FS_calculate_mass_residual_vectorised_2d_177_gpu --------------------------
	.section	.text._37header_files_fractional_step_solver_c_FS_calculate_mass_residual_vectorised_2d_177_gpu,"ax",@progbits
	.sectioninfo	@"SHI_REGISTERS=36"
	.align	128
        .global         _37header_files_fractional_step_solver_c_FS_calculate_mass_residual_vectorised_2d_177_gpu
        .type           _37header_files_fractional_step_solver_c_FS_calculate_mass_residual_vectorised_2d_177_gpu,@function
        .size           _37header_files_fractional_step_solver_c_FS_calculate_mass_residual_vectorised_2d_177_gpu,(.L_x_355 - _37header_files_fractional_step_solver_c_FS_calculate_mass_residual_vectorised_2d_177_gpu)
        .other          _37header_files_fractional_step_solver_c_FS_calculate_mass_residual_vectorised_2d_177_gpu,@"STO_CUDA_ENTRY STV_DEFAULT"
_37header_files_fractional_step_solver_c_FS_calculate_mass_residual_vectorised_2d_177_gpu:
.text._37header_files_fractional_step_solver_c_FS_calculate_mass_residual_vectorised_2d_177_gpu:
[----:B------:R-:W-:Y:S02]  /*0000*/  MOV R1, c[0x0][0x28] ;  /* 0x00000a0000017a02 */ /* 0x000fe40000000f00 */
[----:B------:R-:W0:Y:S01]  /*0010*/  S2R R18, SR_CTAID.X ;  /* 0x0000000000127919 */ /* 0x000e220000002500 */
[----:B------:R-:W-:Y:S01]  /*0020*/  ULDC.64 UR4, c[0x0][0x178] ;  /* 0x00005e0000047ab9 */ /* 0x000fe20000000a00 */
[----:B------:R-:W-:Y:S01]  /*0030*/  MOV R17, c[0x0][0x160] ;  /* 0x0000580000117a02 */ /* 0x000fe20000000f00 */
[----:B------:R-:W-:Y:S01]  /*0040*/  UIADD3 UR4, UP0, UR4, 0x50, URZ ;  /* 0x0000005004047890 */ /* 0x000fe2000ff1e03f */
[----:B------:R-:W0:Y:S01]  /*0050*/  S2R R3, SR_TID.X ;  /* 0x0000000000037919 */ /* 0x000e220000002100 */
[----:B------:R-:W-:Y:S02]  /*0060*/  ULDC UR38, c[0x0][0xc] ;  /* 0x0000030000267ab9 */ /* 0x000fe40000000800 */
[----:B------:R-:W-:Y:S02]  /*0070*/  UIADD3.X UR5, URZ, UR5, URZ, UP0, !UPT ;  /* 0x000000053f057290 */ /* 0x000fe400087fe43f */
[----:B------:R-:W-:Y:S01]  /*0080*/  MOV R32, UR4 ;  /* 0x0000000400207c02 */ /* 0x000fe20008000f00 */
[----:B------:R-:W-:-:S02]  /*0090*/  USHF.L.U32 UR38, UR38, 0x7, URZ ;  /* 0x0000000726267899 */ /* 0x000fc4000800063f */
[----:B------:R-:W-:Y:S01]  /*00a0*/  ULDC.64 UR36, c[0x0][0x118] ;  /* 0x0000460000247ab9 */ /* 0x000fe20000000a00 */
[----:B------:R-:W-:Y:S01]  /*00b0*/  MOV R33, UR5 ;  /* 0x0000000500217c02 */ /* 0x000fe20008000f00 */
[----:B0-----:R-:W-:-:S05]  /*00c0*/  IMAD R18, R18, 0x80, R3 ;  /* 0x0000008012127824 */ /* 0x001fca00078e0203 */
.L_x_266:
[----:B------:R-:W-:Y:S01]  /*00d0*/  ISETP.GE.AND P0, PT, R18, c[0x0][0x160], PT ;  /* 0x0000580012007a0c */ /* 0x000fe20003f06270 */
[----:B------:R-:W-:Y:S01]  /*00e0*/  BSSY B7, `(.L_x_262) ;  /* 0x0000039000077945 */ /* 0x000fe20003800000 */
[----:B------:R-:W-:-:S04]  /*00f0*/  IADD3 R17, R17, -UR38, RZ ;  /* 0x8000002611117c10 */ /* 0x000fc8000fffe0ff */
[----:B------:R-:W-:-:S04]  /*0100*/  ISETP.GT.AND P1, PT, R17, RZ, PT ;  /* 0x000000ff1100720c */ /* 0x000fc80003f24270 */
[----:B------:R-:W-:-:S03]  /*0110*/  P2R R19, PR, RZ, 0x2 ;  /* 0x00000002ff137803 */ /* 0x000fc60000000000 */
[----:B0-----:R-:W-:Y:S05]  /*0120*/  @P0 BRA `(.L_x_263) ;  /* 0x0000034000000947 */ /* 0x001fea0003800000 */
[----:B------:R-:W-:Y:S02]  /*0130*/  IMAD.MOV.U32 R2, RZ, RZ, c[0x0][0x168] ;  /* 0x00005a00ff027624 */ /* 0x000fe400078e00ff */
[----:B------:R-:W-:-:S06]  /*0140*/  IMAD.MOV.U32 R3, RZ, RZ, c[0x0][0x16c] ;  /* 0x00005b00ff037624 */ /* 0x000fcc00078e00ff */
[----:B------:R-:W2:Y:S02]  /*0150*/  LDG.E.64.CONSTANT R2, [R2.64+0x160] ;  /* 0x0001602402027981 */ /* 0x000ea4000c1e9b00 */
[----:B--2---:R-:W-:-:S04]  /*0160*/  IADD3 R4, P0, R2, R18, RZ ;  /* 0x0000001202047210 */ /* 0x004fc80007f1e0ff */
[----:B------:R-:W-:-:S05]  /*0170*/  LEA.HI.X.SX32 R5, R18, R3, 0x1, P0 ;  /* 0x0000000312057211 */ /* 0x000fca00000f0eff */
[----:B------:R-:W2:Y:S02]  /*0180*/  LDG.E.U8 R4, [R4.64] ;  /* 0x0000002404047981 */ /* 0x000ea4000c1e1100 */
[----:B--2---:R-:W-:-:S13]  /*0190*/  ISETP.NE.AND P0, PT, R4, RZ, PT ;  /* 0x000000ff0400720c */ /* 0x004fda0003f05270 */
[----:B------:R-:W-:Y:S05]  /*01a0*/  @P0 BRA `(.L_x_263) ;  /* 0x000002c000000947 */ /* 0x000fea0003800000 */
[----:B------:R-:W-:Y:S01]  /*01b0*/  IMAD.MOV.U32 R12, RZ, RZ, c[0x0][0x170] ;  /* 0x00005c00ff0c7624 */ /* 0x000fe200078e00ff */
[----:B------:R-:W2:Y:S01]  /*01c0*/  LDG.E.64.CONSTANT R6, [R32.64+-0x10] ;  /* 0xfffff02420067981 */ /* 0x000ea2000c1e9b00 */
[----:B------:R-:W-:-:S05]  /*01d0*/  IMAD.MOV.U32 R13, RZ, RZ, c[0x0][0x174] ;  /* 0x00005d00ff0d7624 */ /* 0x000fca00078e00ff */
[----:B------:R-:W3:Y:S04]  /*01e0*/  LDG.E.64.CONSTANT R4, [R12.64+0x88] ;  /* 0x000088240c047981 */ /* 0x000ee8000c1e9b00 */
[----:B------:R-:W4:Y:S01]  /*01f0*/  LDG.E.64.CONSTANT R8, [R12.64+0x80] ;  /* 0x000080240c087981 */ /* 0x000f22000c1e9b00 */
[--C-:B------:R-:W-:Y:S02]  /*0200*/  SHF.R.S64 R16, RZ, 0x1d, R18.reuse ;  /* 0x0000001dff107819 */ /* 0x100fe40000001012 */
[----:B------:R-:W-:Y:S02]  /*0210*/  SHF.R.S32.HI R2, RZ, 0x1d, R18 ;  /* 0x0000001dff027819 */ /* 0x000fe40000011412 */
[-C--:B---3--:R-:W-:Y:S02]  /*0220*/  IADD3 R22, P0, R4, R16.reuse, RZ ;  /* 0x0000001004167210 */ /* 0x088fe40007f1e0ff */
[----:B----4-:R-:W-:-:S03]  /*0230*/  IADD3 R20, P1, R8, R16, RZ ;  /* 0x0000001008147210 */ /* 0x010fc60007f3e0ff */
[----:B------:R-:W-:Y:S02]  /*0240*/  IMAD.X R23, R5, 0x1, R2, P0 ;  /* 0x0000000105177824 */ /* 0x000fe400000e0602 */
[----:B------:R-:W3:Y:S01]  /*0250*/  LDG.E.64.CONSTANT R4, [R32.64] ;  /* 0x0000002420047981 */ /* 0x000ee2000c1e9b00 */
[----:B------:R-:W-:-:S03]  /*0260*/  IADD3.X R21, R9, R2, RZ, P1, !PT ;  /* 0x0000000209157210 */ /* 0x000fc60000ffe4ff */
[----:B------:R0:W4:Y:S04]  /*0270*/  LDG.E.64 R8, [R22.64] ;  /* 0x0000002416087981 */ /* 0x000128000c1e1b00 */
[----:B------:R-:W4:Y:S01]  /*0280*/  LDG.E.64 R10, [R20.64] ;  /* 0x00000024140a7981 */ /* 0x000f22000c1e1b00 */
[----:B--2---:R-:W1:Y:S01]  /*0290*/  MUFU.RCP64H R13, R7 ;  /* 0x00000007000d7308 */ /* 0x004e620000001800 */
[----:B------:R-:W-:-:S06]  /*02a0*/  IMAD.MOV.U32 R12, RZ, RZ, 0x1 ;  /* 0x00000001ff0c7424 */ /* 0x000fcc00078e00ff */
[----:B-1----:R-:W1:-:S06]  /*02b0*/  DFMA R14, -R6, R12, 1 ;  /* 0x3ff00000060e742b */ /* 0x002e4c000000010c */
[----:B-1----:R-:W1:-:S06]  /*02c0*/  DFMA R14, R14, R14, R14 ;  /* 0x0000000e0e0e722b */ /* 0x002e4c000000000e */
[----:B-1----:R-:W1:Y:S01]  /*02d0*/  DFMA R14, R12, R14, R12 ;  /* 0x0000000e0c0e722b */ /* 0x002e62000000000c */
[----:B0-----:R-:W-:Y:S01]  /*02e0*/  IMAD.MOV.U32 R22, RZ, RZ, c[0x0][0x170] ;  /* 0x00005c00ff167624 */ /* 0x001fe200078e00ff */
[----:B------:R-:W-:Y:S04]  /*02f0*/  BSSY B6, `(.L_x_264) ;  /* 0x0000013000067945 */ /* 0x000fe80003800000 */
[----:B------:R-:W-:-:S04]  /*0300*/  IADD3 R22, P1, R22, 0x88, RZ ;  /* 0x0000008816167810 */ /* 0x000fc80007f3e0ff */
[----:B------:R-:W-:Y:S01]  /*0310*/  IADD3.X R23, RZ, c[0x0][0x174], RZ, P1, !PT ;  /* 0x00005d00ff177a10 */ /* 0x000fe20000ffe4ff */
[----:B----4-:R-:W3:-:S04]  /*0320*/  DADD R8, R10, R8 ;  /* 0x000000000a087229 */ /* 0x010ec80000000008 */
[----:B-1----:R-:W0:-:S04]  /*0330*/  DFMA R10, -R6, R14, 1 ;  /* 0x3ff00000060a742b */ /* 0x002e08000000010e */
[----:B---3--:R-:W-:-:S04]  /*0340*/  DMUL R4, R8, R4 ;  /* 0x0000000408047228 */ /* 0x008fc80000000000 */
        /* <DEDUP_REMOVED lines=8> */
[----:B------:R-:W-:Y:S02]  /*03d0*/  MOV R20, 32@lo((_37header_files_fractional_step_solver_c_FS_calculate_mass_residual_vectorised_2d_177_gpu + .L_x_18@srel)) ;  /* 0x0000000000147802 */ /* 0x000fe40000000f00 */
[----:B------:R-:W-:-:S04]  /*03e0*/  MOV R21, 32@hi((_37header_files_fractional_step_solver_c_FS_calculate_mass_residual_vectorised_2d_177_gpu + .L_x_18@srel)) ;  /* 0x0000000000157802 */ /* 0x000fc80000000f00 */
[----:B------:R-:W-:Y:S05]  /*03f0*/  CALL.ABS.NOINC `(__cuda_sm20_div_rn_f64_full) ;  /* 0x0000000000007943 */ /* 0x000fea0003c00000 */
.L_x_18:
[----:B------:R-:W-:Y:S02]  /*0400*/  MOV R8, R4 ;  /* 0x0000000400087202 */ /* 0x000fe40000000f00 */
[----:B------:R-:W-:Y:S02]  /*0410*/  MOV R9, R5 ;  /* 0x0000000500097202 */ /* 0x000fe40000000f00 */
.L_x_265:
[----:B------:R-:W-:Y:S05]  /*0420*/  BSYNC B6 ;  /* 0x0000000000067941 */ /* 0x000fea0003800000 */
.L_x_264:
[----:B------:R-:W2:Y:S02]  /*0430*/  LDG.E.64.CONSTANT R22, [R22.64+-0x20] ;  /* 0xffffe02416167981 */ /* 0x000ea4000c1e9b00 */
[----:B--2---:R-:W-:-:S04]  /*0440*/  IADD3 R4, P0, R22, R16, RZ ;  /* 0x0000001016047210 */ /* 0x004fc80007f1e0ff */
[----:B------:R-:W-:-:S05]  /*0450*/  IADD3.X R5, R23, R2, RZ, P0, !PT ;  /* 0x0000000217057210 */ /* 0x000fca00007fe4ff */
[----:B------:R0:W-:Y:S04]  /*0460*/  STG.E.64 [R4.64], R8 ;  /* 0x0000000804007986 */ /* 0x0001e8000c101b24 */
.L_x_263:
[----:B------:R-:W-:Y:S05]  /*0470*/  BSYNC B7 ;  /* 0x0000000000077941 */ /* 0x000fea0003800000 */
.L_x_262:
[----:B------:R-:W-:Y:S02]  /*0480*/  ISETP.NE.AND P0, PT, R19, RZ, PT ;  /* 0x000000ff1300720c */ /* 0x000fe40003f05270 */
[----:B------:R-:W-:-:S11]  /*0490*/  IADD3 R18, R18, UR38, RZ ;  /* 0x0000002612127c10 */ /* 0x000fd6000fffe0ff */
[----:B------:R-:W-:Y:S05]  /*04a0*/  @P0 BRA `(.L_x_266) ;  /* 0xfffffc2000000947 */ /* 0x000fea000383ffff */
[----:B------:R-:W-:Y:S05]  /*04b0*/  EXIT ;  /* 0x000000000000794d */ /* 0x000fea0003800000 */
.L_x_267:
        /* <DEDUP_REMOVED lines=12> */
.L_x_355:


//--------------------- .text._37header_files_fractional_step_solver_c_FS_calculate_mass_residual_vectorised_161_gpu --------------------------
	.section	.text._37header_files_fractional_step_solver_c_FS_calculate_mass_residual_vectorised_161_gpu,"ax",@progbits
	.sectioninfo	@"SHI_REGISTERS=36"
	.align	128
        .global         _37header_files_fractional_step_solver_c_FS_calculate_mass_residual_vectorised_161_gpu
        .type           _37header_files_fractional_step_solver_c_FS_calculate_mass_residual_vectorised_161_gpu,@function
        .size           _37header_files_fractional_step_solver_c_FS_calculate_mass_residual_vectorised_161_gpu,(.L_x_356 - _37header_files_fractional_step_solver_c_FS_calculate_mass_residual_vectorised_161_gpu)
        .other          _37header_files_fractional_step_solver_c_FS_calculate_mass_residual_vectorised_161_gpu,@"STO_CUDA_ENTRY STV_DEFAULT"
_37header_files_fractional_step_solver_c_FS_calculate_mass_residual_vectorised_161_gpu:
.text._37header_files_fractional_step_solver_c_FS_calculate_mass_residual_vectorised_161_gpu:
        /* <DEDUP_REMOVED lines=13> */
.L_x_272:
        /* <DEDUP_REMOVED lines=18> */
[----:B------:R-:W4:Y:S04]  /*01f0*/  LDG.E.64.CONSTANT R10, [R12.64+0x80] ;  /* 0x000080240c0a7981 */ /* 0x000f28000c1e9b00 */
[----:B------:R-:W5:Y:S01]  /*0200*/  LDG.E.64.CONSTANT R4, [R12.64+0x90] ;  /* 0x000090240c047981 */ /* 0x000f62000c1e9b00 */
[--C-:B------:R-:W-:Y:S02]  /*0210*/  SHF.R.S64 R16, RZ, 0x1d, R18.reuse ;  /* 0x0000001dff107819 */ /* 0x100fe40000001012 */
[----:B------:R-:W-:-:S02]  /*0220*/  SHF.R.S32.HI R2, RZ, 0x1d, R18 ;  /* 0x0000001dff027819 */ /* 0x000fc40000011412 */
[-C--:B---3--:R-:W-:Y:S02]  /*0230*/  IADD3 R24, P0, R8, R16.reuse, RZ ;  /* 0x0000001008187210 */ /* 0x088fe40007f1e0ff */
[----:B----4-:R-:W-:-:S03]  /*0240*/  IADD3 R22, P1, R10, R16, RZ ;  /* 0x000000100a167210 */ /* 0x010fc60007f3e0ff */
[--C-:B------:R-:W-:Y:S02]  /*0250*/  IMAD.X R25, R9, 0x1, R2.reuse, P0 ;  /* 0x0000000109197824 */ /* 0x100fe400000e0602 */
[----:B------:R-:W-:Y:S01]  /*0260*/  IMAD.X R23, R11, 0x1, R2, P1 ;  /* 0x000000010b177824 */ /* 0x000fe200008e0602 */
[----:B-----5:R-:W-:Y:S02]  /*0270*/  IADD3 R26, P0, R4, R16, RZ ;  /* 0x00000010041a7210 */ /* 0x020fe40007f1e0ff */
[----:B------:R-:W3:Y:S02]  /*0280*/  LDG.E.64 R10, [R24.64] ;  /* 0x00000024180a7981 */ /* 0x000ee4000c1e1b00 */
[----:B------:R-:W-:Y:S02]  /*0290*/  IADD3.X R27, R5, R2, RZ, P0, !PT ;  /* 0x00000002051b7210 */ /* 0x000fe400007fe4ff */
[----:B------:R0:W3:Y:S04]  /*02a0*/  LDG.E.64 R12, [R22.64] ;  /* 0x00000024160c7981 */ /* 0x0000e8000c1e1b00 */
[----:B------:R-:W4:Y:S04]  /*02b0*/  LDG.E.64 R8, [R26.64] ;  /* 0x000000241a087981 */ /* 0x000f28000c1e1b00 */
[----:B------:R-:W5:Y:S01]  /*02c0*/  LDG.E.64.CONSTANT R4, [R32.64] ;  /* 0x0000002420047981 */ /* 0x000f62000c1e9b00 */
        /* <DEDUP_REMOVED lines=9> */
[----:B---3--:R-:W4:-:S04]  /*0360*/  DADD R10, R12, R10 ;  /* 0x000000000c0a7229 */ /* 0x008f08000000000a */
[----:B-1----:R-:W0:-:S04]  /*0370*/  DFMA R12, -R6, R14, 1 ;  /* 0x3ff00000060c742b */ /* 0x002e08000000010e */
[----:B----4-:R-:W5:-:S04]  /*0380*/  DADD R8, R10, R8 ;  /* 0x000000000a087229 */ /* 0x010f480000000008 */
[----:B0-----:R-:W-:-:S04]  /*0390*/  DFMA R12, R14, R12, R14 ;  /* 0x0000000c0e0c722b */ /* 0x001fc8000000000e */
[----:B-----5:R-:W0:-:S06]  /*03a0*/  DMUL R4, R8, R4 ;  /* 0x0000000408047228 */ /* 0x020e0c0000000000 */
[----:B0-----:R-:W0:-:S06]  /*03b0*/  DMUL R8, R4, R12 ;  /* 0x0000000c04087228 */ /* 0x001e0c0000000000 */
[----:B0-----:R-:W0:-:S06]  /*03c0*/  DFMA R10, -R6, R8, R4 ;  /* 0x00000008060a722b */ /* 0x001e0c0000000104 */
[----:B0-----:R-:W0:Y:S01]  /*03d0*/  DFMA R8, R12, R10, R8 ;  /* 0x0000000a0c08722b */ /* 0x001e220000000008 */
[----:B------:R-:W-:-:S09]  /*03e0*/  FSETP.GEU.AND P2, PT, |R5|, 6.5827683646048100446e-37, PT ;  /* 0x036000000500780b */ /* 0x000fd20003f4e200 */
[----:B0-----:R-:W-:-:S05]  /*03f0*/  FFMA R0, RZ, R7, R9 ;  /* 0x00000007ff007223 */ /* 0x001fca0000000009 */
[----:B------:R-:W-:-:S13]  /*0400*/  FSETP.GT.AND P0, PT, |R0|, 1.469367938527859385e-39, PT ;  /* 0x001000000000780b */ /* 0x000fda0003f04200 */
[----:B------:R-:W-:Y:S05]  /*0410*/  @P0 BRA P2, `(.L_x_271) ;  /* 0x0000005000000947 */ /* 0x000fea0001000000 */
[----:B------:R-:W-:Y:S02]  /*0420*/  MOV R20, 32@lo((_37header_files_fractional_step_solver_c_FS_calculate_mass_residual_vectorised_161_gpu + .L_x_19@srel)) ;  /* 0x0000000000147802 */ /* 0x000fe40000000f00 */
[----:B------:R-:W-:-:S04]  /*0430*/  MOV R21, 32@hi((_37header_files_fractional_step_solver_c_FS_calculate_mass_residual_vectorised_161_gpu + .L_x_19@srel)) ;  /* 0x0000000000157802 */ /* 0x000fc80000000f00 */
[----:B------:R-:W-:Y:S05]  /*0440*/  CALL.ABS.NOINC `(__cuda_sm20_div_rn_f64_full) ;  /* 0x0000000000007943 */ /* 0x000fea0003c00000 */
.L_x_19:
[----:B------:R-:W-:Y:S02]  /*0450*/  MOV R8, R4 ;  /* 0x0000000400087202 */ /* 0x000fe40000000f00 */
[----:B------:R-:W-:Y:S02]  /*0460*/  MOV R9, R5 ;  /* 0x0000000500097202 */ /* 0x000fe40000000f00 */
.L_x_271:
[----:B------:R-:W-:Y:S05]  /*0470*/  BSYNC B6 ;  /* 0x0000000000067941 */ /* 0x000fea0003800000 */
.L_x_270:
[----:B------:R-:W2:Y:S02]  /*0480*/  LDG.E.64.CONSTANT R22, [R22.64+-0x28] ;  /* 0xffffd82416167981 */ /* 0x000ea4000c1e9b00 */
[----:B--2---:R-:W-:-:S04]  /*0490*/  IADD3 R4, P0, R22, R16, RZ ;  /* 0x0000001016047210 */ /* 0x004fc80007f1e0ff */
[----:B------:R-:W-:-:S05]  /*04a0*/  IADD3.X R5, R23, R2, RZ, P0, !PT ;  /* 0x0000000217057210 */ /* 0x000fca00007fe4ff */
[----:B------:R0:W-:Y:S04]  /*04b0*/  STG.E.64 [R4.64], R8 ;  /* 0x0000000804007986 */ /* 0x0001e8000c101b24 */
.L_x_269:
[----:B------:R-:W-:Y:S05]  /*04c0*/  BSYNC B7 ;  /* 0x0000000000077941 */ /* 0x000fea0003800000 */
.L_x_268:
[----:B------:R-:W-:Y:S02]  /*04d0*/  ISETP.NE.AND P0, PT, R19, RZ, PT ;  /* 0x000000ff1300720c */ /* 0x000fe40003f05270 */
[----:B------:R-:W-:-:S11]  /*04e0*/  IADD3 R18, R18, UR38, RZ ;  /* 0x0000002612127c10 */ /* 0x000fd6000fffe0ff */
[----:B------:R-:W-:Y:S05]  /*04f0*/  @P0 BRA `(.L_x_272) ;  /* 0xfffffbd000000947 */ /* 0x000fea000383ffff */
[----:B------:R-:W-:Y:S05]  /*0500*/  EXIT ;  /* 0x000000000000794d */ /* 0x000fea0003800000 */
.L_x_273:
        /* <DEDUP_REMOVED lines=15> */
.L_x_356:


//--------------------- .text._37header_files_fractional_step_solver_c_FS_calculate_intermediate_velocity_vectorised_2d_142_gpu --------------------------
	.section	.text._37header_files_fractional_step_solver_c_FS_calculate_intermediate_velocity_vectorised_2d_142_gpu,"ax",@progbits
	.sectioninfo	@"SHI_REGISTERS=28"
	.align	128
        .global         _37header_files_fractional_step_solver_c_FS_calculate_intermediate_velocity_vectorised_2d_142_gpu
        .type           _37header_files_fractional_step_solver_c_FS_calculate_intermediate_velocity_vectorised_2d_142_gpu,@function
        .size           _37header_files_fractional_step_solver_c_FS_calculate_intermediate_velocity_vectorised_2d_142_gpu,(.L_x_357 - _37header_files_fractional_step_solver_c_FS_calculate_intermediate_velocity_vectorised_2d_142_gpu)
        .other          _37header_files_fractional_step_solver_c_FS_calculate_intermediate_velocity_vectorised_2d_142_gpu,@"STO_CUDA_ENTRY STV_DEFAULT"
_37header_files_fractional_step_solver_c_FS_calculate_intermediate_velocity_vectorised_2d_142_gpu:
.text._37header_files_fractional_step_solver_c_FS_calculate_intermediate_velocity_vectorised_2d_142_gpu:
        /* <DEDUP_REMOVED lines=14> */
[----:B------:R-:W-:-:S04]  /*00e0*/  USHF.L.U32 UR4, UR4, 0x7, URZ ;  /* 0x0000000704047899 */ /* 0x000fc8000800063f */
[----:B------:R-:W-:Y:S01]  /*00f0*/  MOV R3, UR6 ;  /* 0x0000000600037c02 */ /* 0x000fe20008000f00 */
[----:B0-----:R-:W-:Y:S01]  /*0100*/  IMAD R15, R15, 0x80, R2 ;  /* 0x000000800f0f7824 */ /* 0x001fe200078e0202 */
[----:B------:R-:W-:-:S04]  /*0110*/  MOV R2, UR5 ;  /* 0x0000000500027c02 */ /* 0x000fc80008000f00 */
.L_x_276:
[----:B------:R-:W-:Y:S01]  /*0120*/  ISETP.GT.AND P1, PT, R0, R15, PT ;  /* 0x0000000f0000720c */ /* 0x000fe20003f24270 */
[----:B------:R-:W-:Y:S01]  /*0130*/  BSSY B0, `(.L_x_274) ;  /* 0x0000026000007945 */ /* 0x000fe20003800000 */
[----:B------:R-:W-:-:S04]  /*0140*/  IADD3 R14, R14, -UR4, RZ ;  /* 0x800000040e0e7c10 */ /* 0x000fc8000fffe0ff */
[----:B------:R-:W-:-:S07]  /*0150*/  ISETP.GT.AND P0, PT, R14, RZ, PT ;  /* 0x000000ff0e00720c */ /* 0x000fce0003f04270 */
[----:B0-----:R-:W-:Y:S05]  /*0160*/  @!P1 BRA `(.L_x_275) ;  /* 0x0000022000009947 */ /* 0x001fea0003800000 */
[----:B------:R-:W-:Y:S02]  /*0170*/  IMAD.MOV.U32 R4, RZ, RZ, c[0x0][0x168] ;  /* 0x00005a00ff047624 */ /* 0x000fe400078e00ff */
[----:B------:R-:W-:Y:S01]  /*0180*/  IMAD.MOV.U32 R5, RZ, RZ, c[0x0][0x16c] ;  /* 0x00005b00ff057624 */ /* 0x000fe200078e00ff */
[--C-:B------:R-:W-:Y:S01]  /*0190*/  SHF.R.S64 R17, RZ, 0x1d, R15.reuse ;  /* 0x0000001dff117819 */ /* 0x100fe2000000100f */
[----:B------:R-:W2:Y:S04]  /*01a0*/  LDG.E.64.CONSTANT R20, [R2.64+0x38] ;  /* 0x0000380802147981 */ /* 0x000ea8000c1e9b00 */
[----:B------:R0:W3:Y:S04]  /*01b0*/  LDG.E.64.CONSTANT R8, [R4.64+0x80] ;  /* 0x0000800804087981 */ /* 0x0000e8000c1e9b00 */
[----:B------:R0:W4:Y:S04]  /*01c0*/  LDG.E.64.CONSTANT R10, [R4.64] ;  /* 0x00000008040a7981 */ /* 0x000128000c1e9b00 */
[----:B------:R0:W5:Y:S04]  /*01d0*/  LDG.E.64.CONSTANT R18, [R4.64+0x8] ;  /* 0x0000080804127981 */ /* 0x000168000c1e9b00 */
[----:B------:R0:W2:Y:S04]  /*01e0*/  LDG.E.64.CONSTANT R6, [R4.64+0x88] ;  /* 0x0000880804067981 */ /* 0x0000a8000c1e9b00 */
[----:B------:R0:W2:Y:S01]  /*01f0*/  LDG.E.64.CONSTANT R12, [R4.64+0x78] ;  /* 0x00007808040c7981 */ /* 0x0000a2000c1e9b00 */
[----:B------:R-:W-:-:S03]  /*0200*/  SHF.R.S32.HI R16, RZ, 0x1d, R15 ;  /* 0x0000001dff107819 */ /* 0x000fc6000001140f */
[----:B------:R-:W2:Y:S04]  /*0210*/  LDG.E.64.CONSTANT R22, [R2.64] ;  /* 0x0000000802167981 */ /* 0x000ea8000c1e9b00 */
[----:B0-----:R-:W2:Y:S01]  /*0220*/  LDG.E.64.CONSTANT R4, [R4.64+0x28] ;  /* 0x0000280804047981 */ /* 0x001ea2000c1e9b00 */
[-C--:B---3--:R-:W-:Y:S02]  /*0230*/  IADD3 R8, P3, R8, R17.reuse, RZ ;  /* 0x0000001108087210 */ /* 0x088fe40007f7e0ff */
[----:B----4-:R-:W-:-:S03]  /*0240*/  IADD3 R10, P4, R10, R17, RZ ;  /* 0x000000110a0a7210 */ /* 0x010fc60007f9e0ff */
[--C-:B------:R-:W-:Y:S01]  /*0250*/  IMAD.X R9, R9, 0x1, R16.reuse, P3 ;  /* 0x0000000109097824 */ /* 0x100fe200018e0610 */
[----:B-----5:R-:W-:Y:S01]  /*0260*/  IADD3 R18, P1, R18, R17, RZ ;  /* 0x0000001112127210 */ /* 0x020fe20007f3e0ff */
[----:B------:R-:W-:-:S04]  /*0270*/  IMAD.X R11, R11, 0x1, R16, P4 ;  /* 0x000000010b0b7824 */ /* 0x000fc800020e0610 */
[----:B------:R-:W3:Y:S01]  /*0280*/  LDG.E.64 R8, [R8.64] ;  /* 0x0000000808087981 */ /* 0x000ee2000c1e1b00 */
[-C--:B--2---:R-:W-:Y:S01]  /*0290*/  IADD3 R6, P2, R6, R17.reuse, RZ ;  /* 0x0000001106067210 */ /* 0x084fe20007f5e0ff */
[--C-:B------:R-:W-:Y:S02]  /*02a0*/  IMAD.X R19, R19, 0x1, R16.reuse, P1 ;  /* 0x0000000113137824 */ /* 0x100fe400008e0610 */
[----:B------:R-:W3:Y:S01]  /*02b0*/  LDG.E.64 R10, [R10.64] ;  /* 0x000000080a0a7981 */ /* 0x000ee2000c1e1b00 */
[----:B------:R-:W-:Y:S01]  /*02c0*/  IADD3 R12, P1, R12, R17, RZ ;  /* 0x000000110c0c7210 */ /* 0x000fe20007f3e0ff */
[--C-:B------:R-:W-:Y:S02]  /*02d0*/  IMAD.X R7, R7, 0x1, R16.reuse, P2 ;  /* 0x0000000107077824 */ /* 0x100fe400010e0610 */
[----:B------:R-:W2:Y:S02]  /*02e0*/  LDG.E.64 R18, [R18.64] ;  /* 0x0000000812127981 */ /* 0x000ea4000c1e1b00 */
[----:B------:R-:W-:-:S02]  /*02f0*/  IMAD.X R13, R13, 0x1, R16, P1 ;  /* 0x000000010d0d7824 */ /* 0x000fc400008e0610 */
[----:B------:R-:W2:Y:S04]  /*0300*/  LDG.E.64 R6, [R6.64] ;  /* 0x0000000806067981 */ /* 0x000ea8000c1e1b00 */
[----:B------:R-:W4:Y:S01]  /*0310*/  LDG.E.64 R12, [R12.64] ;  /* 0x000000080c0c7981 */ /* 0x000f22000c1e1b00 */
[----:B---3--:R-:W2:-:S06]  /*0320*/  DMUL R24, R10, R8 ;  /* 0x000000080a187228 */ /* 0x008e8c0000000000 */
[----:B--2---:R-:W4:Y:S01]  /*0330*/  DFMA R24, R18, R6, R24 ;  /* 0x000000061218722b */ /* 0x004f220000000018 */
[----:B------:R-:W-:-:S05]  /*0340*/  IADD3 R8, P1, R4, R17, RZ ;  /* 0x0000001104087210 */ /* 0x000fca0007f3e0ff */
[----:B----4-:R-:W0:Y:S01]  /*0350*/  DFMA R20, -R20, R12, R24 ;  /* 0x0000000c1414722b */ /* 0x010e220000000118 */
[----:B------:R-:W-:-:S05]  /*0360*/  IMAD.X R9, R5, 0x1, R16, P1 ;  /* 0x0000000105097824 */ /* 0x000fca00008e0610 */
[----:B0-----:R-:W0:-:S07]  /*0370*/  DFMA R20, -R22, R20, R18 ;  /* 0x000000141614722b */ /* 0x001e0e0000000112 */
[----:B0-----:R0:W-:Y:S04]  /*0380*/  STG.E.64 [R8.64], R20 ;  /* 0x0000001408007986 */ /* 0x0011e8000c101b08 */
.L_x_275:
[----:B------:R-:W-:Y:S05]  /*0390*/  BSYNC B0 ;  /* 0x0000000000007941 */ /* 0x000fea0003800000 */
.L_x_274:
[----:B------:R-:W-:Y:S01]  /*03a0*/  IADD3 R15, R15, UR4, RZ ;  /* 0x000000040f0f7c10 */ /* 0x000fe2000fffe0ff */
[----:B------:R-:W-:Y:S05]  /*03b0*/  @P0 BRA `(.L_x_276) ;  /* 0xfffffd6000000947 */ /* 0x000fea000383ffff */
[----:B------:R-:W-:Y:S05]  /*03c0*/  EXIT ;  /* 0x000000000000794d */ /* 0x000fea0003800000 */
.L_x_277:
        /* <DEDUP_REMOVED lines=11> */
.L_x_357:


//--------------------- .text._37header_files_fractional_step_solver_c_FS_calculate_intermediate_velocity_vectorised_2d_133_gpu --------------------------
	.section	.text._37header_files_fractional_step_solver_c_FS_calculate_intermediate_velocity_vectorised_2d_133_gpu,"ax",@progbits
	.sectioninfo	@"SHI_REGISTERS=28"
	.align	128
        .global         _37header_files_fractional_step_solver_c_FS_calculate_intermediate_velocity_vectorised_2d_133_gpu
        .type           _37header_files_fractional_step_solver_c_FS_calculate_intermediate_velocity_vectorised_2d_133_gpu,@function
        .size           _37header_files_fractional_step_solver_c_FS_calculate_intermediate_velocity_vectorised_2d_133_gpu,(.L_x_358 - _37header_files_fractional_step_solver_c_FS_calculate_intermediate_velocity_vectorised_2d_133_gpu)
        .other          _37header_files_fractional_step_solver_c_FS_calculate_intermediate_velocity_vectorised_2d_133_gpu,@"STO_CUDA_ENTRY STV_DEFAULT"
_37header_files_fractional_step_solver_c_FS_calculate_intermediate_velocity_vectorised_2d_133_gpu:
.text._37header_files_fractional_step_solver_c_FS_calculate_intermediate_velocity_vectorised_2d_133_gpu:
        /* <DEDUP_REMOVED lines=18> */
.L_x_280:
        /* <DEDUP_REMOVED lines=8> */
[----:B------:R-:W2:Y:S04]  /*01a0*/  LDG.E.64.CONSTANT R20, [R2.64] ;  /* 0x0000000802147981 */ /* 0x000ea8000c1e9b00 */
[----:B------:R0:W3:Y:S04]  /*01b0*/  LDG.E.64.CONSTANT R8, [R4.64] ;  /* 0x0000000804087981 */ /* 0x0000e8000c1e9b00 */
[----:B------:R0:W4:Y:S04]  /*01c0*/  LDG.E.64.CONSTANT R10, [R4.64+0x80] ;  /* 0x00008008040a7981 */ /* 0x000128000c1e9b00 */
[----:B------:R0:W5:Y:S04]  /*01d0*/  LDG.E.64.CONSTANT R18, [R4.64+0x88] ;  /* 0x0000880804127981 */ /* 0x000168000c1e9b00 */
[----:B------:R0:W2:Y:S04]  /*01e0*/  LDG.E.64.CONSTANT R6, [R4.64+0x8] ;  /* 0x0000080804067981 */ /* 0x0000a8000c1e9b00 */
[----:B------:R0:W2:Y:S01]  /*01f0*/  LDG.E.64.CONSTANT R12, [R4.64+0x78] ;  /* 0x00007808040c7981 */ /* 0x0000a2000c1e9b00 */
[----:B------:R-:W-:-:S03]  /*0200*/  SHF.R.S32.HI R16, RZ, 0x1d, R15 ;  /* 0x0000001dff107819 */ /* 0x000fc6000001140f */
[----:B------:R-:W2:Y:S04]  /*0210*/  LDG.E.64.CONSTANT R22, [R2.64+-0x38] ;  /* 0xffffc80802167981 */ /* 0x000ea8000c1e9b00 */
        /* <DEDUP_REMOVED lines=21> */
[----:B0-----:R-:W0:-:S07]  /*0370*/  DFMA R20, R20, -R22, R8 ;  /* 0x800000161414722b */ /* 0x001e0e0000000008 */
[----:B0-----:R0:W-:Y:S04]  /*0380*/  STG.E.64 [R10.64], R20 ;  /* 0x000000140a007986 */ /* 0x0011e8000c101b08 */
.L_x_279:
[----:B------:R-:W-:Y:S05]  /*0390*/  BSYNC B0 ;  /* 0x0000000000007941 */ /* 0x000fea0003800000 */
.L_x_278:
[----:B------:R-:W-:Y:S01]  /*03a0*/  IADD3 R15, R15, UR4, RZ ;  /* 0x000000040f0f7c10 */ /* 0x000fe2000fffe0ff */
[----:B------:R-:W-:Y:S05]  /*03b0*/  @P0 BRA `(.L_x_280) ;  /* 0xfffffd6000000947 */ /* 0x000fea000383ffff */
[----:B------:R-:W-:Y:S05]  /*03c0*/  EXIT ;  /* 0x000000000000794d */ /* 0x000fea0003800000 */
.L_x_281:
        /* <DEDUP_REMOVED lines=11> */
.L_x_358:


//--------------------- .text._37header_files_fractional_step_solver_c_FS_calculate_intermediate_velocity_vectorised_115_gpu --------------------------
	.section	.text._37header_files_fractional_step_solver_c_FS_calculate_intermediate_velocity_vectorised_115_gpu,"ax",@progbits
	.sectioninfo	@"SHI_REGISTERS=32"
	.align	128
        .global         _37header_files_fractional_step_solver_c_FS_calculate_intermediate_velocity_vectorised_115_gpu
        .type           _37header_files_fractional_step_solver_c_FS_calculate_intermediate_velocity_vectorised_115_gpu,@function
        .size           _37header_files_fractional_step_solver_c_FS_calculate_intermediate_velocity_vectorised_115_gpu,(.L_x_359 - _37header_files_fractional_step_solver_c_FS_calculate_intermediate_velocity_vectorised_115_gpu)
        .other          _37header_files_fractional_step_solver_c_FS_calculate_intermediate_velocity_vectorised_115_gpu,@"STO_CUDA_ENTRY STV_DEFAULT"
_37header_files_fractional_step_solver_c_FS_calculate_intermediate_velocity_vectorised_115_gpu:
.text._37header_files_fractional_step_solver_c_FS_calculate_intermediate_velocity_vectorised_115_gpu:
        /* <DEDUP_REMOVED lines=8> */
[----:B------:R-:W-:Y:S02]  /*0080*/  ULDC.64 UR6, c[0x0][0x170] ;  /* 0x00005c0000067ab9 */ /* 0x000fe40000000a00 */
[----:B------:R-:W-:Y:S01]  /*0090*/  UIADD3 UR5, UP0, UR6, 0x40, URZ ;  /* 0x0000004006057890 */ /* 0x000fe2000ff1e03f */
[----:B------:R-:W0:Y:S01]  /*00a0*/  S2R R2, SR_TID.X ;  /* 0x0000000000027919 */ /* 0x000e220000002100 */
[----:B------:R-:W-:Y:S02]  /*00b0*/  ULDC UR4, c[0x0][0xc] ;  /* 0x0000030000047ab9 */ /* 0x000fe40000000800 */
[----:B------:R-:W-:Y:S02]  /*00c0*/  UIADD3.X UR6, URZ, UR7, URZ, UP0, !UPT ;  /* 0x000000073f067290 */ /* 0x000fe400087fe43f */
[----:B------:R-:W-:Y:S01]  /*00d0*/  MOV R4, UR5 ;  /* 0x0000000500047c02 */ /* 0x000fe20008000f00 */
[----:B------:R-:W-:-:S03]  /*00e0*/  USHF.L.U32 UR4, UR4, 0x7, URZ ;  /* 0x0000000704047899 */ /* 0x000fc6000800063f */
[----:B------:R-:W-:Y:S01]  /*00f0*/  MOV R5, UR6 ;  /* 0x0000000600057c02 */ /* 0x000fe20008000f00 */
[----:B0-----:R-:W-:Y:S01]  /*0100*/  IMAD R3, R3, 0x80, R2 ;  /* 0x0000008003037824 */ /* 0x001fe200078e0202 */
[----:B------:R-:W-:-:S04]  /*0110*/  MOV R2, R0 ;  /* 0x0000000000027202 */ /* 0x000fc80000000f00 */
.L_x_284:
        /* <DEDUP_REMOVED lines=9> */
[----:B------:R0:W3:Y:S04]  /*01b0*/  LDG.E.64.CONSTANT R6, [R22.64+0x80] ;  /* 0x0000800816067981 */ /* 0x0000e8000c1e9b00 */
[----:B------:R0:W4:Y:S04]  /*01c0*/  LDG.E.64.CONSTANT R8, [R22.64] ;  /* 0x0000000816087981 */ /* 0x000128000c1e9b00 */
[----:B------:R0:W5:Y:S04]  /*01d0*/  LDG.E.64.CONSTANT R10, [R22.64+0x88] ;  /* 0x00008808160a7981 */ /* 0x000168000c1e9b00 */
[----:B------:R0:W2:Y:S04]  /*01e0*/  LDG.E.64.CONSTANT R12, [R22.64+0x8] ;  /* 0x00000808160c7981 */ /* 0x0000a8000c1e9b00 */
[----:B------:R0:W2:Y:S04]  /*01f0*/  LDG.E.64.CONSTANT R14, [R22.64+0x10] ;  /* 0x00001008160e7981 */ /* 0x0000a8000c1e9b00 */
[----:B------:R0:W2:Y:S04]  /*0200*/  LDG.E.64.CONSTANT R16, [R22.64+0x90] ;  /* 0x0000900816107981 */ /* 0x0000a8000c1e9b00 */
[----:B------:R0:W2:Y:S01]  /*0210*/  LDG.E.64.CONSTANT R18, [R22.64+0x78] ;  /* 0x0000780816127981 */ /* 0x0000a2000c1e9b00 */
[----:B------:R-:W-:-:S03]  /*0220*/  SHF.R.S32.HI R27, RZ, 0x1d, R3 ;  /* 0x0000001dff1b7819 */ /* 0x000fc60000011403 */
        /* <DEDUP_REMOVED lines=10> */
[-C--:B------:R-:W-:Y:S01]  /*02d0*/  IADD3 R14, P1, R14, R29.reuse, RZ ;  /* 0x0000001d0e0e7210 */ /* 0x080fe20007f3e0ff */
[--C-:B------:R-:W-:Y:S02]  /*02e0*/  IMAD.X R13, R13, 0x1, R27.reuse, P3 ;  /* 0x000000010d0d7824 */ /* 0x100fe400018e061b */
[----:B------:R-:W2:Y:S02]  /*02f0*/  LDG.E.64 R10, [R10.64] ;  /* 0x000000080a0a7981 */ /* 0x000ea4000c1e1b00 */
[--C-:B------:R-:W-:Y:S01]  /*0300*/  IMAD.X R15, R15, 0x1, R27.reuse, P1 ;  /* 0x000000010f0f7824 */ /* 0x100fe200008e061b */
[-C--:B------:R-:W-:Y:S01]  /*0310*/  IADD3 R16, P1, R16, R29.reuse, RZ ;  /* 0x0000001d10107210 */ /* 0x080fe20007f3e0ff */
[----:B------:R-:W2:Y:S04]  /*0320*/  LDG.E.64 R12, [R12.64] ;  /* 0x000000080c0c7981 */ /* 0x000ea8000c1e1b00 */
[--C-:B------:R-:W-:Y:S01]  /*0330*/  IMAD.X R17, R17, 0x1, R27.reuse, P1 ;  /* 0x0000000111117824 */ /* 0x100fe200008e061b */
[----:B------:R-:W-:Y:S01]  /*0340*/  IADD3 R20, P1, R18, R29, RZ ;  /* 0x0000001d12147210 */ /* 0x000fe20007f3e0ff */
[----:B------:R-:W4:Y:S04]  /*0350*/  LDG.E.64 R14, [R14.64] ;  /* 0x000000080e0e7981 */ /* 0x000f28000c1e1b00 */
[----:B------:R-:W-:Y:S01]  /*0360*/  IMAD.X R21, R19, 0x1, R27, P1 ;  /* 0x0000000113157824 */ /* 0x000fe200008e061b */
[----:B------:R-:W4:Y:S04]  /*0370*/  LDG.E.64 R16, [R16.64] ;  /* 0x0000000810107981 */ /* 0x000f28000c1e1b00 */
[----:B------:R-:W5:Y:S04]  /*0380*/  LDG.E.64.CONSTANT R18, [R4.64+0x38] ;  /* 0x0000380804127981 */ /* 0x000f68000c1e9b00 */
[----:B------:R-:W5:Y:S01]  /*0390*/  LDG.E.64 R20, [R20.64] ;  /* 0x0000000814147981 */ /* 0x000f62000c1e1b00 */
[----:B---3--:R-:W2:-:S06]  /*03a0*/  DMUL R6, R8, R6 ;  /* 0x0000000608067228 */ /* 0x008e8c0000000000 */
[----:B--2---:R-:W4:Y:S01]  /*03b0*/  DFMA R6, R12, R10, R6 ;  /* 0x0000000a0c06722b */ /* 0x004f220000000006 */
[----:B------:R-:W-:-:S05]  /*03c0*/  IADD3 R8, P1, R22, R29, RZ ;  /* 0x0000001d16087210 */ /* 0x000fca0007f3e0ff */
[----:B----4-:R-:W5:-:S06]  /*03d0*/  DFMA R6, R14, R16, R6 ;  /* 0x000000100e06722b */ /* 0x010f4c0000000006 */
[----:B-----5:R-:W0:Y:S01]  /*03e0*/  DFMA R6, -R18, R20, R6 ;  /* 0x000000141206722b */ /* 0x020e220000000106 */
[----:B------:R-:W-:-:S05]  /*03f0*/  IMAD.X R9, R23, 0x1, R27, P1 ;  /* 0x0000000117097824 */ /* 0x000fca00008e061b */
[----:B0-----:R-:W0:-:S07]  /*0400*/  DFMA R6, -R24, R6, R14 ;  /* 0x000000061806722b */ /* 0x001e0e000000010e */
[----:B0-----:R0:W-:Y:S04]  /*0410*/  STG.E.64 [R8.64], R6 ;  /* 0x0000000608007986 */ /* 0x0011e8000c101b08 */
.L_x_283:
[----:B------:R-:W-:Y:S05]  /*0420*/  BSYNC B0 ;  /* 0x0000000000007941 */ /* 0x000fea0003800000 */
.L_x_282:
[----:B------:R-:W-:Y:S01]  /*0430*/  IADD3 R3, R3, UR4, RZ ;  /* 0x0000000403037c10 */ /* 0x000fe2000fffe0ff */
[----:B------:R-:W-:Y:S05]  /*0440*/  @P0 BRA `(.L_x_284) ;  /* 0xfffffcd000000947 */ /* 0x000fea000383ffff */
[----:B------:R-:W-:Y:S05]  /*0450*/  EXIT ;  /* 0x000000000000794d */ /* 0x000fea0003800000 */
.L_x_285:
        /* <DEDUP_REMOVED lines=10> */
.L_x_359:


//--------------------- .text._37header_files_fractional_step_solver_c_FS_calculate_intermediate_velocity_vectorised_105_gpu --------------------------
	.section	.text._37header_files_fractional_step_solver_c_FS_calculate_intermediate_velocity_vectorised_105_gpu,"ax",@progbits
	.sectioninfo	@"SHI_REGISTERS=32"
	.align	128
        .global         _37header_files_fractional_step_solver_c_FS_calculate_intermediate_velocity_vectorised_105_gpu
        .type           _37header_files_fractional_step_solver_c_FS_calculate_intermediate_velocity_vectorised_105_gpu,@function
        .size           _37header_files_fractional_step_solver_c_FS_calculate_intermediate_velocity_vectorised_105_gpu,(.L_x_360 - _37header_files_fractional_step_solver_c_FS_calculate_intermediate_velocity_vectorised_105_gpu)
        .other          _37header_files_fractional_step_solver_c_FS_calculate_intermediate_velocity_vectorised_105_gpu,@"STO_CUDA_ENTRY STV_DEFAULT"
_37header_files_fractional_step_solver_c_FS_calculate_intermediate_velocity_vectorised_105_gpu:
.text._37header_files_fractional_step_solver_c_FS_calculate_intermediate_velocity_vectorised_105_gpu:
        /* <DEDUP_REMOVED lines=18> */
.L_x_288:
        /* <DEDUP_REMOVED lines=29> */
[----:B------:R-:W2:Y:S01]  /*02f0*/  LDG.E.64 R10, [R10.64] ;  /* 0x000000080a0a7981 */ /* 0x000ea2000c1e1b00 */
[----:B------:R-:W-:Y:S01]  /*0300*/  IADD3 R16, P1, R16, R29, RZ ;  /* 0x0000001d10107210 */ /* 0x000fe20007f3e0ff */
[----:B------:R-:W-:-:S02]  /*0310*/  IMAD.X R15, R15, 0x1, R27, P2 ;  /* 0x000000010f0f7824 */ /* 0x000fc400010e061b */
[----:B------:R-:W2:Y:S02]  /*0320*/  LDG.E.64 R12, [R12.64] ;  /* 0x000000080c0c7981 */ /* 0x000ea4000c1e1b00 */
        /* <DEDUP_REMOVED lines=8> */
[----:B--2---:R-:W4:-:S06]  /*03b0*/  DFMA R6, R10, R12, R6 ;  /* 0x0000000c0a06722b */ /* 0x004f0c0000000006 */
[----:B----4-:R-:W5:Y:S01]  /*03c0*/  DFMA R6, R16, R14, R6 ;  /* 0x0000000e1006722b */ /* 0x010f620000000006 */
[----:B------:R-:W-:-:S05]  /*03d0*/  IADD3 R8, P1, R22, R29, RZ ;  /* 0x0000001d16087210 */ /* 0x000fca0007f3e0ff */
[----:B-----5:R-:W0:Y:S01]  /*03e0*/  DFMA R6, -R18, R20, R6 ;  /* 0x000000141206722b */ /* 0x020e220000000106 */
[----:B------:R-:W-:-:S05]  /*03f0*/  IMAD.X R9, R23, 0x1, R27, P1 ;  /* 0x0000000117097824 */ /* 0x000fca00008e061b */
[----:B0-----:R-:W0:-:S07]  /*0400*/  DFMA R6, -R24, R6, R10 ;  /* 0x000000061806722b */ /* 0x001e0e000000010a */
[----:B0-----:R0:W-:Y:S04]  /*0410*/  STG.E.64 [R8.64], R6 ;  /* 0x0000000608007986 */ /* 0x0011e8000c101b08 */
.L_x_287:
[----:B------:R-:W-:Y:S05]  /*0420*/  BSYNC B0 ;  /* 0x0000000000007941 */ /* 0x000fea0003800000 */
.L_x_286:
[----:B------:R-:W-:Y:S01]  /*0430*/  IADD3 R3, R3, UR4, RZ ;  /* 0x0000000403037c10 */ /* 0x000fe2000fffe0ff */
[----:B------:R-:W-:Y:S05]  /*0440*/  @P0 BRA `(.L_x_288) ;  /* 0xfffffcd000000947 */ /* 0x000fea000383ffff */
[----:B------:R-:W-:Y:S05]  /*0450*/  EXIT ;  /* 0x000000000000794d */ /* 0x000fea0003800000 */
.L_x_289:
        /* <DEDUP_REMOVED lines=10> */
.L_x_360:


//--------------------- .text._37header_files_fractional_step_solver_c_FS_calculate_intermediate_velocity_vectorised_96_gpu --------------------------
	.section	.text._37header_files_fractional_step_solver_c_FS_calculate_intermediate_velocity_vectorised_96_gpu,"ax",@progbits
	.sectioninfo	@"SHI_REGISTERS=32"
	.align	128
        .global         _37header_files_fractional_step_solver_c_FS_calculate_intermediate_velocity_vectorised_96_gpu
        .type           _37header_files_fractional_step_solver_c_FS_calculate_intermediate_velocity_vectorised_96_gpu,@function
        .size           _37header_files_fractional_step_solver_c_FS_calculate_intermediate_velocity_vectorised_96_gpu,(.L_x_361 - _37header_files_fractional_step_solver_c_FS_calculate_intermediate_velocity_vectorised_96_gpu)
        .other          _37header_files_fractional_step_solver_c_FS_calculate_intermediate_velocity_vectorised_96_gpu,@"STO_CUDA_ENTRY STV_DEFAULT"
_37header_files_fractional_step_solver_c_FS_calculate_intermediate_velocity_vectorised_96_gpu:
.text._37header_files_fractional_step_solver_c_FS_calculate_intermediate_velocity_vectorised_96_gpu:
        /* <DEDUP_REMOVED lines=18> */
.L_x_292:
[----:B------:R-:W-:Y:S01]  /*0120*/  ISETP.GT.AND P1, PT, R0, R3, PT ;  /* 0x000000030000720c */ /* 0x000fe20003f24270 */
[----:B------:R-:W-:Y:S01]  /*0130*/  BSSY B0, `(.L_x_290) ;  /* 0x000002f000007945 */ /* 0x000fe20003800000 */
[----:B------:R-:W-:-:S04]  /*0140*/  IADD3 R2, R2, -UR4, RZ ;  /* 0x8000000402027c10 */ /* 0x000fc8000fffe0ff */
[----:B------:R-:W-:-:S07]  /*0150*/  ISETP.GT.AND P0, PT, R2, RZ, PT ;  /* 0x000000ff0200720c */ /* 0x000fce0003f04270 */
[----:B0-----:R-:W-:Y:S05]  /*0160*/  @!P1 BRA `(.L_x_291) ;  /* 0x000002b000009947 */ /* 0x001fea0003800000 */
[----:B------:R-:W-:Y:S02]  /*0170*/  IMAD.MOV.U32 R8, RZ, RZ, c[0x0][0x168] ;  /* 0x00005a00ff087624 */ /* 0x000fe400078e00ff */
[----:B------:R-:W-:-:S05]  /*0180*/  IMAD.MOV.U32 R9, RZ, RZ, c[0x0][0x16c] ;  /* 0x00005b00ff097624 */ /* 0x000fca00078e00ff */
[----:B------:R0:W2:Y:S04]  /*0190*/  LDG.E.64.CONSTANT R6, [R8.64] ;  /* 0x0000000808067981 */ /* 0x0000a8000c1e9b00 */
[----:B------:R0:W3:Y:S04]  /*01a0*/  LDG.E.64.CONSTANT R18, [R8.64+0x80] ;  /* 0x0000800808127981 */ /* 0x0000e8000c1e9b00 */
[----:B------:R0:W4:Y:S04]  /*01b0*/  LDG.E.64.CONSTANT R20, [R8.64+0x88] ;  /* 0x0000880808147981 */ /* 0x000128000c1e9b00 */
[----:B------:R0:W5:Y:S04]  /*01c0*/  LDG.E.64.CONSTANT R16, [R8.64+0x8] ;  /* 0x0000080808107981 */ /* 0x000168000c1e9b00 */
[----:B------:R0:W5:Y:S04]  /*01d0*/  LDG.E.64.CONSTANT R14, [R8.64+0x90] ;  /* 0x00009008080e7981 */ /* 0x000168000c1e9b00 */
[----:B------:R0:W5:Y:S04]  /*01e0*/  LDG.E.64.CONSTANT R12, [R8.64+0x10] ;  /* 0x00001008080c7981 */ /* 0x000168000c1e9b00 */
[----:B------:R0:W5:Y:S01]  /*01f0*/  LDG.E.64.CONSTANT R10, [R8.64+0x78] ;  /* 0x00007808080a7981 */ /* 0x000162000c1e9b00 */
[----:B------:R-:W-:-:S02]  /*0200*/  SHF.R.S64 R27, RZ, 0x1d, R3 ;  /* 0x0000001dff1b7819 */ /* 0x000fc40000001003 */
[----:B------:R-:W-:Y:S01]  /*0210*/  SHF.R.S32.HI R29, RZ, 0x1d, R3 ;  /* 0x0000001dff1d7819 */ /* 0x000fe20000011403 */
[----:B0-----:R-:W5:Y:S01]  /*0220*/  LDG.E.64.CONSTANT R8, [R8.64+0x20] ;  /* 0x0000200808087981 */ /* 0x001f62000c1e9b00 */
[-C--:B--2---:R-:W-:Y:S02]  /*0230*/  IADD3 R6, P1, R6, R27.reuse, RZ ;  /* 0x0000001b06067210 */ /* 0x084fe40007f3e0ff */
[----:B---3--:R-:W-:-:S03]  /*0240*/  IADD3 R24, P4, R18, R27, RZ ;  /* 0x0000001b12187210 */ /* 0x008fc60007f9e0ff */
[--C-:B------:R-:W-:Y:S01]  /*0250*/  IMAD.X R7, R7, 0x1, R29.reuse, P1 ;  /* 0x0000000107077824 */ /* 0x100fe200008e061d */
[----:B----4-:R-:W-:Y:S01]  /*0260*/  IADD3 R22, P2, R20, R27, RZ ;  /* 0x0000001b14167210 */ /* 0x010fe20007f5e0ff */
[----:B------:R-:W-:-:S04]  /*0270*/  IMAD.X R25, R19, 0x1, R29, P4 ;  /* 0x0000000113197824 */ /* 0x000fc800020e061d */
[----:B------:R-:W2:Y:S01]  /*0280*/  LDG.E.64 R6, [R6.64] ;  /* 0x0000000806067981 */ /* 0x000ea2000c1e1b00 */
[-C--:B-----5:R-:W-:Y:S02]  /*0290*/  IADD3 R20, P3, R16, R27.reuse, RZ ;  /* 0x0000001b10147210 */ /* 0x0a0fe40007f7e0ff */
[-C--:B------:R-:W-:Y:S01]  /*02a0*/  IADD3 R18, P1, R14, R27.reuse, RZ ;  /* 0x0000001b0e127210 */ /* 0x080fe20007f3e0ff */
[--C-:B------:R-:W-:Y:S01]  /*02b0*/  IMAD.X R23, R21, 0x1, R29.reuse, P2 ;  /* 0x0000000115177824 */ /* 0x100fe200010e061d */
[----:B------:R-:W2:Y:S01]  /*02c0*/  LDG.E.64 R24, [R24.64] ;  /* 0x0000000818187981 */ /* 0x000ea2000c1e1b00 */
[--C-:B------:R-:W-:Y:S02]  /*02d0*/  IMAD.X R21, R17, 0x1, R29.reuse, P3 ;  /* 0x0000000111157824 */ /* 0x100fe400018e061d */
[--C-:B------:R-:W-:Y:S01]  /*02e0*/  IMAD.X R19, R15, 0x1, R29.reuse, P1 ;  /* 0x000000010f137824 */ /* 0x100fe200008e061d */
[-C--:B------:R-:W-:Y:S01]  /*02f0*/  IADD3 R16, P1, R12, R27.reuse, RZ ;  /* 0x0000001b0c107210 */ /* 0x080fe20007f3e0ff */
[----:B------:R-:W3:Y:S04]  /*0300*/  LDG.E.64 R22, [R22.64] ;  /* 0x0000000816167981 */ /* 0x000ee8000c1e1b00 */
[----:B------:R-:W-:Y:S01]  /*0310*/  IMAD.X R17, R13, 0x1, R29, P1 ;  /* 0x000000010d117824 */ /* 0x000fe200008e061d */
[----:B------:R-:W3:Y:S01]  /*0320*/  LDG.E.64 R20, [R20.64] ;  /* 0x0000000814147981 */ /* 0x000ee2000c1e1b00 */
[----:B------:R-:W-:-:S03]  /*0330*/  IADD3 R12, P1, R10, R27, RZ ;  /* 0x0000001b0a0c7210 */ /* 0x000fc60007f3e0ff */
[----:B------:R-:W4:Y:S02]  /*0340*/  LDG.E.64 R18, [R18.64] ;  /* 0x0000000812127981 */ /* 0x000f24000c1e1b00 */
[----:B------:R-:W-:Y:S02]  /*0350*/  IMAD.X R13, R11, 0x1, R29, P1 ;  /* 0x000000010b0d7824 */ /* 0x000fe400008e061d */
[----:B------:R-:W4:Y:S04]  /*0360*/  LDG.E.64 R16, [R16.64] ;  /* 0x0000000810107981 */ /* 0x000f28000c1e1b00 */
[----:B------:R-:W5:Y:S04]  /*0370*/  LDG.E.64.CONSTANT R14, [R4.64] ;  /* 0x00000008040e7981 */ /* 0x000f68000c1e9b00 */
[----:B------:R-:W5:Y:S04]  /*0380*/  LDG.E.64 R12, [R12.64] ;  /* 0x000000080c0c7981 */ /* 0x000f68000c1e1b00 */
[----:B------:R-:W5:Y:S01]  /*0390*/  LDG.E.64.CONSTANT R10, [R4.64+-0x38] ;  /* 0xffffc808040a7981 */ /* 0x000f62000c1e9b00 */
[----:B--2---:R-:W3:-:S06]  /*03a0*/  DMUL R24, R24, R6 ;  /* 0x0000000618187228 */ /* 0x004ecc0000000000 */
[----:B---3--:R-:W4:-:S06]  /*03b0*/  DFMA R24, R20, R22, R24 ;  /* 0x000000161418722b */ /* 0x008f0c0000000018 */
[----:B----4-:R-:W5:Y:S01]  /*03c0*/  DFMA R24, R16, R18, R24 ;  /* 0x000000121018722b */ /* 0x010f620000000018 */
[----:B------:R-:W-:-:S05]  /*03d0*/  IADD3 R20, P1, R8, R27, RZ ;  /* 0x0000001b08147210 */ /* 0x000fca0007f3e0ff */
[----:B-----5:R-:W0:Y:S01]  /*03e0*/  DFMA R14, -R12, R14, R24 ;  /* 0x0000000e0c0e722b */ /* 0x020e220000000118 */
[----:B------:R-:W-:-:S05]  /*03f0*/  IMAD.X R21, R9, 0x1, R29, P1 ;  /* 0x0000000109157824 */ /* 0x000fca00008e061d */
[----:B0-----:R-:W0:-:S07]  /*0400*/  DFMA R10, R14, -R10, R6 ;  /* 0x8000000a0e0a722b */ /* 0x001e0e0000000006 */
[----:B0-----:R0:W-:Y:S04]  /*0410*/  STG.E.64 [R20.64], R10 ;  /* 0x0000000a14007986 */ /* 0x0011e8000c101b08 */
.L_x_291:
[----:B------:R-:W-:Y:S05]  /*0420*/  BSYNC B0 ;  /* 0x0000000000007941 */ /* 0x000fea0003800000 */
.L_x_290:
[----:B------:R-:W-:Y:S01]  /*0430*/  IADD3 R3, R3, UR4, RZ ;  /* 0x0000000403037c10 */ /* 0x000fe2000fffe0ff */
[----:B------:R-:W-:Y:S05]  /*0440*/  @P0 BRA `(.L_x_292) ;  /* 0xfffffcd000000947 */ /* 0x000fea000383ffff */
[----:B------:R-:W-:Y:S05]  /*0450*/  EXIT ;  /* 0x000000000000794d */ /* 0x000fea0003800000 */
.L_x_293:
        /* <DEDUP_REMOVED lines=10> */
.L_x_361:


//--------------------- .text._37header_files_fractional_step_solver_c_fractional_step_explicit_vectorised_2d_69_gpu__red --------------------------
	.section	.text._37header_files_fractional_step_solver_c_fractional_step_explicit_vectorised_2d_69_gpu__red,"ax",@progbits
	.sectioninfo	@"SHI_REGISTERS=12"
	.align	128
        .global         _37header_files_fractional_step_solver_c_fractional_step_explicit_vectorised_2d_69_gpu__red
        .type           _37header_files_fractional_step_solver_c_fractional_step_explicit_vectorised_2d_69_gpu__red,@function
        .size           _37header_files_fractional_step_solver_c_fractional_step_explicit_vectorised_2d_69_gpu__red,(.L_x_362 - _37header_files_fractional_step_solver_c_fractional_step_explicit_vectorised_2d_69_gpu__red)
        .other          _37header_files_fractional_step_solver_c_fractional_step_explicit_vectorised_2d_69_gpu__red,@"STO_CUDA_ENTRY STV_DEFAULT"
_37header_files_fractional_step_solver_c_fractional_step_explicit_vectorised_2d_69_gpu__red:
.text._37header_files_fractional_step_solver_c_fractional_step_explicit_vectorised_2d_69_gpu__red:
        /* <DEDUP_REMOVED lines=20> */
.L_x_296:
        /* <DEDUP_REMOVED lines=9> */
.L_x_295:
[----:B------:R-:W-:Y:S05]  /*01d0*/  BSYNC B0 ;  /* 0x0000000000007941 */ /* 0x000fea0003800000 */
.L_x_294:
        /* <DEDUP_REMOVED lines=16> */
.L_x_297:
[----:B-1---5:R0:W-:Y:S01]  /*02e0*/  STS.64 [R0.X8+`(S25_4)], R2 ;  /* 0x0000000200007388 */ /* 0x0221e20000008a00 */
[----:B------:R-:W-:Y:S01]  /*02f0*/  ISETP.GE.AND P1, PT, R4, 0x41, PT ;  /* 0x000000410400780c */ /* 0x000fe20003f26270 */
[C---:B------:R-:W-:Y:S01]  /*0300*/  IMAD.SHL.U32 R8, R0.reuse, 0x8, RZ ;  /* 0x0000000800087824 */ /* 0x040fe200078e00ff */
[----:B------:R-:W-:-:S11]  /*0310*/  ISETP.GT.AND P0, PT, R0, 0x1f, PT ;  /* 0x0000001f0000780c */ /* 0x000fd60003f04270 */
[----:B0-----:R-:W-:Y:S05]  /*0320*/  @!P1 BRA `(.L_x_298) ;  /* 0x000000d000009947 */ /* 0x001fea0003800000 */
.L_x_299:
[----:B------:R-:W-:Y:S01]  /*0330*/  IADD3 R9, R4, 0x1, RZ ;  /* 0x0000000104097810 */ /* 0x000fe20007ffe0ff */
[----:B------:R-:W-:Y:S03]  /*0340*/  BAR.SYNC.DEFER_BLOCKING 0x0 ;  /* 0x0000000000007b1d */ /* 0x000fe60000010000 */
[----:B------:R-:W-:-:S05]  /*0350*/  SHF.R.S32.HI R7, RZ, 0x1, R9 ;  /* 0x00000001ff077819 */ /* 0x000fca0000011409 */
[----:B------:R-:W-:-:S05]  /*0360*/  IMAD.IADD R3, R7, 0x1, R0 ;  /* 0x0000000107037824 */ /* 0x000fca00078e0200 */
[----:B------:R-:W-:-:S13]  /*0370*/  ISETP.GE.AND P1, PT, R3, R4, PT ;  /* 0x000000040300720c */ /* 0x000fda0003f26270 */
[----:B------:R-:W-:Y:S01]  /*0380*/  @!P1 IMAD.U32 R6, R7, 0x8, R8 ;  /* 0x0000000807069824 */ /* 0x000fe200078e0008 */
[----:B------:R-:W-:Y:S04]  /*0390*/  @!P1 LDS.64 R4, [R0.X8+`(S25_4)] ;  /* 0x0000000000049984 */ /* 0x000fe80000008a00 */
[----:B------:R-:W0:Y:S02]  /*03a0*/  @!P1 LDS.64 R2, [R6+`(S25_4)] ;  /* 0x0000000006029984 */ /* 0x000e240000000a00 */
[----:B0-----:R0:W1:Y:S02]  /*03b0*/  @!P1 DADD R2, R2, R4 ;  /* 0x0000000002029229 */ /* 0x0010640000000004 */
[----:B0-----:R-:W-:-:S05]  /*03c0*/  IMAD.MOV.U32 R4, RZ, RZ, R7 ;  /* 0x000000ffff047224 */ /* 0x001fca00078e0007 */
[----:B-1----:R0:W-:Y:S01]  /*03d0*/  @!P1 STS.64 [R0.X8+`(S25_4)], R2 ;  /* 0x0000000200009388 */ /* 0x0021e20000008a00 */
[----:B------:R-:W-:-:S13]  /*03e0*/  ISETP.GT.AND P1, PT, R9, 0x81, PT ;  /* 0x000000810900780c */ /* 0x000fda0003f24270 */
[----:B0-----:R-:W-:Y:S05]  /*03f0*/  @P1 BRA `(.L_x_299) ;  /* 0xffffff3000001947 */ /* 0x001fea000383ffff */
.L_x_298:
[----:B------:R-:W-:Y:S06]  /*0400*/  BAR.SYNC.DEFER_BLOCKING 0x0 ;  /* 0x0000000000007b1d */ /* 0x000fec0000010000 */
[----:B------:R-:W-:Y:S05]  /*0410*/  @P0 EXIT ;  /* 0x000000000000094d */ /* 0x000fea0003800000 */
[----:B------:R-:W-:Y:S01]  /*0420*/  LDS.64 R2, [R0.X8+`(S25_4)] ;  /* 0x0000000000027984 */ /* 0x000fe20000008a00 */
[----:B------:R-:W-:-:S03]  /*0430*/  ISETP.GT.AND P0, PT, R0, 0xf, PT ;  /* 0x0000000f0000780c */ /* 0x000fc60003f04270 */
[----:B------:R-:W0:Y:S02]  /*0440*/  LDS.64 R4, [R0.X8+`((S25_4 + 0x100))] ;  /* 0x0000000000047984 */ /* 0x000e240000008a00 */
[----:B0-----:R-:W0:-:S07]  /*0450*/  DADD R2, R2, R4 ;  /* 0x0000000002027229 */ /* 0x001e0e0000000004 */
[----:B0-----:R0:W-:Y:S01]  /*0460*/  STS.64 [R0.X8+`(S25_4)], R2 ;  /* 0x0000000200007388 */ /* 0x0011e20000008a00 */
[----:B------:R-:W-:Y:S01]  /*0470*/  @!PT LDS RZ, [RZ] ;  /* 0x00000000fffff984 */ /* 0x000fe20000000800 */
[----:B------:R-:W-:Y:S01]  /*0480*/  @!PT LDS RZ, [RZ] ;  /* 0x00000000fffff984 */ /* 0x000fe20000000800 */
[----:B------:R-:W-:Y:S01]  /*0490*/  @!PT LDS RZ, [RZ] ;  /* 0x00000000fffff984 */ /* 0x000fe20000000800 */
[----:B------:R-:W-:Y:S01]  /*04a0*/  @!PT LDS RZ, [RZ] ;  /* 0x00000000fffff984 */ /* 0x000fe20000000800 */
[----:B------:R-:W-:Y:S06]  /*04b0*/  MEMBAR.SC.CTA ;  /* 0x0000000000007992 */ /* 0x000fec0000000000 */
[----:B------:R-:W-:Y:S05]  /*04c0*/  @P0 EXIT ;  /* 0x000000000000094d */ /* 0x000fea0003800000 */
[----:B0-----:R-:W-:Y:S01]  /*04d0*/  LDS.64 R2, [R0.X8+`(S25_4)] ;  /* 0x0000000000027984 */ /* 0x001fe20000008a00 */
        /* <DEDUP_REMOVED lines=33> */
[----:B------:R-:W-:-:S03]  /*06f0*/  ISETP.NE.AND P0, PT, R0, 0x1, PT ;  /* 0x000000010000780c */ /* 0x000fc60003f05270 */
        /* <DEDUP_REMOVED lines=8> */
[----:B------:R-:W-:Y:S05]  /*0780*/  @!P0 EXIT ;  /* 0x000000000000894d */ /* 0x000fea0003800000 */
[----:B------:R-:W-:Y:S01]  /*0790*/  MOV R6, c[0x0][0x180] ;  /* 0x0000600000067a02 */ /* 0x000fe20000000f00 */
[----:B0-----:R-:W-:Y:S01]  /*07a0*/  LDS.64 R2, [R0.X8+`(S25_4)] ;  /* 0x0000000000027984 */ /* 0x001fe20000008a00 */
[----:B------:R-:W-:-:S03]  /*07b0*/  MOV R7, c[0x0][0x184] ;  /* 0x0000610000077a02 */ /* 0x000fc60000000f00 */
[----:B------:R-:W0:Y:S04]  /*07c0*/  LDS.64 R4, [R0.X8+`((S25_4 + 0x8))] ;  /* 0x0000000000047984 */ /* 0x000e280000008a00 */
[----:B------:R-:W2:Y:S01]  /*07d0*/  LDG.E.64 R8, [R6.64] ;  /* 0x0000000406087981 */ /* 0x000ea2000c1e1b00 */
[----:B0-----:R-:W0:-:S07]  /*07e0*/  DADD R2, R2, R4 ;  /* 0x0000000002027229 */ /* 0x001e0e0000000004 */
[----:B0-----:R-:W-:Y:S01]  /*07f0*/  STS.64 [R0.X8+`(S25_4)], R2 ;  /* 0x0000000200007388 */ /* 0x001fe20000008a00 */
[----:B--2---:R-:W0:-:S07]  /*0800*/  DADD R8, R2, R8 ;  /* 0x0000000002087229 */ /* 0x004e0e0000000008 */
[----:B0-----:R-:W-:Y:S01]  /*0810*/  STG.E.64 [R6.64], R8 ;  /* 0x0000000806007986 */ /* 0x001fe2000c101b04 */
[----:B------:R-:W-:Y:S05]  /*0820*/  EXIT ;  /* 0x000000000000794d */ /* 0x000fea0003800000 */
.L_x_300:
        /* <DEDUP_REMOVED lines=13> */
.L_x_362:


//--------------------- .text._37header_files_fractional_step_solver_c_fractional_step_explicit_vectorised_2d_69_gpu --------------------------
	.section	.text._37header_files_fractional_step_solver_c_fractional_step_explicit_vectorised_2d_69_gpu,"ax",@progbits
	.sectioninfo	@"SHI_REGISTERS=22"
	.align	128
        .global         _37header_files_fractional_step_solver_c_fractional_step_explicit_vectorised_2d_69_gpu
        .type           _37header_files_fractional_step_solver_c_fractional_step_explicit_vectorised_2d_69_gpu,@function
        .size           _37header_files_fractional_step_solver_c_fractional_step_explicit_vectorised_2d_69_gpu,(.L_x_363 - _37header_files_fractional_step_solver_c_fractional_step_explicit_vectorised_2d_69_gpu)
        .other          _37header_files_fractional_step_solver_c_fractional_step_explicit_vectorised_2d_69_gpu,@"STO_CUDA_ENTRY STV_DEFAULT"
_37header_files_fractional_step_solver_c_fractional_step_explicit_vectorised_2d_69_gpu:
.text._37header_files_fractional_step_solver_c_fractional_step_explicit_vectorised_2d_69_gpu:
        /* <DEDUP_REMOVED lines=14> */
.L_x_304:
        /* <DEDUP_REMOVED lines=9> */
[----:B------:R-:W4:Y:S04]  /*0170*/  LDG.E.64.CONSTANT R8, [R6.64] ;  /* 0x0000000806087981 */ /* 0x000f28000c1e9b00 */
[----:B------:R-:W5:Y:S01]  /*0180*/  LDG.E.64.CONSTANT R10, [R6.64+0x38] ;  /* 0x00003808060a7981 */ /* 0x000f62000c1e9b00 */
[----:B------:R-:W-:-:S02]  /*0190*/  SHF.R.S64 R17, RZ, 0x1d, R5 ;  /* 0x0000001dff117819 */ /* 0x000fc40000001005 */
[----:B------:R-:W-:Y:S02]  /*01a0*/  SHF.R.S32.HI R19, RZ, 0x1d, R5 ;  /* 0x0000001dff137819 */ /* 0x000fe40000011405 */
[-C--:B--2---:R-:W-:Y:S02]  /*01b0*/  IADD3 R12, P2, R12, R17.reuse, RZ ;  /* 0x000000110c0c7210 */ /* 0x084fe40007f5e0ff */
[----:B---3--:R-:W-:-:S03]  /*01c0*/  IADD3 R16, P1, R14, R17, RZ ;  /* 0x000000110e107210 */ /* 0x008fc60007f3e0ff */
[----:B------:R-:W-:Y:S01]  /*01d0*/  IMAD.X R13, R13, 0x1, R19, P2 ;  /* 0x000000010d0d7824 */ /* 0x000fe200010e0613 */
[----:B----4-:R-:W-:-:S05]  /*01e0*/  IADD3 R8, P2, R8, R17, RZ ;  /* 0x0000001108087210 */ /* 0x010fca0007f5e0ff */
[----:B------:R-:W2:Y:S01]  /*01f0*/  LDG.E.64 R12, [R12.64] ;  /* 0x000000080c0c7981 */ /* 0x000ea2000c1e1b00 */
[----:B-----5:R-:W-:Y:S01]  /*0200*/  IADD3 R14, P3, R10, R17, RZ ;  /* 0x000000110a0e7210 */ /* 0x020fe20007f7e0ff */
[--C-:B------:R-:W-:Y:S02]  /*0210*/  IMAD.X R17, R15, 0x1, R19.reuse, P1 ;  /* 0x000000010f117824 */ /* 0x100fe400008e0613 */
[--C-:B------:R-:W-:Y:S02]  /*0220*/  IMAD.X R9, R9, 0x1, R19.reuse, P2 ;  /* 0x0000000109097824 */ /* 0x100fe400010e0613 */
[----:B------:R-:W-:Y:S02]  /*0230*/  IMAD.X R15, R11, 0x1, R19, P3 ;  /* 0x000000010b0f7824 */ /* 0x000fe400018e0613 */
[----:B------:R-:W2:Y:S04]  /*0240*/  LDG.E.64 R10, [R16.64] ;  /* 0x00000008100a7981 */ /* 0x000ea8000c1e1b00 */
[----:B------:R-:W3:Y:S04]  /*0250*/  LDG.E.64 R8, [R8.64] ;  /* 0x0000000808087981 */ /* 0x000ee8000c1e1b00 */
[----:B------:R-:W3:Y:S01]  /*0260*/  LDG.E.64 R6, [R14.64] ;  /* 0x000000080e067981 */ /* 0x000ee2000c1e1b00 */
[----:B--2---:R-:W0:-:S06]  /*0270*/  DADD R10, -R10, R12 ;  /* 0x000000000a0a7229 */ /* 0x004e0c000000010c */
[----:B0-----:R-:W-:-:S04]  /*0280*/  DMUL R10, R10, R10 ;  /* 0x0000000a0a0a7228 */ /* 0x001fc80000000000 */
[----:B---3--:R-:W0:-:S06]  /*0290*/  DADD R6, -R6, R8 ;  /* 0x0000000006067229 */ /* 0x008e0c0000000108 */
[----:B0-----:R-:W0:-:S06]  /*02a0*/  DFMA R10, R6, R6, R10 ;  /* 0x00000006060a722b */ /* 0x001e0c000000000a */
[----:B0-----:R0:W1:-:S06]  /*02b0*/  DADD R2, R2, R10 ;  /* 0x0000000002027229 */ /* 0x00104c000000000a */
.L_x_303:
[----:B------:R-:W-:Y:S05]  /*02c0*/  BSYNC B0 ;  /* 0x0000000000007941 */ /* 0x000fea0003800000 */
.L_x_302:
[----:B------:R-:W-:Y:S01]  /*02d0*/  IADD3 R5, R5, UR4, RZ ;  /* 0x0000000405057c10 */ /* 0x000fe2000fffe0ff */
[----:B------:R-:W-:Y:S05]  /*02e0*/  @P0 BRA `(.L_x_304) ;  /* 0xfffffdf000000947 */ /* 0x000fea000383ffff */
[----:B------:R-:W-:Y:S05]  /*02f0*/  BRA `(.L_x_305) ;  /* 0x0000001000007947 */ /* 0x000fea0003800000 */
.L_x_301:
[----:B------:R-:W-:Y:S02]  /*0300*/  CS2R R2, SRZ ;  /* 0x0000000000027805 */ /* 0x000fe4000001ff00 */
.L_x_305:
[----:B------:R-:W2:Y:S01]  /*0310*/  S2R R5, SR_TID.X ;  /* 0x0000000000057919 */ /* 0x000ea20000002100 */
[----:B------:R-:W-:-:S03]  /*0320*/  MOV R4, 0x80 ;  /* 0x0000008000047802 */ /* 0x000fc60000000f00 */
[----:B-12---:R1:W-:Y:S01]  /*0330*/  STS.64 [R5.X8+`(S25_4)], R2 ;  /* 0x0000000205007388 */ /* 0x0063e20000008a00 */
[----:B------:R-:W-:-:S03]  /*0340*/  SHF.L.U32 R0, R5, 0x3, RZ ;  /* 0x0000000305007819 */ /* 0x000fc600000006ff */
[----:B------:R-:W-:Y:S06]  /*0350*/  BAR.SYNC.DEFER_BLOCKING 0x0 ;  /* 0x0000000000007b1d */ /* 0x000fec0000010000 */
.L_x_306:
[----:B-1----:R-:W-:Y:S01]  /*0360*/  IADD3 R2, R4, 0x1, RZ ;  /* 0x0000000104027810 */ /* 0x002fe20007ffe0ff */
[----:B------:R-:W-:Y:S01]  /*0370*/  WARPSYNC 0xffffffff ;  /* 0xffffffff00007948 */ /* 0x000fe20003800000 */
[----:B------:R-:W-:Y:S02]  /*0380*/  BAR.SYNC.DEFER_BLOCKING 0x0 ;  /* 0x0000000000007b1d */ /* 0x000fe40000010000 */
[----:B------:R-:W-:-:S05]  /*0390*/  SHF.R.S32.HI R9, RZ, 0x1, R2 ;  /* 0x00000001ff097819 */ /* 0x000fca0000011402 */
[----:B------:R-:W-:-:S05]  /*03a0*/  IMAD.IADD R3, R9, 0x1, R5 ;  /* 0x0000000109037824 */ /* 0x000fca00078e0205 */
[----:B------:R-:W-:Y:S01]  /*03b0*/  ISETP.GE.AND P0, PT, R3, R4, PT ;  /* 0x000000040300720c */ /* 0x000fe20003f06270 */
[----:B------:R-:W-:-:S12]  /*03c0*/  IMAD.MOV.U32 R4, RZ, RZ, R9 ;  /* 0x000000ffff047224 */ /* 0x000fd800078e0009 */
[----:B------:R-:W-:Y:S01]  /*03d0*/  @!P0 IMAD.U32 R8, R9, 0x8, R0 ;  /* 0x0000000809088824 */ /* 0x000fe200078e0000 */
[----:B------:R-:W-:Y:S01]  /*03e0*/  @!P0 LDS.64 R6, [R5.X8+`(S25_4)] ;  /* 0x0000000005068984 */ /* 0x000fe20000008a00 */
[----:B------:R-:W-:-:S03]  /*03f0*/  @!P0 IMAD.MOV.U32 R4, RZ, RZ, R9 ;  /* 0x000000ffff048224 */ /* 0x000fc600078e0009 */
[----:B------:R-:W1:Y:S02]  /*0400*/  @!P0 LDS.64 R2, [R8+`(S25_4)] ;  /* 0x0000000008028984 */ /* 0x000e640000000a00 */
[----:B-1----:R-:W1:-:S07]  /*0410*/  @!P0 DADD R2, R2, R6 ;  /* 0x0000000002028229 */ /* 0x002e4e0000000006 */
[----:B-1----:R1:W-:Y:S04]  /*0420*/  @!P0 STS.64 [R5.X8+`(S25_4)], R2 ;  /* 0x0000000205008388 */ /* 0x0023e80000008a00 */
[----:B------:R-:W-:Y:S01]  /*0430*/  BAR.SYNC.DEFER_BLOCKING 0x0 ;  /* 0x0000000000007b1d */ /* 0x000fe20000010000 */
[----:B------:R-:W-:-:S13]  /*0440*/  ISETP.GE.AND P0, PT, R4, 0x41, PT ;  /* 0x000000410400780c */ /* 0x000fda0003f06270 */
[----:B-1----:R-:W-:Y:S05]  /*0450*/  @P0 BRA `(.L_x_306) ;  /* 0xffffff0000000947 */ /* 0x002fea000383ffff */
[----:B------:R-:W-:Y:S01]  /*0460*/  WARPSYNC 0xffffffff ;  /* 0xffffffff00007948 */ /* 0x000fe20003800000 */
[----:B------:R-:W-:Y:S01]  /*0470*/  BAR.SYNC.DEFER_BLOCKING 0x0 ;  /* 0x0000000000007b1d */ /* 0x000fe20000010000 */
[----:B------:R-:W-:-:S13]  /*0480*/  ISETP.GT.AND P0, PT, R5, 0x1f, PT ;  /* 0x0000001f0500780c */ /* 0x000fda0003f04270 */
[----:B------:R-:W-:Y:S05]  /*0490*/  @P0 EXIT ;  /* 0x000000000000094d */ /* 0x000fea0003800000 */
[----:B------:R-:W-:Y:S01]  /*04a0*/  LDS.64 R2, [R5.X8+`(S25_4)] ;  /* 0x0000000005027984 */ /* 0x000fe20000008a00 */
[----:B------:R-:W-:-:S03]  /*04b0*/  ISETP.GT.AND P0, PT, R5, 0xf, PT ;  /* 0x0000000f0500780c */ /* 0x000fc60003f04270 */
[----:B------:R-:W1:Y:S02]  /*04c0*/  LDS.64 R6, [R5.X8+`((S25_4 + 0x100))] ;  /* 0x0000000005067984 */ /* 0x000e640000008a00 */
[----:B-1----:R-:W1:-:S07]  /*04d0*/  DADD R2, R2, R6 ;  /* 0x0000000002027229 */ /* 0x002e4e0000000006 */
[----:B-1----:R1:W-:Y:S01]  /*04e0*/  STS.64 [R5.X8+`(S25_4)], R2 ;  /* 0x0000000205007388 */ /* 0x0023e20000008a00 */
[----:B------:R-:W-:Y:S01]  /*04f0*/  @!PT LDS RZ, [RZ] ;  /* 0x00000000fffff984 */ /* 0x000fe20000000800 */
[----:B------:R-:W-:Y:S01]  /*0500*/  @!PT LDS RZ, [RZ] ;  /* 0x00000000fffff984 */ /* 0x000fe20000000800 */
[----:B------:R-:W-:Y:S01]  /*0510*/  @!PT LDS RZ, [RZ] ;  /* 0x00000000fffff984 */ /* 0x000fe20000000800 */
[----:B------:R-:W-:Y:S01]  /*0520*/  @!PT LDS RZ, [RZ] ;  /* 0x00000000fffff984 */ /* 0x000fe20000000800 */
[----:B------:R-:W-:Y:S06]  /*0530*/  MEMBAR.SC.CTA ;  /* 0x0000000000007992 */ /* 0x000fec0000000000 */
[----:B------:R-:W-:Y:S05]  /*0540*/  @P0 EXIT ;  /* 0x000000000000094d */ /* 0x000fea0003800000 */
[----:B-1----:R-:W-:Y:S01]  /*0550*/  LDS.64 R2, [R5.X8+`(S25_4)] ;  /* 0x0000000005027984 */ /* 0x002fe20000008a00 */
        /* <DEDUP_REMOVED lines=33> */
[----:B------:R-:W-:-:S03]  /*0770*/  ISETP.NE.AND P0, PT, R5, 0x1, PT ;  /* 0x000000010500780c */ /* 0x000fc60003f05270 */
        /* <DEDUP_REMOVED lines=8> */
[----:B------:R-:W-:Y:S05]  /*0800*/  @!P0 EXIT ;  /* 0x000000000000894d */ /* 0x000fea0003800000 */
[----:B-1----:R-:W-:Y:S01]  /*0810*/  LDS.64 R2, [R5.X8+`(S25_4)] ;  /* 0x0000000005027984 */ /* 0x002fe20000008a00 */
[----:B------:R-:W-:-:S03]  /*0820*/  ISETP.NE.AND P0, PT, R5, RZ, PT ;  /* 0x000000ff0500720c */ /* 0x000fc60003f05270 */
[----:B------:R-:W1:Y:S02]  /*0830*/  LDS.64 R6, [R5.X8+`((S25_4 + 0x8))] ;  /* 0x0000000005067984 */ /* 0x000e640000008a00 */
[----:B-1----:R-:W1:-:S07]  /*0840*/  DADD R2, R2, R6 ;  /* 0x0000000002027229 */ /* 0x002e4e0000000006 */
[----:B-1----:R1:W-:Y:S01]  /*0850*/  STS.64 [R5.X8+`(S25_4)], R2 ;  /* 0x0000000205007388 */ /* 0x0023e20000008a00 */
[----:B------:R-:W-:Y:S05]  /*0860*/  @P0 EXIT ;  /* 0x000000000000094d */ /* 0x000fea0003800000 */
[----:B------:R-:W2:Y:S01]  /*0870*/  S2UR UR4, SR_CTAID.X ;  /* 0x00000000000479c3 */ /* 0x000ea20000002500 */
[----:B------:R-:W-:Y:S02]  /*0880*/  ULDC.64 UR6, c[0x0][0x168] ;  /* 0x00005a0000067ab9 */ /* 0x000fe40000000a00 */
[----:B--2---:R-:W-:-:S04]  /*0890*/  USHF.L.U32 UR4, UR4, 0x3, URZ ;  /* 0x0000000304047899 */ /* 0x004fc8000800063f */
[----:B------:R-:W-:-:S04]  /*08a0*/  UIADD3 UR5, UP0, UR4, UR6, URZ ;  /* 0x0000000604057290 */ /* 0x000fc8000ff1e03f */
[----:B------:R-:W-:Y:S02]  /*08b0*/  ULEA.HI.X.SX32 UR4, UR4, UR7, 0x1, UP0 ;  /* 0x0000000704047291 */ /* 0x000fe400080f0e3f */
[----:B------:R-:W-:-:S04]  /*08c0*/  MOV R4, UR5 ;  /* 0x0000000500047c02 */ /* 0x000fc80008000f00 */
[----:B-1----:R-:W-:-:S05]  /*08d0*/  MOV R5, UR4 ;  /* 0x0000000400057c02 */ /* 0x002fca0008000f00 */
[----:B------:R-:W-:Y:S01]  /*08e0*/  STG.E.64 [R4.64], R2 ;  /* 0x0000000204007986 */ /* 0x000fe2000c101b08 */
[----:B------:R-:W-:Y:S05]  /*08f0*/  EXIT ;  /* 0x000000000000794d */ /* 0x000fea0003800000 */
.L_x_307:
        /* <DEDUP_REMOVED lines=16> */
.L_x_363:


//--------------------- .text._37header_files_fractional_step_solver_c_fractional_step_explicit_vectorised_2d_54_gpu --------------------------
	.section	.text._37header_files_fractional_step_solver_c_fractional_step_explicit_vectorised_2d_54_gpu,"ax",@progbits
	.sectioninfo	@"SHI_REGISTERS=22"
	.align	128
        .global         _37header_files_fractional_step_solver_c_fractional_step_explicit_vectorised_2d_54_gpu
        .type           _37header_files_fractional_step_solver_c_fractional_step_explicit_vectorised_2d_54_gpu,@function
        .size           _37header_files_fractional_step_solver_c_fractional_step_explicit_vectorised_2d_54_gpu,(.L_x_364 - _37header_files_fractional_step_solver_c_fractional_step_explicit_vectorised_2d_54_gpu)
        .other          _37header_files_fractional_step_solver_c_fractional_step_explicit_vectorised_2d_54_gpu,@"STO_CUDA_ENTRY STV_DEFAULT"
_37header_files_fractional_step_solver_c_fractional_step_explicit_vectorised_2d_54_gpu:
.text._37header_files_fractional_step_solver_c_fractional_step_explicit_vectorised_2d_54_gpu:
        /* <DEDUP_REMOVED lines=13> */
.L_x_310:
[----:B------:R-:W-:Y:S01]  /*00d0*/  ISETP.GT.AND P1, PT, R0, R19, PT ;  /* 0x000000130000720c */ /* 0x000fe20003f24270 */
[----:B------:R-:W-:Y:S01]  /*00e0*/  BSSY B0, `(.L_x_308) ;  /* 0x0000018000007945 */ /* 0x000fe20003800000 */
[----:B------:R-:W-:-:S04]  /*00f0*/  IADD3 R14, R14, -UR4, RZ ;  /* 0x800000040e0e7c10 */ /* 0x000fc8000fffe0ff */
[----:B------:R-:W-:-:S07]  /*0100*/  ISETP.GT.AND P0, PT, R14, RZ, PT ;  /* 0x000000ff0e00720c */ /* 0x000fce0003f04270 */
[----:B0-----:R-:W-:Y:S05]  /*0110*/  @!P1 BRA `(.L_x_309) ;  /* 0x0000014000009947 */ /* 0x001fea0003800000 */
[----:B------:R-:W-:Y:S02]  /*0120*/  IMAD.MOV.U32 R2, RZ, RZ, c[0x0][0x168] ;  /* 0x00005a00ff027624 */ /* 0x000fe400078e00ff */
[----:B------:R-:W-:-:S05]  /*0130*/  IMAD.MOV.U32 R3, RZ, RZ, c[0x0][0x16c] ;  /* 0x00005b00ff037624 */ /* 0x000fca00078e00ff */
[----:B------:R-:W2:Y:S01]  /*0140*/  LDG.E.64.CONSTANT R4, [R2.64] ;  /* 0x0000000602047981 */ /* 0x000ea2000c1e9b00 */
[--C-:B------:R-:W-:Y:S02]  /*0150*/  SHF.R.S64 R15, RZ, 0x1d, R19.reuse ;  /* 0x0000001dff0f7819 */ /* 0x100fe40000001013 */
[----:B------:R-:W-:Y:S01]  /*0160*/  SHF.R.S32.HI R17, RZ, 0x1d, R19 ;  /* 0x0000001dff117819 */ /* 0x000fe20000011413 */
[----:B------:R-:W3:Y:S04]  /*0170*/  LDG.E.64.CONSTANT R6, [R2.64+0x38] ;  /* 0x0000380602067981 */ /* 0x000ee8000c1e9b00 */
[----:B------:R-:W4:Y:S04]  /*0180*/  LDG.E.64.CONSTANT R8, [R2.64+0x8] ;  /* 0x0000080602087981 */ /* 0x000f28000c1e9b00 */
[----:B------:R-:W5:Y:S01]  /*0190*/  LDG.E.64.CONSTANT R10, [R2.64+0x40] ;  /* 0x00004006020a7981 */ /* 0x000f62000c1e9b00 */
[----:B--2---:R-:W-:-:S05]  /*01a0*/  IADD3 R4, P1, R4, R15, RZ ;  /* 0x0000000f04047210 */ /* 0x004fca0007f3e0ff */
[----:B------:R-:W-:-:S06]  /*01b0*/  IMAD.X R5, R5, 0x1, R17, P1 ;  /* 0x0000000105057824 */ /* 0x000fcc00008e0611 */
[----:B------:R-:W2:Y:S01]  /*01c0*/  LDG.E.64 R4, [R4.64] ;  /* 0x0000000604047981 */ /* 0x000ea2000c1e1b00 */
[-C--:B---3--:R-:W-:Y:S02]  /*01d0*/  IADD3 R12, P1, R6, R15.reuse, RZ ;  /* 0x0000000f060c7210 */ /* 0x088fe40007f3e0ff */
[----:B----4-:R-:W-:-:S03]  /*01e0*/  IADD3 R6, P2, R8, R15, RZ ;  /* 0x0000000f08067210 */ /* 0x010fc60007f5e0ff */
[--C-:B------:R-:W-:Y:S02]  /*01f0*/  IMAD.X R13, R7, 0x1, R17.reuse, P1 ;  /* 0x00000001070d7824 */ /* 0x100fe400008e0611 */
[--C-:B------:R-:W-:Y:S01]  /*0200*/  IMAD.X R7, R9, 0x1, R17.reuse, P2 ;  /* 0x0000000109077824 */ /* 0x100fe200010e0611 */
[----:B-----5:R-:W-:Y:S02]  /*0210*/  IADD3 R8, P1, R10, R15, RZ ;  /* 0x0000000f0a087210 */ /* 0x020fe40007f3e0ff */
[----:B--2---:R0:W-:Y:S04]  /*0220*/  STG.E.64 [R12.64], R4 ;  /* 0x000000040c007986 */ /* 0x0041e8000c101b06 */
[----:B------:R-:W2:Y:S01]  /*0230*/  LDG.E.64 R6, [R6.64] ;  /* 0x0000000606067981 */ /* 0x000ea2000c1e1b00 */
[----:B------:R-:W-:-:S05]  /*0240*/  IMAD.X R9, R11, 0x1, R17, P1 ;  /* 0x000000010b097824 */ /* 0x000fca00008e0611 */
[----:B--2---:R0:W-:Y:S02]  /*0250*/  STG.E.64 [R8.64], R6 ;  /* 0x0000000608007986 */ /* 0x0041e4000c101b06 */
.L_x_309:
[----:B------:R-:W-:Y:S05]  /*0260*/  BSYNC B0 ;  /* 0x0000000000007941 */ /* 0x000fea0003800000 */
.L_x_308:
[----:B------:R-:W-:Y:S01]  /*0270*/  IADD3 R19, R19, UR4, RZ ;  /* 0x0000000413137c10 */ /* 0x000fe2000fffe0ff */
[----:B------:R-:W-:Y:S05]  /*0280*/  @P0 BRA `(.L_x_310) ;  /* 0xfffffe4000000947 */ /* 0x000fea000383ffff */
[----:B------:R-:W-:Y:S05]  /*0290*/  EXIT ;  /* 0x000000000000794d */ /* 0x000fea0003800000 */
.L_x_311:
        /* <DEDUP_REMOVED lines=14> */
.L_x_364:


//--------------------- .text._37header_files_fractional_step_solver_c_fractional_step_explicit_vectorised_41_gpu__red --------------------------
	.section	.text._37header_files_fractional_step_solver_c_fractional_step_explicit_vectorised_41_gpu__red,"ax",@progbits
	.sectioninfo	@"SHI_REGISTERS=12"
	.align	128
        .global         _37header_files_fractional_step_solver_c_fractional_step_explicit_vectorised_41_gpu__red
        .type           _37header_files_fractional_step_solver_c_fractional_step_explicit_vectorised_41_gpu__red,@function
        .size           _37header_files_fractional_step_solver_c_fractional_step_explicit_vectorised_41_gpu__red,(.L_x_365 - _37header_files_fractional_step_solver_c_fractional_step_explicit_vectorised_41_gpu__red)
        .other          _37header_files_fractional_step_solver_c_fractional_step_explicit_vectorised_41_gpu__red,@"STO_CUDA_ENTRY STV_DEFAULT"
_37header_files_fractional_step_solver_c_fractional_step_explicit_vectorised_41_gpu__red:
.text._37header_files_fractional_step_solver_c_fractional_step_explicit_vectorised_41_gpu__red:
        /* <DEDUP_REMOVED lines=20> */
.L_x_314:
        /* <DEDUP_REMOVED lines=9> */
.L_x_313:
[----:B------:R-:W-:Y:S05]  /*01d0*/  BSYNC B0 ;  /* 0x0000000000007941 */ /* 0x000fea0003800000 */
.L_x_312:
        /* <DEDUP_REMOVED lines=16> */
.L_x_315:
[----:B-1---5:R0:W-:Y:S01]  /*02e0*/  STS.64 [R0.X8+`(S23_2)], R2 ;  /* 0x0000000200007388 */ /* 0x0221e20000008a00 */
[----:B------:R-:W-:Y:S01]  /*02f0*/  ISETP.GE.AND P1, PT, R4, 0x41, PT ;  /* 0x000000410400780c */ /* 0x000fe20003f26270 */
[C---:B------:R-:W-:Y:S01]  /*0300*/  IMAD.SHL.U32 R8, R0.reuse, 0x8, RZ ;  /* 0x0000000800087824 */ /* 0x040fe200078e00ff */
[----:B------:R-:W-:-:S11]  /*0310*/  ISETP.GT.AND P0, PT, R0, 0x1f, PT ;  /* 0x0000001f0000780c */ /* 0x000fd60003f04270 */
[----:B0-----:R-:W-:Y:S05]  /*0320*/  @!P1 BRA `(.L_x_316) ;  /* 0x000000d000009947 */ /* 0x001fea0003800000 */
.L_x_317:
[----:B------:R-:W-:Y:S01]  /*0330*/  IADD3 R9, R4, 0x1, RZ ;  /* 0x0000000104097810 */ /* 0x000fe20007ffe0ff */
[----:B------:R-:W-:Y:S03]  /*0340*/  BAR.SYNC.DEFER_BLOCKING 0x0 ;  /* 0x0000000000007b1d */ /* 0x000fe60000010000 */
[----:B------:R-:W-:-:S05]  /*0350*/  SHF.R.S32.HI R7, RZ, 0x1, R9 ;  /* 0x00000001ff077819 */ /* 0x000fca0000011409 */
[----:B------:R-:W-:-:S05]  /*0360*/  IMAD.IADD R3, R7, 0x1, R0 ;  /* 0x0000000107037824 */ /* 0x000fca00078e0200 */
[----:B------:R-:W-:-:S13]  /*0370*/  ISETP.GE.AND P1, PT, R3, R4, PT ;  /* 0x000000040300720c */ /* 0x000fda0003f26270 */
[----:B------:R-:W-:Y:S01]  /*0380*/  @!P1 IMAD.U32 R6, R7, 0x8, R8 ;  /* 0x0000000807069824 */ /* 0x000fe200078e0008 */
[----:B------:R-:W-:Y:S04]  /*0390*/  @!P1 LDS.64 R4, [R0.X8+`(S23_2)] ;  /* 0x0000000000049984 */ /* 0x000fe80000008a00 */
[----:B------:R-:W0:Y:S02]  /*03a0*/  @!P1 LDS.64 R2, [R6+`(S23_2)] ;  /* 0x0000000006029984 */ /* 0x000e240000000a00 */
[----:B0-----:R0:W1:Y:S02]  /*03b0*/  @!P1 DADD R2, R2, R4 ;  /* 0x0000000002029229 */ /* 0x0010640000000004 */
[----:B0-----:R-:W-:-:S05]  /*03c0*/  IMAD.MOV.U32 R4, RZ, RZ, R7 ;  /* 0x000000ffff047224 */ /* 0x001fca00078e0007 */
[----:B-1----:R0:W-:Y:S01]  /*03d0*/  @!P1 STS.64 [R0.X8+`(S23_2)], R2 ;  /* 0x0000000200009388 */ /* 0x0021e20000008a00 */
[----:B------:R-:W-:-:S13]  /*03e0*/  ISETP.GT.AND P1, PT, R9, 0x81, PT ;  /* 0x000000810900780c */ /* 0x000fda0003f24270 */
[----:B0-----:R-:W-:Y:S05]  /*03f0*/  @P1 BRA `(.L_x_317) ;  /* 0xffffff3000001947 */ /* 0x001fea000383ffff */
.L_x_316:
[----:B------:R-:W-:Y:S06]  /*0400*/  BAR.SYNC.DEFER_BLOCKING 0x0 ;  /* 0x0000000000007b1d */ /* 0x000fec0000010000 */
[----:B------:R-:W-:Y:S05]  /*0410*/  @P0 EXIT ;  /* 0x000000000000094d */ /* 0x000fea0003800000 */
[----:B------:R-:W-:Y:S01]  /*0420*/  LDS.64 R2, [R0.X8+`(S23_2)] ;  /* 0x0000000000027984 */ /* 0x000fe20000008a00 */
[----:B------:R-:W-:-:S03]  /*0430*/  ISETP.GT.AND P0, PT, R0, 0xf, PT ;  /* 0x0000000f0000780c */ /* 0x000fc60003f04270 */
[----:B------:R-:W0:Y:S02]  /*0440*/  LDS.64 R4, [R0.X8+`((S23_2 + 0x100))] ;  /* 0x0000000000047984 */ /* 0x000e240000008a00 */
[----:B0-----:R-:W0:-:S07]  /*0450*/  DADD R2, R2, R4 ;  /* 0x0000000002027229 */ /* 0x001e0e0000000004 */
[----:B0-----:R0:W-:Y:S01]  /*0460*/  STS.64 [R0.X8+`(S23_2)], R2 ;  /* 0x0000000200007388 */ /* 0x0011e20000008a00 */
[----:B------:R-:W-:Y:S01]  /*0470*/  @!PT LDS RZ, [RZ] ;  /* 0x00000000fffff984 */ /* 0x000fe20000000800 */
[----:B------:R-:W-:Y:S01]  /*0480*/  @!PT LDS RZ, [RZ] ;  /* 0x00000000fffff984 */ /* 0x000fe20000000800 */
[----:B------:R-:W-:Y:S01]  /*0490*/  @!PT LDS RZ, [RZ] ;  /* 0x00000000fffff984 */ /* 0x000fe20000000800 */
[----:B------:R-:W-:Y:S01]  /*04a0*/  @!PT LDS RZ, [RZ] ;  /* 0x00000000fffff984 */ /* 0x000fe20000000800 */
[----:B------:R-:W-:Y:S06]  /*04b0*/  MEMBAR.SC.CTA ;  /* 0x0000000000007992 */ /* 0x000fec0000000000 */
[----:B------:R-:W-:Y:S05]  /*04c0*/  @P0 EXIT ;  /* 0x000000000000094d */ /* 0x000fea0003800000 */
[----:B0-----:R-:W-:Y:S01]  /*04d0*/  LDS.64 R2, [R0.X8+`(S23_2)] ;  /* 0x0000000000027984 */ /* 0x001fe20000008a00 */
        /* <DEDUP_REMOVED lines=33> */
[----:B------:R-:W-:-:S03]  /*06f0*/  ISETP.NE.AND P0, PT, R0, 0x1, PT ;  /* 0x000000010000780c */ /* 0x000fc60003f05270 */
        /* <DEDUP_REMOVED lines=8> */
[----:B------:R-:W-:Y:S05]  /*0780*/  @!P0 EXIT ;  /* 0x000000000000894d */ /* 0x000fea0003800000 */
[----:B------:R-:W-:Y:S01]  /*0790*/  MOV R6, c[0x0][0x180] ;  /* 0x0000600000067a02 */ /* 0x000fe20000000f00 */
[----:B0-----:R-:W-:Y:S01]  /*07a0*/  LDS.64 R2, [R0.X8+`(S23_2)] ;  /* 0x0000000000027984 */ /* 0x001fe20000008a00 */
[----:B------:R-:W-:-:S03]  /*07b0*/  MOV R7, c[0x0][0x184] ;  /* 0x0000610000077a02 */ /* 0x000fc60000000f00 */
[----:B------:R-:W0:Y:S04]  /*07c0*/  LDS.64 R4, [R0.X8+`((S23_2 + 0x8))] ;  /* 0x0000000000047984 */ /* 0x000e280000008a00 */
[----:B------:R-:W2:Y:S01]  /*07d0*/  LDG.E.64 R8, [R6.64] ;  /* 0x0000000406087981 */ /* 0x000ea2000c1e1b00 */
[----:B0-----:R-:W0:-:S07]  /*07e0*/  DADD R2, R2, R4 ;  /* 0x0000000002027229 */ /* 0x001e0e0000000004 */
[----:B0-----:R-:W-:Y:S01]  /*07f0*/  STS.64 [R0.X8+`(S23_2)], R2 ;  /* 0x0000000200007388 */ /* 0x001fe20000008a00 */
[----:B--2---:R-:W0:-:S07]  /*0800*/  DADD R8, R2, R8 ;  /* 0x0000000002087229 */ /* 0x004e0e0000000008 */
[----:B0-----:R-:W-:Y:S01]  /*0810*/  STG.E.64 [R6.64], R8 ;  /* 0x0000000806007986 */ /* 0x001fe2000c101b04 */
[----:B------:R-:W-:Y:S05]  /*0820*/  EXIT ;  /* 0x000000000000794d */ /* 0x000fea0003800000 */
.L_x_318:
        /* <DEDUP_REMOVED lines=13> */
.L_x_365:


//--------------------- .text._37header_files_fractional_step_solver_c_fractional_step_explicit_vectorised_41_gpu --------------------------
	.section	.text._37header_files_fractional_step_solver_c_fractional_step_explicit_vectorised_41_gpu,"ax",@progbits
	.sectioninfo	@"SHI_REGISTERS=26"
	.align	128
        .global         _37header_files_fractional_step_solver_c_fractional_step_explicit_vectorised_41_gpu
        .type           _37header_files_fractional_step_solver_c_fractional_step_explicit_vectorised_41_gpu,@function
        .size           _37header_files_fractional_step_solver_c_fractional_step_explicit_vectorised_41_gpu,(.L_x_366 - _37header_files_fractional_step_solver_c_fractional_step_explicit_vectorised_41_gpu)
        .other          _37header_files_fractional_step_solver_c_fractional_step_explicit_vectorised_41_gpu,@"STO_CUDA_ENTRY STV_DEFAULT"
_37header_files_fractional_step_solver_c_fractional_step_explicit_vectorised_41_gpu:
.text._37header_files_fractional_step_solver_c_fractional_step_explicit_vectorised_41_gpu:
        /* <DEDUP_REMOVED lines=14> */
.L_x_322:
        /* <DEDUP_REMOVED lines=8> */
[----:B------:R-:W3:Y:S04]  /*0160*/  LDG.E.64.CONSTANT R16, [R20.64] ;  /* 0x0000000814107981 */ /* 0x000ee8000c1e9b00 */
[----:B------:R-:W4:Y:S04]  /*0170*/  LDG.E.64.CONSTANT R10, [R20.64+0x38] ;  /* 0x00003808140a7981 */ /* 0x000f28000c1e9b00 */
[----:B------:R-:W5:Y:S04]  /*0180*/  LDG.E.64.CONSTANT R6, [R20.64+0x8] ;  /* 0x0000080814067981 */ /* 0x000f68000c1e9b00 */
[----:B------:R-:W5:Y:S04]  /*0190*/  LDG.E.64.CONSTANT R18, [R20.64+0x40] ;  /* 0x0000400814127981 */ /* 0x000f68000c1e9b00 */
[----:B------:R-:W5:Y:S01]  /*01a0*/  LDG.E.64.CONSTANT R8, [R20.64+0x48] ;  /* 0x0000480814087981 */ /* 0x000f62000c1e9b00 */
[----:B------:R-:W-:-:S02]  /*01b0*/  SHF.R.S64 R23, RZ, 0x1d, R13 ;  /* 0x0000001dff177819 */ /* 0x000fc4000000100d */
[----:B------:R-:W-:Y:S02]  /*01c0*/  SHF.R.S32.HI R15, RZ, 0x1d, R13 ;  /* 0x0000001dff0f7819 */ /* 0x000fe4000001140d */
[-C--:B--2---:R-:W-:Y:S02]  /*01d0*/  IADD3 R4, P1, R4, R23.reuse, RZ ;  /* 0x0000001704047210 */ /* 0x084fe40007f3e0ff */
[----:B---3--:R-:W-:-:S03]  /*01e0*/  IADD3 R16, P3, R16, R23, RZ ;  /* 0x0000001710107210 */ /* 0x008fc60007f7e0ff */
[--C-:B------:R-:W-:Y:S01]  /*01f0*/  IMAD.X R5, R5, 0x1, R15.reuse, P1 ;  /* 0x0000000105057824 */ /* 0x100fe200008e060f */
[----:B----4-:R-:W-:Y:S01]  /*0200*/  IADD3 R10, P4, R10, R23, RZ ;  /* 0x000000170a0a7210 */ /* 0x010fe20007f9e0ff */
[----:B------:R-:W-:-:S04]  /*0210*/  IMAD.X R17, R17, 0x1, R15, P3 ;  /* 0x0000000111117824 */ /* 0x000fc800018e060f */
[----:B------:R-:W2:Y:S01]  /*0220*/  LDG.E.64 R4, [R4.64] ;  /* 0x0000000804047981 */ /* 0x000ea2000c1e1b00 */
[-C--:B-----5:R-:W-:Y:S01]  /*0230*/  IADD3 R6, P1, R6, R23.reuse, RZ ;  /* 0x0000001706067210 */ /* 0x0a0fe20007f3e0ff */
[--C-:B------:R-:W-:Y:S02]  /*0240*/  IMAD.X R11, R11, 0x1, R15.reuse, P4 ;  /* 0x000000010b0b7824 */ /* 0x100fe400020e060f */
[----:B------:R-:W3:Y:S01]  /*0250*/  LDG.E.64 R16, [R16.64] ;  /* 0x0000000810107981 */ /* 0x000ee2000c1e1b00 */
[-C--:B------:R-:W-:Y:S01]  /*0260*/  IADD3 R18, P2, R18, R23.reuse, RZ ;  /* 0x0000001712127210 */ /* 0x080fe20007f5e0ff */
[--C-:B------:R-:W-:Y:S02]  /*0270*/  IMAD.X R7, R7, 0x1, R15.reuse, P1 ;  /* 0x0000000107077824 */ /* 0x100fe400008e060f */
[----:B------:R-:W3:Y:S01]  /*0280*/  LDG.E.64 R10, [R10.64] ;  /* 0x000000080a0a7981 */ /* 0x000ee2000c1e1b00 */
[----:B------:R-:W-:Y:S01]  /*0290*/  IADD3 R8, P1, R8, R23, RZ ;  /* 0x0000001708087210 */ /* 0x000fe20007f3e0ff */
[----:B------:R-:W-:-:S02]  /*02a0*/  IMAD.X R19, R19, 0x1, R15, P2 ;  /* 0x0000000113137824 */ /* 0x000fc400010e060f */
[----:B------:R-:W4:Y:S02]  /*02b0*/  LDG.E.64 R6, [R6.64] ;  /* 0x0000000806067981 */ /* 0x000f24000c1e1b00 */
[----:B------:R-:W-:Y:S02]  /*02c0*/  IMAD.X R9, R9, 0x1, R15, P1 ;  /* 0x0000000109097824 */ /* 0x000fe400008e060f */
[----:B------:R-:W4:Y:S04]  /*02d0*/  LDG.E.64 R18, [R18.64] ;  /* 0x0000000812127981 */ /* 0x000f28000c1e1b00 */
[----:B------:R-:W2:Y:S01]  /*02e0*/  LDG.E.64 R8, [R8.64] ;  /* 0x0000000808087981 */ /* 0x000ea2000c1e1b00 */
[----:B---3--:R-:W0:-:S06]  /*02f0*/  DADD R14, -R10, R16 ;  /* 0x000000000a0e7229 */ /* 0x008e0c0000000110 */
[----:B0-----:R-:W-:-:S04]  /*0300*/  DMUL R22, R14, R14 ;  /* 0x0000000e0e167228 */ /* 0x001fc80000000000 */
[----:B----4-:R-:W0:-:S04]  /*0310*/  DADD R20, -R18, R6 ;  /* 0x0000000012147229 */ /* 0x010e080000000106 */
[----:B--2---:R-:W-:-:S04]  /*0320*/  DADD R14, -R8, R4 ;  /* 0x00000000080e7229 */ /* 0x004fc80000000104 */
[----:B0-----:R-:W0:-:S06]  /*0330*/  DFMA R22, R20, R20, R22 ;  /* 0x000000141416722b */ /* 0x001e0c0000000016 */
[----:B0-----:R-:W0:-:S06]  /*0340*/  DFMA R22, R14, R14, R22 ;  /* 0x0000000e0e16722b */ /* 0x001e0c0000000016 */
[----:B0-----:R0:W1:-:S06]  /*0350*/  DADD R2, R2, R22 ;  /* 0x0000000002027229 */ /* 0x00104c0000000016 */
.L_x_321:
[----:B------:R-:W-:Y:S05]  /*0360*/  BSYNC B0 ;  /* 0x0000000000007941 */ /* 0x000fea0003800000 */
.L_x_320:
[----:B------:R-:W-:Y:S01]  /*0370*/  IADD3 R13, R13, UR4, RZ ;  /* 0x000000040d0d7c10 */ /* 0x000fe2000fffe0ff */
[----:B------:R-:W-:Y:S05]  /*0380*/  @P0 BRA `(.L_x_322) ;  /* 0xfffffd5000000947 */ /* 0x000fea000383ffff */
[----:B------:R-:W-:Y:S05]  /*0390*/  BRA `(.L_x_323) ;  /* 0x0000001000007947 */ /* 0x000fea0003800000 */
.L_x_319:
[----:B------:R-:W-:Y:S02]  /*03a0*/  CS2R R2, SRZ ;  /* 0x0000000000027805 */ /* 0x000fe4000001ff00 */
.L_x_323:
[----:B------:R-:W2:Y:S01]  /*03b0*/  S2R R5, SR_TID.X ;  /* 0x0000000000057919 */ /* 0x000ea20000002100 */
[----:B------:R-:W-:-:S03]  /*03c0*/  MOV R4, 0x80 ;  /* 0x0000008000047802 */ /* 0x000fc60000000f00 */
[----:B-12---:R1:W-:Y:S01]  /*03d0*/  STS.64 [R5.X8+`(S23_2)], R2 ;  /* 0x0000000205007388 */ /* 0x0063e20000008a00 */
[----:B------:R-:W-:-:S03]  /*03e0*/  SHF.L.U32 R0, R5, 0x3, RZ ;  /* 0x0000000305007819 */ /* 0x000fc600000006ff */
[----:B------:R-:W-:Y:S06]  /*03f0*/  BAR.SYNC.DEFER_BLOCKING 0x0 ;  /* 0x0000000000007b1d */ /* 0x000fec0000010000 */
.L_x_324:
        /* <DEDUP_REMOVED lines=8> */
[----:B------:R-:W-:Y:S01]  /*0480*/  @!P0 LDS.64 R6, [R5.X8+`(S23_2)] ;  /* 0x0000000005068984 */ /* 0x000fe20000008a00 */
[----:B------:R-:W-:-:S03]  /*0490*/  @!P0 IMAD.MOV.U32 R4, RZ, RZ, R9 ;  /* 0x000000ffff048224 */ /* 0x000fc600078e0009 */
[----:B------:R-:W1:Y:S02]  /*04a0*/  @!P0 LDS.64 R2, [R8+`(S23_2)] ;  /* 0x0000000008028984 */ /* 0x000e640000000a00 */
[----:B-1----:R-:W1:-:S07]  /*04b0*/  @!P0 DADD R2, R2, R6 ;  /* 0x0000000002028229 */ /* 0x002e4e0000000006 */
[----:B-1----:R1:W-:Y:S04]  /*04c0*/  @!P0 STS.64 [R5.X8+`(S23_2)], R2 ;  /* 0x0000000205008388 */ /* 0x0023e80000008a00 */
[----:B------:R-:W-:Y:S01]  /*04d0*/  BAR.SYNC.DEFER_BLOCKING 0x0 ;  /* 0x0000000000007b1d */ /* 0x000fe20000010000 */
[----:B------:R-:W-:-:S13]  /*04e0*/  ISETP.GE.AND P0, PT, R4, 0x41, PT ;  /* 0x000000410400780c */ /* 0x000fda0003f06270 */
[----:B-1----:R-:W-:Y:S05]  /*04f0*/  @P0 BRA `(.L_x_324) ;  /* 0xffffff0000000947 */ /* 0x002fea000383ffff */
[----:B------:R-:W-:Y:S01]  /*0500*/  WARPSYNC 0xffffffff ;  /* 0xffffffff00007948 */ /* 0x000fe20003800000 */
[----:B------:R-:W-:Y:S01]  /*0510*/  BAR.SYNC.DEFER_BLOCKING 0x0 ;  /* 0x0000000000007b1d */ /* 0x000fe20000010000 */
[----:B------:R-:W-:-:S13]  /*0520*/  ISETP.GT.AND P0, PT, R5, 0x1f, PT ;  /* 0x0000001f0500780c */ /* 0x000fda0003f04270 */
[----:B------:R-:W-:Y:S05]  /*0530*/  @P0 EXIT ;  /* 0x000000000000094d */ /* 0x000fea0003800000 */
[----:B------:R-:W-:Y:S01]  /*0540*/  LDS.64 R2, [R5.X8+`(S23_2)] ;  /* 0x0000000005027984 */ /* 0x000fe20000008a00 */
[----:B------:R-:W-:-:S03]  /*0550*/  ISETP.GT.AND P0, PT, R5, 0xf, PT ;  /* 0x0000000f0500780c */ /* 0x000fc60003f04270 */
[----:B------:R-:W1:Y:S02]  /*0560*/  LDS.64 R6, [R5.X8+`((S23_2 + 0x100))] ;  /* 0x0000000005067984 */ /* 0x000e640000008a00 */
[----:B-1----:R-:W1:-:S07]  /*0570*/  DADD R2, R2, R6 ;  /* 0x0000000002027229 */ /* 0x002e4e0000000006 */
[----:B-1----:R1:W-:Y:S01]  /*0580*/  STS.64 [R5.X8+`(S23_2)], R2 ;  /* 0x0000000205007388 */ /* 0x0023e20000008a00 */
[----:B------:R-:W-:Y:S01]  /*0590*/  @!PT LDS RZ, [RZ] ;  /* 0x00000000fffff984 */ /* 0x000fe20000000800 */
[----:B------:R-:W-:Y:S01]  /*05a0*/  @!PT LDS RZ, [RZ] ;  /* 0x00000000fffff984 */ /* 0x000fe20000000800 */
[----:B------:R-:W-:Y:S01]  /*05b0*/  @!PT LDS RZ, [RZ] ;  /* 0x00000000fffff984 */ /* 0x000fe20000000800 */
[----:B------:R-:W-:Y:S01]  /*05c0*/  @!PT LDS RZ, [RZ] ;  /* 0x00000000fffff984 */ /* 0x000fe20000000800 */
[----:B------:R-:W-:Y:S06]  /*05d0*/  MEMBAR.SC.CTA ;  /* 0x0000000000007992 */ /* 0x000fec0000000000 */
[----:B------:R-:W-:Y:S05]  /*05e0*/  @P0 EXIT ;  /* 0x000000000000094d */ /* 0x000fea0003800000 */
[----:B-1----:R-:W-:Y:S01]  /*05f0*/  LDS.64 R2, [R5.X8+`(S23_2)] ;  /* 0x0000000005027984 */ /* 0x002fe20000008a00 */
        /* <DEDUP_REMOVED lines=33> */
[----:B------:R-:W-:-:S03]  /*0810*/  ISETP.NE.AND P0, PT, R5, 0x1, PT ;  /* 0x000000010500780c */ /* 0x000fc60003f05270 */
        /* <DEDUP_REMOVED lines=8> */
[----:B------:R-:W-:Y:S05]  /*08a0*/  @!P0 EXIT ;  /* 0x000000000000894d */ /* 0x000fea0003800000 */
[----:B-1----:R-:W-:Y:S01]  /*08b0*/  LDS.64 R2, [R5.X8+`(S23_2)] ;  /* 0x0000000005027984 */ /* 0x002fe20000008a00 */
[----:B------:R-:W-:-:S03]  /*08c0*/  ISETP.NE.AND P0, PT, R5, RZ, PT ;  /* 0x000000ff0500720c */ /* 0x000fc60003f05270 */
[----:B------:R-:W1:Y:S02]  /*08d0*/  LDS.64 R6, [R5.X8+`((S23_2 + 0x8))] ;  /* 0x0000000005067984 */ /* 0x000e640000008a00 */
[----:B-1----:R-:W1:-:S07]  /*08e0*/  DADD R2, R2, R6 ;  /* 0x0000000002027229 */ /* 0x002e4e0000000006 */
[----:B-1----:R1:W-:Y:S01]  /*08f0*/  STS.64 [R5.X8+`(S23_2)], R2 ;  /* 0x0000000205007388 */ /* 0x0023e20000008a00 */
        /* <DEDUP_REMOVED lines=10> */
.L_x_325:
        /* <DEDUP_REMOVED lines=14> */
.L_x_366:


//--------------------- .text._37header_files_fractional_step_solver_c_fractional_step_explicit_vectorised_29_gpu --------------------------
	.section	.text._37header_files_fractional_step_solver_c_fractional_step_explicit_vectorised_29_gpu,"ax",@progbits
	.sectioninfo	@"SHI_REGISTERS=24"
	.align	128
        .global         _37header_files_fractional_step_solver_c_fractional_step_explicit_vectorised_29_gpu
        .type           _37header_files_fractional_step_solver_c_fractional_step_explicit_vectorised_29_gpu,@function
        .size           _37header_files_fractional_step_solver_c_fractional_step_explicit_vectorised_29_gpu,(.L_x_367 - _37header_files_fractional_step_solver_c_fractional_step_explicit_vectorised_29_gpu)
        .other          _37header_files_fractional_step_solver_c_fractional_step_explicit_vectorised_29_gpu,@"STO_CUDA_ENTRY STV_DEFAULT"
_37header_files_fractional_step_solver_c_fractional_step_explicit_vectorised_29_gpu:
.text._37header_files_fractional_step_solver_c_fractional_step_explicit_vectorised_29_gpu:
        /* <DEDUP_REMOVED lines=13> */
.L_x_328:
        /* <DEDUP_REMOVED lines=14> */
[----:B------:R-:W-:Y:S02]  /*01b0*/  IMAD.X R13, R9, 0x1, R7, P1 ;  /* 0x00000001090d7824 */ /* 0x000fe400008e0607 */
[----:B------:R-:W2:Y:S04]  /*01c0*/  LDG.E.64.CONSTANT R8, [R2.64+0x40] ;  /* 0x0000400602087981 */ /* 0x000ea8000c1e9b00 */
[----:B------:R-:W2:Y:S01]  /*01d0*/  LDG.E.64 R12, [R12.64] ;  /* 0x000000060c0c7981 */ /* 0x000ea2000c1e1b00 */
[-C--:B---3--:R-:W-:Y:S02]  /*01e0*/  IADD3 R18, P1, R14, R6.reuse, RZ ;  /* 0x000000060e127210 */ /* 0x088fe40007f3e0ff */
[----:B----4-:R-:W-:-:S03]  /*01f0*/  IADD3 R14, P2, R16, R6, RZ ;  /* 0x00000006100e7210 */ /* 0x010fc60007f5e0ff */
[--C-:B------:R-:W-:Y:S02]  /*0200*/  IMAD.X R19, R15, 0x1, R7.reuse, P1 ;  /* 0x000000010f137824 */ /* 0x100fe400008e0607 */
[----:B------:R-:W-:Y:S02]  /*0210*/  IMAD.X R15, R17, 0x1, R7, P2 ;  /* 0x00000001110f7824 */ /* 0x000fe400010e0607 */
[----:B------:R-:W3:Y:S04]  /*0220*/  LDG.E.64.CONSTANT R16, [R2.64+0x48] ;  /* 0x0000480602107981 */ /* 0x000ee8000c1e9b00 */
[----:B--2---:R0:W-:Y:S04]  /*0230*/  STG.E.64 [R18.64], R12 ;  /* 0x0000000c12007986 */ /* 0x0041e8000c101b06 */
[----:B------:R-:W2:Y:S01]  /*0240*/  LDG.E.64 R14, [R14.64] ;  /* 0x000000060e0e7981 */ /* 0x000ea2000c1e1b00 */
[----:B------:R-:W-:-:S02]  /*0250*/  IADD3 R20, P1, R8, R6, RZ ;  /* 0x0000000608147210 */ /* 0x000fc40007f3e0ff */
[----:B-----5:R-:W-:-:S03]  /*0260*/  IADD3 R8, P2, R10, R6, RZ ;  /* 0x000000060a087210 */ /* 0x020fc60007f5e0ff */
[--C-:B------:R-:W-:Y:S02]  /*0270*/  IMAD.X R21, R9, 0x1, R7.reuse, P1 ;  /* 0x0000000109157824 */ /* 0x100fe400008e0607 */
[--C-:B------:R-:W-:Y:S01]  /*0280*/  IMAD.X R9, R11, 0x1, R7.reuse, P2 ;  /* 0x000000010b097824 */ /* 0x100fe200010e0607 */
[----:B---3--:R-:W-:Y:S02]  /*0290*/  IADD3 R6, P1, R16, R6, RZ ;  /* 0x0000000610067210 */ /* 0x008fe40007f3e0ff */
[----:B--2---:R0:W-:Y:S04]  /*02a0*/  STG.E.64 [R20.64], R14 ;  /* 0x0000000e14007986 */ /* 0x0041e8000c101b06 */
[----:B------:R-:W2:Y:S01]  /*02b0*/  LDG.E.64 R8, [R8.64] ;  /* 0x0000000608087981 */ /* 0x000ea2000c1e1b00 */
[----:B------:R-:W-:-:S05]  /*02c0*/  IMAD.X R7, R17, 0x1, R7, P1 ;  /* 0x0000000111077824 */ /* 0x000fca00008e0607 */
[----:B--2---:R0:W-:Y:S02]  /*02d0*/  STG.E.64 [R6.64], R8 ;  /* 0x0000000806007986 */ /* 0x0041e4000c101b06 */
.L_x_327:
[----:B------:R-:W-:Y:S05]  /*02e0*/  BSYNC B0 ;  /* 0x0000000000007941 */ /* 0x000fea0003800000 */
.L_x_326:
[----:B------:R-:W-:Y:S01]  /*02f0*/  IADD3 R5, R5, UR4, RZ ;  /* 0x0000000405057c10 */ /* 0x000fe2000fffe0ff */
[----:B------:R-:W-:Y:S05]  /*0300*/  @P0 BRA `(.L_x_328) ;  /* 0xfffffdc000000947 */ /* 0x000fea000383ffff */
[----:B------:R-:W-:Y:S05]  /*0310*/  EXIT ;  /* 0x000000000000794d */ /* 0x000fea0003800000 */
.L_x_329:
        /* <DEDUP_REMOVED lines=14> */
.L_x_367:


//--------------------- SYMBOLS --------------------------

	.type		S23_2,@"STT_CUDA_OBJECT"
	.other		S23_2,@"STO_CUDA_SHARED STV_DEFAULT"
	.type		S25_4,@"STT_CUDA_OBJECT"
	.other		S25_4,@"STO_CUDA_SHARED STV_DEFAULT"
	.type		S25_29,@"STT_CUDA_OBJECT"
	.other		S25_29,@"STO_CUDA_SHARED STV_DEFAULT"
	.type		S25_31,@"STT_CUDA_OBJECT"
	.other		S25_31,@"STO_CUDA_SHARED STV_DEFAULT"
